def matmul_kernel(
    a_ptr,
    b_ptr,
    c_ptr,
    M,
    N,
    K,
    stride_am,
    stride_ak,
    stride_bk,
    stride_bn,
    stride_cm,
    stride_cn,
    BLOCK_M: tl.constexpr,
    BLOCK_N: tl.constexpr,
    BLOCK_K: tl.constexpr,
    GROUP_M: tl.constexpr,
):
    pid = tl.program_id(axis=0)
    num_pid_m = tl.cdiv(M, BLOCK_M)
    num_pid_n = tl.cdiv(N, BLOCK_N)
    num_pid_in_group = GROUP_M * num_pid_n
    group_id = pid // num_pid_in_group
    first_pid_m = group_id * GROUP_M
    group_size_m = min(num_pid_m - first_pid_m, GROUP_M)
    pid_m = first_pid_m + ((pid % num_pid_in_group) % group_size_m)
    pid_n = (pid % num_pid_in_group) // group_size_m

    offs_am = (pid_m * BLOCK_M + tl.arange(0, BLOCK_M)) % M
    offs_bn = (pid_n * BLOCK_N + tl.arange(0, BLOCK_N)) % N
    offs_k = tl.arange(0, BLOCK_K)
    a_ptrs = a_ptr + offs_am[:, None] * stride_am + offs_k[None, :] * stride_ak
    b_ptrs = b_ptr + offs_k[:, None] * stride_bk + offs_bn[None, :] * stride_bn

    acc = tl.zeros((BLOCK_M, BLOCK_N), dtype=tl.float32)
    for kk in range(0, tl.cdiv(K, BLOCK_K)):
        a = tl.load(a_ptrs, mask=offs_k[None, :] < K - kk * BLOCK_K, other=0.0)
        b = tl.load(b_ptrs, mask=offs_k[:, None] < K - kk * BLOCK_K, other=0.0)
        acc = tl.dot(a, b, acc)
        a_ptrs += BLOCK_K * stride_ak
        b_ptrs += BLOCK_K * stride_bk

    c = acc.to(c_ptr.dtype.element_ty)
    offs_cm = pid_m * BLOCK_M + tl.arange(0, BLOCK_M)
    offs_cn = pid_n * BLOCK_N + tl.arange(0, BLOCK_N)
    c_ptrs = c_ptr + offs_cm[:, None] * stride_cm + offs_cn[None, :] * stride_cn
    mask = (offs_cm[:, None] < M) & (offs_cn[None, :] < N)
    tl.store(c_ptrs, c, mask=mask)

# config = {"BLOCK_K": 128, "BLOCK_M": 128, "BLOCK_N": 256, "GROUP_M": 8, "arch": "sm_90", "dtype": "bf16", "num_ctas": 1, "num_stages": 3, "num_warps": 8}
# arch = sm_90


// ===== COMPILED SASS (sm_90a) =====

	.target	sm_90a

	.elftype	@"ET_EXEC"


//--------------------- .note.nv.tkinfo           --------------------------
	.section	.note.nv.tkinfo,"",@"SHT_NOTE"
	.sectionflags	@"SHF_NOTE_NV_TKINFO"
	.tkinfo
        /*0018*/ 	.word	0x00000002
        /*0030*/ 	.string	""
        /*0030*/ 	.string	"ptxas"
        /*0030*/ 	.string	"Cuda compilation tools, release 13.0, V13.0.88"
        /*0030*/ 	.string	"Build cuda_13.0.r13.0/compiler.36424714_0"
        /*0030*/ 	.string	"-v  -suppress-debug-info  -lineinfo  -arch sm_90a "



//--------------------- .note.nv.cuinfo           --------------------------
	.section	.note.nv.cuinfo,"",@"SHT_NOTE"
	.sectionflags	@"SHF_NOTE_NV_CUINFO"
        /*0018*/ 	.short	0x0002
        /*001a*/ 	.short	0x005a
        /*001c*/ 	.short	0x0082
	.zero		2


//--------------------- .nv.info                  --------------------------
	.section	.nv.info,"",@"SHT_CUDA_INFO"
	.align	4


	//----- nvinfo : EIATTR_REGCOUNT
	.align		4
        /*0000*/ 	.byte	0x04, 0x2f
        /*0002*/ 	.short	(.L_1 - .L_0)
	.align		4
.L_0:
        /*0004*/ 	.word	index@(matmul_kernel)
        /*0008*/ 	.word	0x000000ff


	//----- nvinfo : EIATTR_FRAME_SIZE
	.align		4
.L_1:
        /*000c*/ 	.byte	0x04, 0x11
        /*000e*/ 	.short	(.L_3 - .L_2)
	.align		4
.L_2:
        /*0010*/ 	.word	index@(matmul_kernel)
        /*0014*/ 	.word	0x00000968


	//----- nvinfo : EIATTR_MIN_STACK_SIZE
	.align		4
.L_3:
        /*0018*/ 	.byte	0x04, 0x12
        /*001a*/ 	.short	(.L_5 - .L_4)
	.align		4
.L_4:
        /*001c*/ 	.word	index@(matmul_kernel)
        /*0020*/ 	.word	0x00000968
.L_5:


//--------------------- .nv.compat                --------------------------
	.section	.nv.compat,"",@"SHT_CUDA_COMPAT_INFO"
	.align	4
        /*0000*/ 	.byte	0x02, 0x09, 0x01, 0x00, 0x02, 0x02, 0x04, 0x00, 0x02, 0x05, 0x05, 0x00, 0x03, 0x07, 0x01, 0x01
        /*0010*/ 	.byte	0x02, 0x03, 0x00, 0x00, 0x02, 0x06, 0x01, 0x00, 0x04, 0x0b, 0x08, 0x00, 0x00, 0x00, 0x00, 0x00
        /*0020*/ 	.byte	0x00, 0x00, 0x00, 0x00


//--------------------- .nv.info.matmul_kernel    --------------------------
	.section	.nv.info.matmul_kernel,"",@"SHT_CUDA_INFO"
	.sectionflags	@""
	.align	4


	//----- nvinfo : EIATTR_CUDA_API_VERSION
	.align		4
        /*0000*/ 	.byte	0x04, 0x37
        /*0002*/ 	.short	(.L_7 - .L_6)
.L_6:
        /*0004*/ 	.word	0x00000082


	//----- nvinfo : EIATTR_KPARAM_INFO
	.align		4
.L_7:
        /*0008*/ 	.byte	0x04, 0x17
        /*000a*/ 	.short	(.L_9 - .L_8)
.L_8:
        /*000c*/ 	.word	0x00000000
        /*0010*/ 	.short	0x000d
        /*0012*/ 	.short	0x0048
        /*0014*/ 	.byte	0x00, 0xf4, 0x21, 0x00


	//----- nvinfo : EIATTR_KPARAM_INFO
	.align		4
.L_9:
        /*0018*/ 	.byte	0x04, 0x17
        /*001a*/ 	.short	(.L_11 - .L_10)
.L_10:
        /*001c*/ 	.word	0x00000000
        /*0020*/ 	.short	0x000c
        /*0022*/ 	.short	0x0040
        /*0024*/ 	.byte	0x00, 0xf4, 0x21, 0x00


	//----- nvinfo : EIATTR_KPARAM_INFO
	.align		4
.L_11:
        /*0028*/ 	.byte	0x04, 0x17
        /*002a*/ 	.short	(.L_13 - .L_12)
.L_12:
        /*002c*/ 	.word	0x00000000
        /*0030*/ 	.short	0x000b
        /*0032*/ 	.short	0x0038
        /*0034*/ 	.byte	0x00, 0xf0, 0x11, 0x00


	//----- nvinfo : EIATTR_KPARAM_INFO
	.align		4
.L_13:
        /*0038*/ 	.byte	0x04, 0x17
        /*003a*/ 	.short	(.L_15 - .L_14)
.L_14:
        /*003c*/ 	.word	0x00000000
        /*0040*/ 	.short	0x000a
        /*0042*/ 	.short	0x0034
        /*0044*/ 	.byte	0x00, 0xf0, 0x11, 0x00


	//----- nvinfo : EIATTR_KPARAM_INFO
	.align		4
.L_15:
        /*0048*/ 	.byte	0x04, 0x17
        /*004a*/ 	.short	(.L_17 - .L_16)
.L_16:
        /*004c*/ 	.word	0x00000000
        /*0050*/ 	.short	0x0009
        /*0052*/ 	.short	0x0030
        /*0054*/ 	.byte	0x00, 0xf0, 0x11, 0x00


	//----- nvinfo : EIATTR_KPARAM_INFO
	.align		4
.L_17:
        /*0058*/ 	.byte	0x04, 0x17
        /*005a*/ 	.short	(.L_19 - .L_18)
.L_18:
        /*005c*/ 	.word	0x00000000
        /*0060*/ 	.short	0x0008
        /*0062*/ 	.short	0x002c
        /*0064*/ 	.byte	0x00, 0xf0, 0x11, 0x00


	//----- nvinfo : EIATTR_KPARAM_INFO
	.align		4
.L_19:
        /*0068*/ 	.byte	0x04, 0x17
        /*006a*/ 	.short	(.L_21 - .L_20)
.L_20:
        /*006c*/ 	.word	0x00000000
        /*0070*/ 	.short	0x0007
        /*0072*/ 	.short	0x0028
        /*0074*/ 	.byte	0x00, 0xf0, 0x11, 0x00


	//----- nvinfo : EIATTR_KPARAM_INFO
	.align		4
.L_21:
        /*0078*/ 	.byte	0x04, 0x17
        /*007a*/ 	.short	(.L_23 - .L_22)
.L_22:
        /*007c*/ 	.word	0x00000000
        /*0080*/ 	.short	0x0006
        /*0082*/ 	.short	0x0024
        /*0084*/ 	.byte	0x00, 0xf0, 0x11, 0x00


	//----- nvinfo : EIATTR_KPARAM_INFO
	.align		4
.L_23:
        /*0088*/ 	.byte	0x04, 0x17
        /*008a*/ 	.short	(.L_25 - .L_24)
.L_24:
        /*008c*/ 	.word	0x00000000
        /*0090*/ 	.short	0x0005
        /*0092*/ 	.short	0x0020
        /*0094*/ 	.byte	0x00, 0xf0, 0x11, 0x00


	//----- nvinfo : EIATTR_KPARAM_INFO
	.align		4
.L_25:
        /*0098*/ 	.byte	0x04, 0x17
        /*009a*/ 	.short	(.L_27 - .L_26)
.L_26:
        /*009c*/ 	.word	0x00000000
        /*00a0*/ 	.short	0x0004
        /*00a2*/ 	.short	0x001c
        /*00a4*/ 	.byte	0x00, 0xf0, 0x11, 0x00


	//----- nvinfo : EIATTR_KPARAM_INFO
	.align		4
.L_27:
        /*00a8*/ 	.byte	0x04, 0x17
        /*00aa*/ 	.short	(.L_29 - .L_28)
.L_28:
        /*00ac*/ 	.word	0x00000000
        /*00b0*/ 	.short	0x0003
        /*00b2*/ 	.short	0x0018
        /*00b4*/ 	.byte	0x00, 0xf0, 0x11, 0x00


	//----- nvinfo : EIATTR_KPARAM_INFO
	.align		4
.L_29:
        /*00b8*/ 	.byte	0x04, 0x17
        /*00ba*/ 	.short	(.L_31 - .L_30)
.L_30:
        /*00bc*/ 	.word	0x00000000
        /*00c0*/ 	.short	0x0002
        /*00c2*/ 	.short	0x0010
        /*00c4*/ 	.byte	0x00, 0xf4, 0x21, 0x00


	//----- nvinfo : EIATTR_KPARAM_INFO
	.align		4
.L_31:
        /*00c8*/ 	.byte	0x04, 0x17
        /*00ca*/ 	.short	(.L_33 - .L_32)
.L_32:
        /*00cc*/ 	.word	0x00000000
        /*00d0*/ 	.short	0x0001
        /*00d2*/ 	.short	0x0008
        /*00d4*/ 	.byte	0x00, 0xf4, 0x21, 0x00


	//----- nvinfo : EIATTR_KPARAM_INFO
	.align		4
.L_33:
        /*00d8*/ 	.byte	0x04, 0x17
        /*00da*/ 	.short	(.L_35 - .L_34)
.L_34:
        /*00dc*/ 	.word	0x00000000
        /*00e0*/ 	.short	0x0000
        /*00e2*/ 	.short	0x0000
        /*00e4*/ 	.byte	0x00, 0xf4, 0x21, 0x00


	//----- nvinfo : EIATTR_SPARSE_MMA_MASK
	.align		4
.L_35:
        /*00e8*/ 	.byte	0x03, 0x50
        /*00ea*/ 	.short	0x0000


	//----- nvinfo : EIATTR_MAXREG_COUNT
	.align		4
        /*00ec*/ 	.byte	0x03, 0x1b
        /*00ee*/ 	.short	0x00ff


	//----- nvinfo : EIATTR_NUM_BARRIERS
	.align		4
        /*00f0*/ 	.byte	0x02, 0x4c
        /*00f2*/ 	.byte	0x01
	.zero		1


	//----- nvinfo : EIATTR_ANNOTATIONS
	.align		4
        /*00f4*/ 	.byte	0x04, 0x55
        /*00f6*/ 	.short	(.L_37 - .L_36)


	//   ....[0]....
.L_36:
        /*00f8*/ 	.word	0x00000001
        /*00fc*/ 	.byte	0x70, 0x07, 0x00, 0x00, 0x01, 0x00, 0x00, 0x00, 0xa0, 0x07, 0x00, 0x00, 0x01, 0x00, 0x00, 0x00
        /* <DEDUP_REMOVED lines=879> */
        /*37fc*/ 	.byte	0xf0, 0xa9, 0x01, 0x00


	//----- nvinfo : EIATTR_MERCURY_ISA_VERSION
	.align		4
.L_37:
        /*3800*/ 	.byte	0x03, 0x5f
        /*3802*/ 	.short	0x0101


	//----- nvinfo : EIATTR_EXIT_INSTR_OFFSETS
	.align		4
        /*3804*/ 	.byte	0x04, 0x1c
        /*3806*/ 	.short	(.L_39 - .L_38)


	//   ....[0]....
.L_38:
        /*3808*/ 	.word	0x0001ad00


	//   ....[1]....
        /*380c*/ 	.word	0x0001ad30


	//----- nvinfo : EIATTR_REQNTID
	.align		4
.L_39:
        /*3810*/ 	.byte	0x04, 0x10
        /*3812*/ 	.short	(.L_41 - .L_40)
.L_40:
        /*3814*/ 	.word	0x00000100
        /*3818*/ 	.word	0x00000001
        /*381c*/ 	.word	0x00000001


	//----- nvinfo : EIATTR_CBANK_PARAM_SIZE
	.align		4
.L_41:
        /*3820*/ 	.byte	0x03, 0x19
        /*3822*/ 	.short	0x0050


	//----- nvinfo : EIATTR_PARAM_CBANK
	.align		4
        /*3824*/ 	.byte	0x04, 0x0a
        /*3826*/ 	.short	(.L_43 - .L_42)
	.align		4
.L_42:
        /*3828*/ 	.word	index@(.nv.constant0.matmul_kernel)
        /*382c*/ 	.short	0x0210
        /*382e*/ 	.short	0x0050


	//----- nvinfo : EIATTR_SW_WAR
	.align		4
.L_43:
        /*3830*/ 	.byte	0x04, 0x36
        /*3832*/ 	.short	(.L_45 - .L_44)
.L_44:
        /*3834*/ 	.word	0x00000008
.L_45:


//--------------------- .nv.callgraph             --------------------------
	.section	.nv.callgraph,"",@"SHT_CUDA_CALLGRAPH"
	.align	4
	.sectionentsize	8
	.align		4
        /*0000*/ 	.word	0x00000000
	.align		4
        /*0004*/ 	.word	0xffffffff
	.align		4
        /*0008*/ 	.word	0x00000000
	.align		4
        /*000c*/ 	.word	0xfffffffe
	.align		4
        /*0010*/ 	.word	0x00000000
	.align		4
        /*0014*/ 	.word	0xfffffffd
	.align		4
        /*0018*/ 	.word	0x00000000
	.align		4
        /*001c*/ 	.word	0xfffffffc


//--------------------- .text.matmul_kernel       --------------------------
	.section	.text.matmul_kernel,"ax",@progbits
	.align	128
        .global         matmul_kernel
        .type           matmul_kernel,@function
        .size           matmul_kernel,(.L_x_3 - matmul_kernel)
        .other          matmul_kernel,@"STO_CUDA_ENTRY STV_DEFAULT"
matmul_kernel:
.text.matmul_kernel:
[----:B------:R-:W0:Y:S08]  /*0000*/  LDC R1, c[0x0][0x28] ;  /* 0x00000a00ff017b82 */ /* 0x000e300000000800 */
[----:B------:R-:W1:Y:S01]  /*0010*/  LDC.64 R4, c[0x0][0x228] ;  /* 0x00008a00ff047b82 */ /* 0x000e620000000a00 */
[----:B------:R-:W2:Y:S01]  /*0020*/  S2R R7, SR_CTAID.X ;  /* 0x0000000000077919 */ /* 0x000ea20000002500 */
[----:B0-----:R-:W-:Y:S01]  /*0030*/  VIADD R1, R1, 0xfffff698 ;  /* 0xfffff69801017836 */ /* 0x001fe20000000000 */
[----:B------:R-:W-:Y:S01]  /*0040*/  UMOV UR6, 0x400 ;  /* 0x0000040000067882 */ /* 0x000fe20000000000 */
[----:B------:R-:W-:Y:S01]  /*0050*/  ULDC.64 UR40, c[0x0][0x208] ;  /* 0x0000820000287ab9 */ /* 0x000fe20000000a00 */
[----:B------:R-:W0:Y:S01]  /*0060*/  S2R R14, SR_TID.X ;  /* 0x00000000000e7919 */ /* 0x000e220000002100 */
[----:B------:R-:W-:-:S02]  /*0070*/  CS2R R24, SRZ ;  /* 0x0000000000187805 */ /* 0x000fc4000001ff00 */
[----:B------:R-:W-:Y:S01]  /*0080*/  CS2R R26, SRZ ;  /* 0x00000000001a7805 */ /* 0x000fe2000001ff00 */
[----:B------:R-:W3:Y:S01]  /*0090*/  LDC R140, c[0x0][0x230] ;  /* 0x00008c00ff8c7b82 */ /* 0x000ee20000000800 */
[----:B------:R-:W-:Y:S02]  /*00a0*/  CS2R R32, SRZ ;  /* 0x0000000000207805 */ /* 0x000fe4000001ff00 */
[----:B------:R-:W-:Y:S02]  /*00b0*/  CS2R R34, SRZ ;  /* 0x0000000000227805 */ /* 0x000fe4000001ff00 */
[----:B------:R-:W-:Y:S02]  /*00c0*/  CS2R R40, SRZ ;  /* 0x0000000000287805 */ /* 0x000fe4000001ff00 */
[----:B------:R-:W-:Y:S02]  /*00d0*/  CS2R R42, SRZ ;  /* 0x00000000002a7805 */ /* 0x000fe4000001ff00 */
[----:B------:R-:W-:-:S02]  /*00e0*/  CS2R R48, SRZ ;  /* 0x0000000000307805 */ /* 0x000fc4000001ff00 */
[----:B------:R-:W-:Y:S02]  /*00f0*/  CS2R R50, SRZ ;  /* 0x0000000000327805 */ /* 0x000fe4000001ff00 */
[----:B------:R-:W-:Y:S01]  /*0100*/  CS2R R56, SRZ ;  /* 0x0000000000387805 */ /* 0x000fe2000001ff00 */
[----:B------:R-:W4:Y:S01]  /*0110*/  S2UR UR4, SR_CgaCtaId ;  /* 0x00000000000479c3 */ /* 0x000f220000008800 */
[----:B------:R-:W-:Y:S02]  /*0120*/  CS2R R58, SRZ ;  /* 0x00000000003a7805 */ /* 0x000fe4000001ff00 */
[----:B------:R-:W-:Y:S02]  /*0130*/  CS2R R64, SRZ ;  /* 0x0000000000407805 */ /* 0x000fe4000001ff00 */
[----:B------:R-:W-:Y:S02]  /*0140*/  CS2R R66, SRZ ;  /* 0x0000000000427805 */ /* 0x000fe4000001ff00 */
[----:B------:R-:W-:-:S02]  /*0150*/  CS2R R72, SRZ ;  /* 0x0000000000487805 */ /* 0x000fc4000001ff00 */
[----:B------:R-:W-:Y:S02]  /*0160*/  CS2R R74, SRZ ;  /* 0x00000000004a7805 */ /* 0x000fe4000001ff00 */
[----:B------:R-:W-:Y:S02]  /*0170*/  CS2R R80, SRZ ;  /* 0x0000000000507805 */ /* 0x000fe4000001ff00 */
[----:B------:R-:W-:Y:S01]  /*0180*/  CS2R R82, SRZ ;  /* 0x0000000000527805 */ /* 0x000fe2000001ff00 */
[----:B-1----:R-:W-:Y:S01]  /*0190*/  VIADD R0, R5, 0xff ;  /* 0x000000ff05007836 */ /* 0x002fe20000000000 */
[----:B------:R-:W-:Y:S02]  /*01a0*/  CS2R R88, SRZ ;  /* 0x0000000000587805 */ /* 0x000fe4000001ff00 */
[----:B------:R-:W-:Y:S02]  /*01b0*/  CS2R R90, SRZ ;  /* 0x00000000005a7805 */ /* 0x000fe4000001ff00 */
[----:B------:R-:W-:-:S02]  /*01c0*/  CS2R R96, SRZ ;  /* 0x0000000000607805 */ /* 0x000fc4000001ff00 */
[----:B------:R-:W-:Y:S02]  /*01d0*/  CS2R R98, SRZ ;  /* 0x0000000000627805 */ /* 0x000fe4000001ff00 */
[----:B------:R-:W-:Y:S02]  /*01e0*/  SHF.R.S32.HI R3, RZ, 0x1f, R0 ;  /* 0x0000001fff037819 */ /* 0x000fe40000011400 */
[----:B------:R-:W-:Y:S02]  /*01f0*/  CS2R R104, SRZ ;  /* 0x0000000000687805 */ /* 0x000fe4000001ff00 */
[----:B------:R-:W-:Y:S01]  /*0200*/  CS2R R106, SRZ ;  /* 0x00000000006a7805 */ /* 0x000fe2000001ff00 */
[----:B---3--:R-:W-:Y:S01]  /*0210*/  VIADD R140, R140, 0x7f ;  /* 0x0000007f8c8c7836 */ /* 0x008fe20000000000 */
[----:B------:R-:W-:Y:S02]  /*0220*/  LEA.HI R3, R3, R0, RZ, 0x8 ;  /* 0x0000000003037211 */ /* 0x000fe400078f40ff */
[----:B------:R-:W-:-:S02]  /*0230*/  CS2R R112, SRZ ;  /* 0x0000000000707805 */ /* 0x000fc4000001ff00 */
[----:B--2---:R-:W-:Y:S02]  /*0240*/  IABS R10, R7 ;  /* 0x00000007000a7213 */ /* 0x004fe40000000000 */
[----:B------:R-:W-:Y:S02]  /*0250*/  CS2R R114, SRZ ;  /* 0x0000000000727805 */ /* 0x000fe4000001ff00 */
[----:B------:R-:W-:Y:S02]  /*0260*/  SHF.R.S32.HI R3, RZ, 0x8, R3 ;  /* 0x00000008ff037819 */ /* 0x000fe40000011403 */
[----:B------:R-:W-:Y:S02]  /*0270*/  CS2R R120, SRZ ;  /* 0x0000000000787805 */ /* 0x000fe4000001ff00 */
[----:B0-----:R-:W-:Y:S01]  /*0280*/  LOP3.LUT R153, R14, 0x7f, RZ, 0xc0, !PT ;  /* 0x0000007f0e997812 */ /* 0x001fe200078ec0ff */
[----:B----4-:R-:W-:Y:S01]  /*0290*/  ULEA UR6, UR4, UR6, 0x18 ;  /* 0x0000000604067291 */ /* 0x010fe2000f8ec03f */
[----:B------:R-:W-:Y:S01]  /*02a0*/  CS2R R122, SRZ ;  /* 0x00000000007a7805 */ /* 0x000fe2000001ff00 */
[----:B------:R-:W-:Y:S01]  /*02b0*/  IMAD.SHL.U32 R6, R3, 0x8, RZ ;  /* 0x0000000803067824 */ /* 0x000fe200078e00ff */
[----:B------:R-:W-:-:S02]  /*02c0*/  CS2R R128, SRZ ;  /* 0x0000000000807805 */ /* 0x000fc4000001ff00 */
[----:B------:R-:W-:Y:S02]  /*02d0*/  CS2R R130, SRZ ;  /* 0x0000000000827805 */ /* 0x000fe4000001ff00 */
[----:B------:R-:W-:Y:S02]  /*02e0*/  CS2R R136, SRZ ;  /* 0x0000000000887805 */ /* 0x000fe4000001ff00 */
[----:B------:R-:W-:Y:S02]  /*02f0*/  CS2R R138, SRZ ;  /* 0x00000000008a7805 */ /* 0x000fe4000001ff00 */
[-C--:B------:R-:W-:Y:S02]  /*0300*/  IABS R9, R6.reuse ;  /* 0x0000000600097213 */ /* 0x080fe40000000000 */
[----:B------:R-:W-:Y:S02]  /*0310*/  CS2R R144, SRZ ;  /* 0x0000000000907805 */ /* 0x000fe4000001ff00 */
[----:B------:R-:W-:-:S02]  /*0320*/  IABS R12, R6 ;  /* 0x00000006000c7213 */ /* 0x000fc40000000000 */
[----:B------:R-:W-:Y:S01]  /*0330*/  CS2R R146, SRZ ;  /* 0x0000000000927805 */ /* 0x000fe2000001ff00 */
[----:B------:R-:W0:Y:S08]  /*0340*/  I2F.RP R0, R9 ;  /* 0x0000000900007306 */ /* 0x000e300000209400 */
[----:B0-----:R-:W0:Y:S02]  /*0350*/  MUFU.RCP R0, R0 ;  /* 0x0000000000007308 */ /* 0x001e240000001000 */
[----:B0-----:R-:W-:-:S02]  /*0360*/  VIADD R2, R0, 0xffffffe ;  /* 0x0ffffffe00027836 */ /* 0x001fc40000000000 */
[----:B------:R-:W-:-:S04]  /*0370*/  IMAD.MOV R0, RZ, RZ, -R12 ;  /* 0x000000ffff007224 */ /* 0x000fc800078e0a0c */
[----:B------:R0:W1:Y:S02]  /*0380*/  F2I.FTZ.U32.TRUNC.NTZ R3, R2 ;  /* 0x0000000200037305 */ /* 0x000064000021f000 */
[----:B0-----:R-:W-:Y:S02]  /*0390*/  IMAD.MOV.U32 R2, RZ, RZ, RZ ;  /* 0x000000ffff027224 */ /* 0x001fe400078e00ff */
[----:B-1----:R-:W-:-:S04]  /*03a0*/  IMAD.MOV R8, RZ, RZ, -R3 ;  /* 0x000000ffff087224 */ /* 0x002fc800078e0a03 */
[----:B------:R-:W-:Y:S02]  /*03b0*/  IMAD R11, R8, R9, RZ ;  /* 0x00000009080b7224 */ /* 0x000fe400078e02ff */
[----:B------:R-:W-:Y:S02]  /*03c0*/  IMAD.MOV.U32 R8, RZ, RZ, R10 ;  /* 0x000000ffff087224 */ /* 0x000fe400078e000a */
[----:B------:R-:W-:-:S06]  /*03d0*/  IMAD.HI.U32 R3, R3, R11, R2 ;  /* 0x0000000b03037227 */ /* 0x000fcc00078e0002 */
[----:B------:R-:W-:-:S04]  /*03e0*/  IMAD.HI.U32 R3, R3, R8, RZ ;  /* 0x0000000803037227 */ /* 0x000fc800078e00ff */
[----:B------:R-:W-:-:S05]  /*03f0*/  IMAD R0, R3, R0, R8 ;  /* 0x0000000003007224 */ /* 0x000fca00078e0208 */
[----:B------:R-:W-:-:S13]  /*0400*/  ISETP.GT.U32.AND P1, PT, R9, R0, PT ;  /* 0x000000000900720c */ /* 0x000fda0003f24070 */
[----:B------:R-:W-:Y:S02]  /*0410*/  @!P1 IMAD.IADD R0, R0, 0x1, -R9 ;  /* 0x0000000100009824 */ /* 0x000fe400078e0a09 */
[----:B------:R-:W-:Y:S01]  /*0420*/  @!P1 VIADD R3, R3, 0x1 ;  /* 0x0000000103039836 */ /* 0x000fe20000000000 */
[----:B------:R-:W-:Y:S02]  /*0430*/  ISETP.NE.AND P1, PT, R6, RZ, PT ;  /* 0x000000ff0600720c */ /* 0x000fe40003f25270 */
[----:B------:R-:W-:Y:S02]  /*0440*/  ISETP.GE.U32.AND P0, PT, R0, R9, PT ;  /* 0x000000090000720c */ /* 0x000fe40003f06070 */
[----:B------:R-:W-:-:S04]  /*0450*/  LOP3.LUT R0, R7, R6, RZ, 0x3c, !PT ;  /* 0x0000000607007212 */ /* 0x000fc800078e3cff */
[----:B------:R-:W-:Y:S01]  /*0460*/  ISETP.GE.AND P2, PT, R0, RZ, PT ;  /* 0x000000ff0000720c */ /* 0x000fe20003f46270 */
[----:B------:R-:W-:-:S06]  /*0470*/  VIADD R0, R4, 0x7f ;  /* 0x0000007f04007836 */ /* 0x000fcc0000000000 */
[----:B------:R-:W-:-:S04]  /*0480*/  @P0 VIADD R3, R3, 0x1 ;  /* 0x0000000103030836 */ /* 0x000fc80000000000 */
[----:B------:R-:W-:Y:S01]  /*0490*/  IMAD.MOV.U32 R2, RZ, RZ, R3 ;  /* 0x000000ffff027224 */ /* 0x000fe200078e0003 */
[----:B------:R-:W-:-:S03]  /*04a0*/  SHF.R.S32.HI R3, RZ, 0x1f, R0 ;  /* 0x0000001fff037819 */ /* 0x000fc60000011400 */
[----:B------:R-:W-:Y:S01]  /*04b0*/  @!P2 IMAD.MOV R2, RZ, RZ, -R2 ;  /* 0x000000ffff02a224 */ /* 0x000fe200078e0a02 */
[----:B------:R-:W-:Y:S02]  /*04c0*/  @!P1 LOP3.LUT R2, RZ, R6, RZ, 0x33, !PT ;  /* 0x00000006ff029212 */ /* 0x000fe400078e33ff */
[----:B------:R-:W-:-:S03]  /*04d0*/  LEA.HI R3, R3, R0, RZ, 0x7 ;  /* 0x0000000003037211 */ /* 0x000fc600078f38ff */
[----:B------:R-:W-:Y:S02]  /*04e0*/  IMAD.SHL.U32 R8, R2, 0x8, RZ ;  /* 0x0000000802087824 */ /* 0x000fe400078e00ff */
[----:B------:R-:W-:-:S03]  /*04f0*/  IMAD.MOV R2, RZ, RZ, -R2 ;  /* 0x000000ffff027224 */ /* 0x000fc600078e0a02 */
[----:B------:R-:W-:Y:S01]  /*0500*/  LEA.HI.SX32 R3, R3, -R8, 0x19 ;  /* 0x8000000803037211 */ /* 0x000fe200078fcaff */
[----:B------:R-:W-:-:S03]  /*0510*/  IMAD R6, R6, R2, R7 ;  /* 0x0000000206067224 */ /* 0x000fc600078e0207 */
[----:B------:R-:W-:Y:S02]  /*0520*/  VIMNMX R13, R3, 0x8, PT ;  /* 0x00000008030d7848 */ /* 0x000fe40003fe0100 */
[----:B------:R-:W-:Y:S02]  /*0530*/  IABS R11, R6 ;  /* 0x00000006000b7213 */ /* 0x000fe40000000000 */
[----:B------:R-:W-:-:S04]  /*0540*/  IABS R9, R13 ;  /* 0x0000000d00097213 */ /* 0x000fc80000000000 */
[----:B------:R-:W0:Y:S08]  /*0550*/  I2F.RP R0, R9 ;  /* 0x0000000900007306 */ /* 0x000e300000209400 */
[----:B0-----:R-:W0:Y:S02]  /*0560*/  MUFU.RCP R0, R0 ;  /* 0x0000000000007308 */ /* 0x001e240000001000 */
[----:B0-----:R-:W-:-:S06]  /*0570*/  VIADD R3, R0, 0xffffffe ;  /* 0x0ffffffe00037836 */ /* 0x001fcc0000000000 */
[----:B------:R-:W0:Y:S02]  /*0580*/  F2I.FTZ.U32.TRUNC.NTZ R3, R3 ;  /* 0x0000000300037305 */ /* 0x000e24000021f000 */
[----:B0-----:R-:W-:-:S04]  /*0590*/  IMAD.MOV R10, RZ, RZ, -R3 ;  /* 0x000000ffff0a7224 */ /* 0x001fc800078e0a03 */
[----:B------:R-:W-:Y:S01]  /*05a0*/  IMAD.MOV.U32 R2, RZ, RZ, R10 ;  /* 0x000000ffff027224 */ /* 0x000fe200078e000a */
[----:B------:R-:W-:-:S03]  /*05b0*/  IABS R10, R13 ;  /* 0x0000000d000a7213 */ /* 0x000fc60000000000 */
[----:B------:R-:W-:Y:S02]  /*05c0*/  IMAD R7, R2, R9, RZ ;  /* 0x0000000902077224 */ /* 0x000fe400078e02ff */
[----:B------:R-:W-:Y:S02]  /*05d0*/  IMAD.MOV.U32 R2, RZ, RZ, RZ ;  /* 0x000000ffff027224 */ /* 0x000fe400078e00ff */
[----:B------:R-:W-:Y:S02]  /*05e0*/  IMAD.MOV R0, RZ, RZ, -R10 ;  /* 0x000000ffff007224 */ /* 0x000fe400078e0a0a */
        /* <DEDUP_REMOVED lines=9> */
[----:B------:R-:W-:-:S07]  /*0680*/  ISETP.GE.AND P2, PT, R0, RZ, PT ;  /* 0x000000ff0000720c */ /* 0x000fce0003f46270 */
[----:B------:R-:W-:Y:S01]  /*0690*/  @P0 VIADD R2, R2, 0x1 ;  /* 0x0000000102020836 */ /* 0x000fe20000000000 */
[----:B------:R-:W-:-:S05]  /*06a0*/  ISETP.GE.AND P0, PT, R140, 0x80, PT ;  /* 0x000000808c00780c */ /* 0x000fca0003f06270 */
[----:B------:R-:W-:Y:S01]  /*06b0*/  @!P2 IMAD.MOV R2, RZ, RZ, -R2 ;  /* 0x000000ffff02a224 */ /* 0x000fe200078e0a02 */
[----:B------:R-:W-:-:S05]  /*06c0*/  @!P1 LOP3.LUT R2, RZ, R13, RZ, 0x33, !PT ;  /* 0x0000000dff029212 */ /* 0x000fca00078e33ff */
[----:B------:R-:W-:Y:S02]  /*06d0*/  IMAD.MOV R0, RZ, RZ, -R2 ;  /* 0x000000ffff007224 */ /* 0x000fe400078e0a02 */
[----:B------:R-:W-:Y:S02]  /*06e0*/  IMAD.SHL.U32 R2, R2, 0x100, RZ ;  /* 0x0000010002027824 */ /* 0x000fe400078e00ff */
[----:B------:R-:W-:Y:S01]  /*06f0*/  IMAD R0, R13, R0, R6 ;  /* 0x000000000d007224 */ /* 0x000fe200078e0206 */
[----:B------:R-:W-:-:S03]  /*0700*/  SHF.R.U32.HI R13, RZ, 0x7, R14 ;  /* 0x00000007ff0d7819 */ /* 0x000fc6000001160e */
[----:B------:R-:W-:Y:S01]  /*0710*/  IMAD.IADD R3, R8, 0x1, R0 ;  /* 0x0000000108037824 */ /* 0x000fe200078e0200 */
[----:B------:R-:W-:-:S03]  /*0720*/  SGXT.U32 R13, R13, 0x1 ;  /* 0x000000010d0d781a */ /* 0x000fc60000000000 */
[----:B------:R-:W-:Y:S01]  /*0730*/  IMAD R3, R3, 0x80, R153 ;  /* 0x0000008003037824 */ /* 0x000fe200078e0299 */
[C-C-:B------:R-:W-:Y:S02]  /*0740*/  LOP3.LUT R152, R2.reuse, 0x2, R13.reuse, 0xfe, !PT ;  /* 0x0000000202987812 */ /* 0x140fe400078efe0d */
[C-C-:B------:R-:W-:Y:S02]  /*0750*/  LOP3.LUT R154, R2.reuse, 0x4, R13.reuse, 0xfe, !PT ;  /* 0x00000004029a7812 */ /* 0x140fe400078efe0d */
[C-C-:B------:R-:W-:Y:S01]  /*0760*/  LOP3.LUT R155, R2.reuse, 0x6, R13.reuse, 0xfe, !PT ;  /* 0x00000006029b7812 */ /* 0x140fe200078efe0d */
[----:B------:R-:W-:Y:S01]  /*0770*/  STL [R1+0x720], R152 ;  /* 0x0007209801007387 */ /* 0x000fe20000100800 */
[C-C-:B------:R-:W-:Y:S02]  /*0780*/  LOP3.LUT R156, R2.reuse, 0x8, R13.reuse, 0xfe, !PT ;  /* 0x00000008029c7812 */ /* 0x140fe400078efe0d */
[C-C-:B------:R-:W-:Y:S01]  /*0790*/  LOP3.LUT R23, R2.reuse, 0xa, R13.reuse, 0xfe, !PT ;  /* 0x0000000a02177812 */ /* 0x140fe200078efe0d */
[----:B------:R-:W-:Y:S01]  /*07a0*/  STL [R1+0x71c], R154 ;  /* 0x00071c9a01007387 */ /* 0x000fe20000100800 */
[----:B------:R-:W-:-:S02]  /*07b0*/  LOP3.LUT R22, R2, 0xc, R13, 0xfe, !PT ;  /* 0x0000000c02167812 */ /* 0x000fc400078efe0d */
[C-C-:B------:R-:W-:Y:S01]  /*07c0*/  LOP3.LUT R21, R2.reuse, 0xe, R13.reuse, 0xfe, !PT ;  /* 0x0000000e02157812 */ /* 0x140fe200078efe0d */
[----:B------:R-:W-:Y:S01]  /*07d0*/  STL [R1+0x718], R155 ;  /* 0x0007189b01007387 */ /* 0x000fe20000100800 */
        /* <DEDUP_REMOVED lines=76> */
[C---:B------:R-:W-:Y:S01]  /*0ca0*/  LOP3.LUT R206, R2.reuse, 0x76, R13, 0xfe, !PT ;  /* 0x0000007602ce7812 */ /* 0x040fe200078efe0d */
[----:B------:R-:W-:Y:S01]  /*0cb0*/  STL [R1+0x6e8], R176 ;  /* 0x0006e8b001007387 */ /* 0x000fe20000100800 */
[----:B------:R-:W-:-:S02]  /*0cc0*/  LOP3.LUT R0, R2, R13, RZ, 0xfc, !PT ;  /* 0x0000000d02007212 */ /* 0x000fc400078efcff */
[C-C-:B------:R-:W-:Y:S01]  /*0cd0*/  LOP3.LUT R207, R2.reuse, 0x78, R13.reuse, 0xfe, !PT ;  /* 0x0000007802cf7812 */ /* 0x140fe200078efe0d */
[----:B------:R-:W-:Y:S01]  /*0ce0*/  STL [R1+0x6e4], R177 ;  /* 0x0006e4b101007387 */ /* 0x000fe20000100800 */
[C-C-:B------:R-:W-:Y:S02]  /*0cf0*/  LOP3.LUT R208, R2.reuse, 0x7a, R13.reuse, 0xfe, !PT ;  /* 0x0000007a02d07812 */ /* 0x140fe400078efe0d */
[C-C-:B------:R-:W-:Y:S01]  /*0d00*/  LOP3.LUT R209, R2.reuse, 0x7c, R13.reuse, 0xfe, !PT ;  /* 0x0000007c02d17812 */ /* 0x140fe200078efe0d */
[----:B------:R-:W-:Y:S01]  /*0d10*/  STL [R1+0x6e0], R178 ;  /* 0x0006e0b201007387 */ /* 0x000fe20000100800 */
[----:B------:R-:W-:Y:S02]  /*0d20*/  LOP3.LUT R210, R2, 0x7e, R13, 0xfe, !PT ;  /* 0x0000007e02d27812 */ /* 0x000fe400078efe0d */
[C---:B------:R-:W-:Y:S01]  /*0d30*/  LOP3.LUT R211, R0.reuse, 0x80, RZ, 0xfc, !PT ;  /* 0x0000008000d37812 */ /* 0x040fe200078efcff */
[----:B------:R-:W-:Y:S01]  /*0d40*/  STL [R1+0x6dc], R179 ;  /* 0x0006dcb301007387 */ /* 0x000fe20000100800 */
[----:B------:R-:W-:-:S02]  /*0d50*/  LOP3.LUT R212, R0, 0x82, RZ, 0xfc, !PT ;  /* 0x0000008200d47812 */ /* 0x000fc400078efcff */
[C---:B------:R-:W-:Y:S01]  /*0d60*/  LOP3.LUT R213, R0.reuse, 0x84, RZ, 0xfc, !PT ;  /* 0x0000008400d57812 */ /* 0x040fe200078efcff */
[----:B------:R-:W-:Y:S01]  /*0d70*/  STL [R1+0x6d8], R180 ;  /* 0x0006d8b401007387 */ /* 0x000fe20000100800 */
[C---:B------:R-:W-:Y:S02]  /*0d80*/  LOP3.LUT R215, R0.reuse, 0x86, RZ, 0xfc, !PT ;  /* 0x0000008600d77812 */ /* 0x040fe400078efcff */
[C---:B------:R-:W-:Y:S01]  /*0d90*/  LOP3.LUT R217, R0.reuse, 0x88, RZ, 0xfc, !PT ;  /* 0x0000008800d97812 */ /* 0x040fe200078efcff */
[----:B------:R-:W-:Y:S01]  /*0da0*/  STL [R1+0x6d4], R181 ;  /* 0x0006d4b501007387 */ /* 0x000fe20000100800 */
[C---:B------:R-:W-:Y:S02]  /*0db0*/  LOP3.LUT R219, R0.reuse, 0x8a, RZ, 0xfc, !PT ;  /* 0x0000008a00db7812 */ /* 0x040fe400078efcff */
        /* <DEDUP_REMOVED lines=64> */
[----:B------:R-:W-:Y:S04]  /*11c0*/  STL [R1+0x67c], R203 ;  /* 0x00067ccb01007387 */ /* 0x000fe80000100800 */
        /* <DEDUP_REMOVED lines=28> */
[----:B------:R0:W-:Y:S04]  /*1390*/  STL [R1+0x804], R7 ;  /* 0x0008040701007387 */ /* 0x0001e80000100800 */
[----:B------:R-:W-:Y:S04]  /*13a0*/  STL [R1+0x808], R251 ;  /* 0x000808fb01007387 */ /* 0x000fe80000100800 */
[----:B------:R1:W-:Y:S01]  /*13b0*/  STL [R1+0x800], R2 ;  /* 0x0008000201007387 */ /* 0x0003e20000100800 */
[----:B0-----:R-:W-:-:S03]  /*13c0*/  LOP3.LUT R7, R0, 0xb4, RZ, 0xfc, !PT ;  /* 0x000000b400077812 */ /* 0x001fc600078efcff */
[----:B------:R0:W-:Y:S01]  /*13d0*/  STL [R1+0x7fc], R6 ;  /* 0x0007fc0601007387 */ /* 0x0001e20000100800 */
[C---:B-1----:R-:W-:Y:S02]  /*13e0*/  LOP3.LUT R2, R0.reuse, 0xb2, RZ, 0xfc, !PT ;  /* 0x000000b200027812 */ /* 0x042fe400078efcff */
[----:B0-----:R-:W-:-:S03]  /*13f0*/  LOP3.LUT R6, R0, 0xb6, RZ, 0xfc, !PT ;  /* 0x000000b600067812 */ /* 0x001fc600078efcff */
[----:B------:R0:W-:Y:S04]  /*1400*/  STL [R1+0x7f8], R2 ;  /* 0x0007f80201007387 */ /* 0x0001e80000100800 */
[----:B------:R1:W-:Y:S04]  /*1410*/  STL [R1+0x7f4], R7 ;  /* 0x0007f40701007387 */ /* 0x0003e80000100800 */
[----:B------:R2:W-:Y:S01]  /*1420*/  STL [R1+0x7f0], R6 ;  /* 0x0007f00601007387 */ /* 0x0005e20000100800 */
[C---:B0-----:R-:W-:Y:S02]  /*1430*/  LOP3.LUT R2, R0.reuse, 0xb8, RZ, 0xfc, !PT ;  /* 0x000000b800027812 */ /* 0x041fe400078efcff */
[----:B-1----:R-:W-:-:S03]  /*1440*/  LOP3.LUT R7, R0, 0xba, RZ, 0xfc, !PT ;  /* 0x000000ba00077812 */ /* 0x002fc600078efcff */
[----:B------:R0:W-:Y:S01]  /*1450*/  STL [R1+0x7ec], R2 ;  /* 0x0007ec0201007387 */ /* 0x0001e20000100800 */
[----:B--2---:R-:W-:-:S03]  /*1460*/  LOP3.LUT R6, R0, 0xbc, RZ, 0xfc, !PT ;  /* 0x000000bc00067812 */ /* 0x004fc600078efcff */
        /* <DEDUP_REMOVED lines=12> */
[----:B------:R-:W-:Y:S04]  /*1530*/  STL [R1+0x7cc], R7 ;  /* 0x0007cc0701007387 */ /* 0x000fe80000100800 */
[----:B------:R-:W-:Y:S01]  /*1540*/  STL [R1+0x7d0], R18 ;  /* 0x0007d01201007387 */ /* 0x000fe20000100800 */
[----:B0-----:R-:W-:-:S05]  /*1550*/  LOP3.LUT R2, R0, 0xca, RZ, 0xfc, !PT ;  /* 0x000000ca00027812 */ /* 0x001fca00078efcff */
[----:B------:R0:W-:Y:S04]  /*1560*/  STL [R1+0x7c8], R2 ;  /* 0x0007c80201007387 */ /* 0x0001e80000100800 */
[----:B------:R-:W-:Y:S01]  /*1570*/  STL [R1+0x7c4], R6 ;  /* 0x0007c40601007387 */ /* 0x000fe20000100800 */
[----:B0-----:R-:W-:-:S05]  /*1580*/  LOP3.LUT R2, R0, 0xce, RZ, 0xfc, !PT ;  /* 0x000000ce00027812 */ /* 0x001fca00078efcff */
[----:B------:R0:W-:Y:S04]  /*1590*/  STL [R1+0x7c0], R2 ;  /* 0x0007c00201007387 */ /* 0x0001e80000100800 */
[----:B------:R1:W-:Y:S04]  /*15a0*/  STL [R1+0x7bc], R252 ;  /* 0x0007bcfc01007387 */ /* 0x0003e80000100800 */
[----:B------:R1:W-:Y:S01]  /*15b0*/  STL [R1+0x7b8], R250 ;  /* 0x0007b8fa01007387 */ /* 0x0003e20000100800 */
[----:B0-----:R-:W-:-:S03]  /*15c0*/  LOP3.LUT R2, R0, 0xfa, RZ, 0xfc, !PT ;  /* 0x000000fa00027812 */ /* 0x001fc600078efcff */
[----:B------:R1:W-:Y:S04]  /*15d0*/  STL [R1+0x7b4], R248 ;  /* 0x0007b4f801007387 */ /* 0x0003e80000100800 */
        /* <DEDUP_REMOVED lines=21> */
[----:B------:R1:W-:Y:S01]  /*1730*/  STL [R1+0x710], R3 ;  /* 0x0007100301007387 */ /* 0x0003e20000100800 */
[----:B------:R-:W-:Y:S05]  /*1740*/  @!P0 BRA `(.L_x_0) ;  /* 0x0000015400308947 */ /* 0x000fea0003800000 */
[----:B------:R0:W-:Y:S01]  /*1750*/  STL [R1+0x870], R154 ;  /* 0x0008709a01007387 */ /* 0x0001e20000100800 */
[----:B------:R-:W-:Y:S01]  /*1760*/  IABS R11, R5 ;  /* 0x00000005000b7213 */ /* 0x000fe20000000000 */
[----:B------:R-:W-:Y:S01]  /*1770*/  ULDC UR8, c[0x0][0x23c] ;  /* 0x00008f0000087ab9 */ /* 0x000fe20000000800 */
[----:B------:R-:W-:Y:S01]  /*1780*/  IABS R8, R4 ;  /* 0x0000000400087213 */ /* 0x000fe20000000000 */
[----:B------:R2:W-:Y:S01]  /*1790*/  STL [R1+0x86c], R152 ;  /* 0x00086c9801007387 */ /* 0x0005e20000100800 */
[----:B-1----:R-:W-:Y:S01]  /*17a0*/  IABS R14, R14 ;  /* 0x0000000e000e7213 */ /* 0x002fe20000000000 */
[----:B------:R-:W-:Y:S01]  /*17b0*/  ULDC.64 UR4, c[0x0][0x218] ;  /* 0x0000860000047ab9 */ /* 0x000fe20000000a00 */
[----:B------:R-:W-:Y:S01]  /*17c0*/  IABS R72, R0 ;  /* 0x0000000000487213 */ /* 0x000fe20000000000 */
[----:B------:R-:W-:Y:S01]  /*17d0*/  ULDC UR7, c[0x0][0x238] ;  /* 0x00008e0000077ab9 */ /* 0x000fe20000000800 */
[----:B------:R-:W-:Y:S01]  /*17e0*/  IABS R214, R214 ;  /* 0x000000d600d67213 */ /* 0x000fe20000000000 */
[----:B0-----:R-:W-:Y:S01]  /*17f0*/  IMAD.MOV.U32 R154, RZ, RZ, R2 ;  /* 0x000000ffff9a7224 */ /* 0x001fe200078e0002 */
[----:B------:R-:W-:Y:S01]  /*1800*/  IABS R216, R216 ;  /* 0x000000d800d87213 */ /* 0x000fe20000000000 */
[----:B------:R-:W-:Y:S01]  /*1810*/  ULDC.64 UR10, c[0x0][0x210] ;  /* 0x00008400000a7ab9 */ /* 0x000fe20000000a00 */
[----:B------:R-:W-:Y:S01]  /*1820*/  IABS R222, R222 ;  /* 0x000000de00de7213 */ /* 0x000fe20000000000 */
[----:B--2---:R-:W2:Y:S01]  /*1830*/  LDL R152, [R1+0x710] ;  /* 0x0007100001987983 */ /* 0x004ea20000100800 */
[----:B------:R-:W0:Y:S01]  /*1840*/  I2F.RP R10, R11 ;  /* 0x0000000b000a7306 */ /* 0x000e220000209400 */
[----:B------:R-:W-:-:S02]  /*1850*/  IABS R224, R224 ;  /* 0x000000e000e07213 */ /* 0x000fc40000000000 */
[----:B------:R-:W-:Y:S01]  /*1860*/  IABS R226, R226 ;  /* 0x000000e200e27213 */ /* 0x000fe20000000000 */
[----:B------:R1:W-:Y:S01]  /*1870*/  STL [R1+0x85c], R153 ;  /* 0x00085c9901007387 */ /* 0x0003e20000100800 */
[----:B------:R-:W-:Y:S02]  /*1880*/  IABS R218, R218 ;  /* 0x000000da00da7213 */ /* 0x000fe40000000000 */
[----:B------:R-:W-:Y:S01]  /*1890*/  IABS R232, R232 ;  /* 0x000000e800e87213 */ /* 0x000fe20000000000 */
[----:B------:R-:W3:Y:S01]  /*18a0*/  I2F.RP R9, R8 ;  /* 0x0000000800097306 */ /* 0x000ee20000209400 */
[----:B------:R-:W-:Y:S01]  /*18b0*/  IABS R234, R234 ;  /* 0x000000ea00ea7213 */ /* 0x000fe20000000000 */
[----:B------:R-:W4:Y:S01]  /*18c0*/  LDL R13, [R1+0x800] ;  /* 0x00080000010d7983 */ /* 0x000f220000100800 */
[----:B------:R-:W-:Y:S02]  /*18d0*/  IABS R228, R228 ;  /* 0x000000e400e47213 */ /* 0x000fe40000000000 */
[----:B------:R-:W-:Y:S01]  /*18e0*/  IABS R236, R236 ;  /* 0x000000ec00ec7213 */ /* 0x000fe20000000000 */
[----:B-1----:R-:W5:Y:S01]  /*18f0*/  LDL R153, [R1+0x7fc] ;  /* 0x0007fc0001997983 */ /* 0x002f620000100800 */
[----:B------:R-:W-:Y:S01]  /*1900*/  IABS R242, R242 ;  /* 0x000000f200f27213 */ /* 0x000fe20000000000 */
[----:B0-----:R-:W0:Y:S01]  /*1910*/  MUFU.RCP R10, R10 ;  /* 0x0000000a000a7308 */ /* 0x001e220000001000 */
[----:B------:R-:W-:-:S02]  /*1920*/  IABS R238, R238 ;  /* 0x000000ee00ee7213 */ /* 0x000fc40000000000 */
[----:B------:R-:W-:Y:S02]  /*1930*/  IABS R244, R244 ;  /* 0x000000f400f47213 */ /* 0x000fe40000000000 */
[----:B------:R-:W-:Y:S02]  /*1940*/  IABS R246, R246 ;  /* 0x000000f600f67213 */ /* 0x000fe40000000000 */
[----:B------:R-:W-:Y:S01]  /*1950*/  IABS R248, R248 ;  /* 0x000000f800f87213 */ /* 0x000fe20000000000 */
[----:B---3--:R-:W1:Y:S01]  /*1960*/  MUFU.RCP R9, R9 ;  /* 0x0000000900097308 */ /* 0x008e620000001000 */
[----:B------:R-:W-:Y:S02]  /*1970*/  IABS R252, R252 ;  /* 0x000000fc00fc7213 */ /* 0x000fe40000000000 */
[----:B------:R-:W-:Y:S02]  /*1980*/  IABS R135, R18 ;  /* 0x0000001200877213 */ /* 0x000fe40000000000 */
[----:B------:R-:W-:-:S02]  /*1990*/  IABS R220, R220 ;  /* 0x000000dc00dc7213 */ /* 0x000fc40000000000 */
[----:B------:R-:W-:Y:S02]  /*19a0*/  IABS R230, R230 ;  /* 0x000000e600e67213 */ /* 0x000fe40000000000 */
[----:B------:R-:W-:Y:S01]  /*19b0*/  IABS R240, R240 ;  /* 0x000000f000f07213 */ /* 0x000fe20000000000 */
[----:B0-----:R-:W-:Y:S01]  /*19c0*/  VIADD R6, R10, 0xffffffe ;  /* 0x0ffffffe0a067836 */ /* 0x001fe20000000000 */
[----:B------:R-:W-:Y:S01]  /*19d0*/  IABS R250, R250 ;  /* 0x000000fa00fa7213 */ /* 0x000fe20000000000 */
[----:B------:R-:W0:Y:S01]  /*19e0*/  S2R R10, SR_TID.X ;  /* 0x00000000000a7919 */ /* 0x000e220000002100 */
[----:B------:R-:W-:Y:S02]  /*19f0*/  IABS R120, R249 ;  /* 0x000000f900787213 */ /* 0x000fe40000000000 */
[----:B------:R-:W-:Y:S02]  /*1a00*/  IABS R121, R251 ;  /* 0x000000fb00797213 */ /* 0x000fe40000000000 */
[----:B------:R-:W-:Y:S01]  /*1a10*/  IABS R119, R247 ;  /* 0x000000f700777213 */ /* 0x000fe20000000000 */
[----:B-1----:R-:W-:Y:S01]  /*1a20*/  VIADD R2, R9, 0xffffffe ;  /* 0x0ffffffe09027836 */ /* 0x002fe20000000000 */
[----:B------:R-:W-:-:S02]  /*1a30*/  IABS R118, R245 ;  /* 0x000000f500767213 */ /* 0x000fc40000000000 */
[----:B------:R-:W-:Y:S01]  /*1a40*/  IABS R115, R239 ;  /* 0x000000ef00737213 */ /* 0x000fe20000000000 */
[----:B------:R1:W3:Y:S01]  /*1a50*/  F2I.FTZ.U32.TRUNC.NTZ R3, R2 ;  /* 0x0000000200037305 */ /* 0x0002e2000021f000 */
[----:B------:R-:W-:Y:S02]  /*1a60*/  IABS R117, R243 ;  /* 0x000000f300757213 */ /* 0x000fe40000000000 */
[----:B------:R-:W-:Y:S02]  /*1a70*/  IABS R114, R237 ;  /* 0x000000ed00727213 */ /* 0x000fe40000000000 */
[----:B------:R-:W-:Y:S02]  /*1a80*/  IABS R116, R241 ;  /* 0x000000f100747213 */ /* 0x000fe40000000000 */
[----:B------:R-:W-:Y:S01]  /*1a90*/  IABS R113, R235 ;  /* 0x000000eb00717213 */ /* 0x000fe20000000000 */
[----:B------:R-:W0:Y:S01]  /*1aa0*/  F2I.FTZ.U32.TRUNC.NTZ R7, R6 ;  /* 0x0000000600077305 */ /* 0x000e22000021f000 */
[----:B-1----:R-:W-:Y:S01]  /*1ab0*/  IMAD.MOV.U32 R2, RZ, RZ, RZ ;  /* 0x000000ffff027224 */ /* 0x002fe200078e00ff */
[----:B------:R-:W-:-:S02]  /*1ac0*/  IABS R112, R233 ;  /* 0x000000e900707213 */ /* 0x000fc40000000000 */
[----:B------:R-:W-:Y:S02]  /*1ad0*/  IABS R110, R229 ;  /* 0x000000e5006e7213 */ /* 0x000fe40000000000 */
[----:B------:R-:W-:Y:S01]  /*1ae0*/  IABS R111, R231 ;  /* 0x000000e7006f7213 */ /* 0x000fe20000000000 */
[----:B---3--:R-:W-:Y:S01]  /*1af0*/  IMAD.MOV R15, RZ, RZ, -R3 ;  /* 0x000000ffff0f7224 */ /* 0x008fe200078e0a03 */
[----:B------:R-:W-:Y:S02]  /*1b00*/  IABS R109, R227 ;  /* 0x000000e3006d7213 */ /* 0x000fe40000000000 */
[----:B------:R-:W-:Y:S01]  /*1b10*/  IABS R108, R225 ;  /* 0x000000e1006c7213 */ /* 0x000fe20000000000 */
[----:B------:R-:W-:Y:S01]  /*1b20*/  IMAD R9, R15, R8, RZ ;  /* 0x000000080f097224 */ /* 0x000fe200078e02ff */
[----:B------:R-:W-:Y:S02]  /*1b30*/  IABS R105, R219 ;  /* 0x000000db00697213 */ /* 0x000fe40000000000 */
[----:B------:R-:W-:Y:S01]  /*1b40*/  IABS R107, R223 ;  /* 0x000000df006b7213 */ /* 0x000fe20000000000 */
[----:B0-----:R-:W-:Y:S01]  /*1b50*/  IMAD.MOV R12, RZ, RZ, -R7 ;  /* 0x000000ffff0c7224 */ /* 0x001fe200078e0a07 */
[----:B------:R-:W-:Y:S01]  /*1b60*/  LOP3.LUT P0, RZ, R10, 0x80, RZ, 0xc0, !PT ;  /* 0x000000800aff7812 */ /* 0x000fe2000780c0ff */
[----:B------:R-:W-:Y:S01]  /*1b70*/  IMAD.HI.U32 R9, R3, R9, R2 ;  /* 0x0000000903097227 */ /* 0x000fe200078e0002 */
[----:B------:R-:W-:-:S02]  /*1b80*/  IABS R106, R221 ;  /* 0x000000dd006a7213 */ /* 0x000fc40000000000 */
[----:B------:R-:W-:Y:S01]  /*1b90*/  IABS R104, R217 ;  /* 0x000000d900687213 */ /* 0x000fe20000000000 */
[----:B------:R-:W-:Y:S01]  /*1ba0*/  IMAD.MOV.U32 R3, RZ, RZ, R17 ;  /* 0x000000ffff037224 */ /* 0x000fe200078e0011 */
[----:B------:R-:W-:Y:S01]  /*1bb0*/  IABS R103, R215 ;  /* 0x000000d700677213 */ /* 0x000fe20000000000 */
[----:B------:R-:W-:Y:S01]  /*1bc0*/  IMAD R17, R12, R11, RZ ;  /* 0x0000000b0c117224 */ /* 0x000fe200078e02ff */
[----:B------:R-:W-:Y:S01]  /*1bd0*/  IABS R100, R211 ;  /* 0x000000d300647213 */ /* 0x000fe20000000000 */
[----:B------:R-:W-:Y:S01]  /*1be0*/  IMAD.MOV.U32 R6, RZ, RZ, RZ ;  /* 0x000000ffff067224 */ /* 0x000fe200078e00ff */
[----:B------:R-:W-:Y:S01]  /*1bf0*/  SEL R15, RZ, 0x90, !P0 ;  /* 0x00000090ff0f7807 */ /* 0x000fe20004000000 */
[----:B------:R-:W-:Y:S01]  /*1c00*/  IMAD.SHL.U32 R10, R10, 0x2, RZ ;  /* 0x000000020a0a7824 */ /* 0x000fe200078e00ff */
[----:B------:R-:W-:Y:S01]  /*1c10*/  IABS R101, R212 ;  /* 0x000000d400657213 */ /* 0x000fe20000000000 */
[----:B------:R-:W-:Y:S01]  /*1c20*/  IMAD.HI.U32 R2, R7, R17, R6 ;  /* 0x0000001107027227 */ /* 0x000fe200078e0006 */
[----:B------:R-:W-:-:S02]  /*1c30*/  IABS R102, R213 ;  /* 0x000000d500667213 */ /* 0x000fc40000000000 */
[----:B------:R-:W-:Y:S01]  /*1c40*/  IABS R99, R210 ;  /* 0x000000d200637213 */ /* 0x000fe20000000000 */
[----:B------:R-:W-:Y:S01]  /*1c50*/  IMAD.MOV.U32 R12, RZ, RZ, R3 ;  /* 0x000000ffff0c7224 */ /* 0x000fe200078e0003 */
[----:B------:R-:W-:Y:S02]  /*1c60*/  LOP3.LUT R3, R15, 0x7e, R10, 0x78, !PT ;  /* 0x0000007e0f037812 */ /* 0x000fe400078e780a */
[----:B------:R-:W-:Y:S02]  /*1c70*/  IABS R98, R209 ;  /* 0x000000d100627213 */ /* 0x000fe40000000000 */
[----:B------:R-:W-:Y:S02]  /*1c80*/  IABS R97, R208 ;  /* 0x000000d000617213 */ /* 0x000fe40000000000 */
[----:B------:R-:W-:Y:S02]  /*1c90*/  IABS R95, R206 ;  /* 0x000000ce005f7213 */ /* 0x000fe40000000000 */
[----:B------:R-:W-:-:S02]  /*1ca0*/  IABS R96, R207 ;  /* 0x000000cf00607213 */ /* 0x000fc40000000000 */
[----:B------:R-:W-:Y:S02]  /*1cb0*/  IABS R94, R205 ;  /* 0x000000cd005e7213 */ /* 0x000fe40000000000 */
[----:B------:R-:W-:Y:S02]  /*1cc0*/  IABS R93, R204 ;  /* 0x000000cc005d7213 */ /* 0x000fe40000000000 */
        /* <DEDUP_REMOVED lines=53> */
[----:B------:R-:W-:Y:S01]  /*2020*/  LOP3.LUT R74, RZ, R5, RZ, 0x33, !PT ;  /* 0x00000005ff4a7212 */ /* 0x000fe200078e33ff */
[----:B------:R-:W-:Y:S01]  /*2030*/  USHF.R.U32.HI UR18, URZ, 0x4, UR6 ;  /* 0x000000043f127899 */ /* 0x000fe20008011606 */
[----:B------:R-:W-:Y:S01]  /*2040*/  IABS R15, R154 ;  /* 0x0000009a000f7213 */ /* 0x000fe20000000000 */
[C---:B------:R-:W-:Y:S01]  /*2050*/  IMAD.HI.U32 R7, R2.reuse, R14, RZ ;  /* 0x0000000e02077227 */ /* 0x040fe200078e00ff */
[----:B------:R-:W-:Y:S01]  /*2060*/  IABS R12, R12 ;  /* 0x0000000c000c7213 */ /* 0x000fe20000000000 */
[----:B------:R-:W3:Y:S01]  /*2070*/  LDL R154, [R1+0x7cc] ;  /* 0x0007cc00019a7983 */ /* 0x000ee20000100800 */
[----:B------:R-:W-:Y:S01]  /*2080*/  IABS R17, R16 ;  /* 0x0000001000117213 */ /* 0x000fe20000000000 */
[----:B------:R-:W-:Y:S01]  /*2090*/  IMAD.HI.U32 R10, R2, R72, RZ ;  /* 0x00000048020a7227 */ /* 0x000fe200078e00ff */
[----:B------:R-:W-:-:S02]  /*20a0*/  CS2R R142, SRZ ;  /* 0x00000000008e7805 */ /* 0x000fc4000001ff00 */
[----:B------:R-:W-:Y:S02]  /*20b0*/  CS2R R144, SRZ ;  /* 0x0000000000907805 */ /* 0x000fe4000001ff00 */
[----:B------:R-:W-:Y:S01]  /*20c0*/  CS2R R146, SRZ ;  /* 0x0000000000927805 */ /* 0x000fe2000001ff00 */
[----:B------:R-:W-:Y:S01]  /*20d0*/  IMAD.MOV R7, RZ, RZ, -R7 ;  /* 0x000000ffff077224 */ /* 0x000fe200078e0a07 */
[----:B------:R-:W-:Y:S01]  /*20e0*/  CS2R R148, SRZ ;  /* 0x0000000000947805 */ /* 0x000fe2000001ff00 */
[----:B------:R-:W-:Y:S01]  /*20f0*/  IMAD.HI.U32 R6, R2, R12, RZ ;  /* 0x0000000c02067227 */ /* 0x000fe200078e00ff */
[----:B------:R-:W-:Y:S01]  /*2100*/  CS2R R150, SRZ ;  /* 0x0000000000967805 */ /* 0x000fe2000001ff00 */
[----:B------:R-:W-:Y:S02]  /*2110*/  UIADD3 UR43, UR6, 0x10000, URZ ;  /* 0x00010000062b7890 */ /* 0x000fe4000fffe03f */
[----:B------:R-:W-:Y:S01]  /*2120*/  IMAD.MOV R10, RZ, RZ, -R10 ;  /* 0x000000ffff0a7224 */ /* 0x000fe200078e0a0a */
[----:B------:R-:W-:Y:S01]  /*2130*/  ULDC UR47, c[0x0][0x230] ;  /* 0x00008c00002f7ab9 */ /* 0x000fe20000000800 */
[----:B------:R-:W-:-:S02]  /*2140*/  IMAD.MOV R6, RZ, RZ, -R6 ;  /* 0x000000ffff067224 */ /* 0x000fc400078e0a06 */
[C---:B------:R-:W-:Y:S02]  /*2150*/  IMAD R72, R11.reuse, R10, R72 ;  /* 0x0000000a0b487224 */ /* 0x040fe400078e0248 */
[----:B------:R-:W-:Y:S02]  /*2160*/  IMAD R10, R11, R6, R12 ;  /* 0x000000060b0a7224 */ /* 0x000fe400078e020c */
[----:B------:R-:W-:-:S04]  /*2170*/  IMAD.HI.U32 R12, R2, R214, RZ ;  /* 0x000000d6020c7227 */ /* 0x000fc800078e00ff */
[----:B------:R-:W-:-:S04]  /*2180*/  IMAD.MOV R12, RZ, RZ, -R12 ;  /* 0x000000ffff0c7224 */ /* 0x000fc800078e0a0c */
[----:B------:R-:W-:Y:S02]  /*2190*/  IMAD R214, R11, R12, R214 ;  /* 0x0000000c0bd67224 */ /* 0x000fe400078e02d6 */
[----:B------:R-:W-:Y:S01]  /*21a0*/  IMAD.HI.U32 R12, R2, R222, RZ ;  /* 0x000000de020c7227 */ /* 0x000fe200078e00ff */
[----:B--2---:R-:W-:-:S05]  /*21b0*/  IABS R34, R152 ;  /* 0x0000009800227213 */ /* 0x004fca0000000000 */
[----:B------:R-:W-:-:S04]  /*21c0*/  IMAD.HI.U32 R9, R9, R34, RZ ;  /* 0x0000002209097227 */ /* 0x000fc800078e00ff */
[----:B------:R-:W-:-:S04]  /*21d0*/  IMAD.MOV R9, RZ, RZ, -R9 ;  /* 0x000000ffff097224 */ /* 0x000fc800078e0a09 */
[----:B------:R-:W-:Y:S02]  /*21e0*/  IMAD R34, R8, R9, R34 ;  /* 0x0000000908227224 */ /* 0x000fe400078e0222 */
[----:B------:R-:W-:-:S04]  /*21f0*/  IMAD.HI.U32 R9, R2, R15, RZ ;  /* 0x0000000f02097227 */ /* 0x000fc800078e00ff */
[----:B------:R-:W-:Y:S02]  /*2200*/  IMAD.MOV R16, RZ, RZ, -R9 ;  /* 0x000000ffff107224 */ /* 0x000fe400078e0a09 */
[----:B------:R-:W-:Y:S02]  /*2210*/  IMAD R9, R11, R7, R14 ;  /* 0x000000070b097224 */ /* 0x000fe400078e020e */
[----:B------:R-:W-:-:S04]  /*2220*/  IMAD.HI.U32 R7, R2, R17, RZ ;  /* 0x0000001102077227 */ /* 0x000fc800078e00ff */
[----:B------:R-:W-:-:S04]  /*2230*/  IMAD.MOV R14, RZ, RZ, -R7 ;  /* 0x000000ffff0e7224 */ /* 0x000fc800078e0a07 */
[----:B------:R-:W-:Y:S02]  /*2240*/  IMAD R7, R11, R14, R17 ;  /* 0x0000000e0b077224 */ /* 0x000fe400078e0211 */
[----:B------:R-:W-:Y:S01]  /*2250*/  IMAD.HI.U32 R14, R2, R216, RZ ;  /* 0x000000d8020e7227 */ /* 0x000fe200078e00ff */
[----:B------:R-:W2:Y:S03]  /*2260*/  LDL R17, [R1+0x804] ;  /* 0x0008040001117983 */ /* 0x000ea60000100800 */
[----:B------:R-:W-:-:S04]  /*2270*/  IMAD.MOV R14, RZ, RZ, -R14 ;  /* 0x000000ffff0e7224 */ /* 0x000fc800078e0a0e */
[----:B------:R-:W-:Y:S02]  /*2280*/  IMAD R216, R11, R14, R216 ;  /* 0x0000000e0bd87224 */ /* 0x000fe400078e02d8 */
[----:B------:R-:W-:Y:S02]  /*2290*/  IMAD.MOV R14, RZ, RZ, -R12 ;  /* 0x000000ffff0e7224 */ /* 0x000fe400078e0a0c */
[----:B------:R-:W-:-:S04]  /*22a0*/  IMAD.HI.U32 R12, R2, R224, RZ ;  /* 0x000000e0020c7227 */ /* 0x000fc800078e00ff */
[----:B------:R-:W-:Y:S02]  /*22b0*/  IMAD R222, R11, R14, R222 ;  /* 0x0000000e0bde7224 */ /* 0x000fe400078e02de */
[----:B------:R-:W-:-:S04]  /*22c0*/  IMAD.HI.U32 R14, R2, R226, RZ ;  /* 0x000000e2020e7227 */ /* 0x000fc800078e00ff */
[----:B------:R-:W-:Y:S02]  /*22d0*/  IMAD.MOV R12, RZ, RZ, -R12 ;  /* 0x000000ffff0c7224 */ /* 0x000fe400078e0a0c */
[----:B------:R-:W-:Y:S02]  /*22e0*/  IMAD R6, R11, R16, R15 ;  /* 0x000000100b067224 */ /* 0x000fe400078e020f */
[----:B------:R-:W-:-:S04]  /*22f0*/  IMAD.HI.U32 R15, R2, R218, RZ ;  /* 0x000000da020f7227 */ /* 0x000fc800078e00ff */
[----:B------:R-:W-:Y:S02]  /*2300*/  IMAD.MOV R14, RZ, RZ, -R14 ;  /* 0x000000ffff0e7224 */ /* 0x000fe400078e0a0e */
[----:B------:R-:W-:Y:S02]  /*2310*/  IMAD R224, R11, R12, R224 ;  /* 0x0000000c0be07224 */ /* 0x000fe400078e02e0 */
[----:B------:R-:W-:-:S04]  /*2320*/  IMAD.HI.U32 R12, R2, R232, RZ ;  /* 0x000000e8020c7227 */ /* 0x000fc800078e00ff */
[----:B------:R-:W-:Y:S02]  /*2330*/  IMAD.MOV R15, RZ, RZ, -R15 ;  /* 0x000000ffff0f7224 */ /* 0x000fe400078e0a0f */
[C---:B------:R-:W-:Y:S02]  /*2340*/  IMAD R226, R11.reuse, R14, R226 ;  /* 0x0000000e0be27224 */ /* 0x040fe400078e02e2 */
[----:B------:R-:W-:Y:S02]  /*2350*/  IMAD.MOV R14, RZ, RZ, -R12 ;  /* 0x000000ffff0e7224 */ /* 0x000fe400078e0a0c */
[----:B------:R-:W-:Y:S02]  /*2360*/  IMAD R218, R11, R15, R218 ;  /* 0x0000000f0bda7224 */ /* 0x000fe400078e02da */
[----:B------:R-:W-:-:S04]  /*2370*/  IMAD.HI.U32 R12, R2, R234, RZ ;  /* 0x000000ea020c7227 */ /* 0x000fc800078e00ff */
[----:B------:R-:W-:-:S04]  /*2380*/  IMAD.HI.U32 R15, R2, R228, RZ ;  /* 0x000000e4020f7227 */ /* 0x000fc800078e00ff */
[----:B------:R-:W-:Y:S02]  /*2390*/  IMAD R232, R11, R14, R232 ;  /* 0x0000000e0be87224 */ /* 0x000fe400078e02e8 */
[----:B------:R-:W-:-:S04]  /*23a0*/  IMAD.HI.U32 R14, R2, R236, RZ ;  /* 0x000000ec020e7227 */ /* 0x000fc800078e00ff */
[----:B------:R-:W-:Y:S02]  /*23b0*/  IMAD.MOV R12, RZ, RZ, -R12 ;  /* 0x000000ffff0c7224 */ /* 0x000fe400078e0a0c */
[----:B------:R-:W-:Y:S02]  /*23c0*/  IMAD.MOV R15, RZ, RZ, -R15 ;  /* 0x000000ffff0f7224 */ /* 0x000fe400078e0a0f */
[----:B------:R-:W-:Y:S02]  /*23d0*/  IMAD.MOV R14, RZ, RZ, -R14 ;  /* 0x000000ffff0e7224 */ /* 0x000fe400078e0a0e */
[C---:B------:R-:W-:Y:S02]  /*23e0*/  IMAD R234, R11.reuse, R12, R234 ;  /* 0x0000000c0bea7224 */ /* 0x040fe400078e02ea */
[----:B------:R-:W-:Y:S02]  /*23f0*/  IMAD R228, R11, R15, R228 ;  /* 0x0000000f0be47224 */ /* 0x000fe400078e02e4 */
[----:B------:R-:W-:-:S04]  /*2400*/  IMAD.HI.U32 R12, R2, R242, RZ ;  /* 0x000000f2020c7227 */ /* 0x000fc800078e00ff */
[----:B------:R-:W-:-:S04]  /*2410*/  IMAD.HI.U32 R15, R2, R238, RZ ;  /* 0x000000ee020f7227 */ /* 0x000fc800078e00ff */
[----:B------:R-:W-:Y:S02]  /*2420*/  IMAD R236, R11, R14, R236 ;  /* 0x0000000e0bec7224 */ /* 0x000fe400078e02ec */
[----:B------:R-:W-:Y:S02]  /*2430*/  IMAD.MOV R14, RZ, RZ, -R12 ;  /* 0x000000ffff0e7224 */ /* 0x000fe400078e0a0c */
[----:B------:R-:W-:Y:S02]  /*2440*/  IMAD.MOV R15, RZ, RZ, -R15 ;  /* 0x000000ffff0f7224 */ /* 0x000fe400078e0a0f */
[----:B------:R-:W-:-:S04]  /*2450*/  IMAD.HI.U32 R12, R2, R244, RZ ;  /* 0x000000f4020c7227 */ /* 0x000fc800078e00ff */
[C---:B------:R-:W-:Y:S02]  /*2460*/  IMAD R242, R11.reuse, R14, R242 ;  /* 0x0000000e0bf27224 */ /* 0x040fe400078e02f2 */
[----:B------:R-:W-:Y:S02]  /*2470*/  IMAD R238, R11, R15, R238 ;  /* 0x0000000f0bee7224 */ /* 0x000fe400078e02ee */
[----:B------:R-:W-:-:S04]  /*2480*/  IMAD.HI.U32 R14, R2, R246, RZ ;  /* 0x000000f6020e7227 */ /* 0x000fc800078e00ff */
[----:B------:R-:W-:Y:S02]  /*2490*/  IMAD.MOV R12, RZ, RZ, -R12 ;  /* 0x000000ffff0c7224 */ /* 0x000fe400078e0a0c */
[----:B------:R-:W-:-:S04]  /*24a0*/  IMAD.HI.U32 R15, R2, R248, RZ ;  /* 0x000000f8020f7227 */ /* 0x000fc800078e00ff */
[----:B------:R-:W-:Y:S02]  /*24b0*/  IMAD.MOV R14, RZ, RZ, -R14 ;  /* 0x000000ffff0e7224 */ /* 0x000fe400078e0a0e */
[----:B------:R-:W-:Y:S02]  /*24c0*/  IMAD.MOV R15, RZ, RZ, -R15 ;  /* 0x000000ffff0f7224 */ /* 0x000fe400078e0a0f */
[C---:B------:R-:W-:Y:S02]  /*24d0*/  IMAD R244, R11.reuse, R12, R244 ;  /* 0x0000000c0bf47224 */ /* 0x040fe400078e02f4 */
[----:B------:R-:W4:Y:S01]  /*24e0*/  LDL R12, [R1+0x7c0] ;  /* 0x0007c000010c7983 */ /* 0x000f220000100800 */
[C---:B------:R-:W-:Y:S02]  /*24f0*/  IMAD R246, R11.reuse, R14, R246 ;  /* 0x0000000e0bf67224 */ /* 0x040fe400078e02f6 */
[----:B------:R-:W-:Y:S01]  /*2500*/  IMAD R248, R11, R15, R248 ;  /* 0x0000000f0bf87224 */ /* 0x000fe200078e02f8 */
[----:B------:R-:W5:Y:S04]  /*2510*/  LDL R14, [R1+0x7c8] ;  /* 0x0007c800010e7983 */ /* 0x000f680000100800 */
[----:B------:R-:W2:Y:S01]  /*2520*/  LDL R15, [R1+0x7c4] ;  /* 0x0007c400010f7983 */ /* 0x000ea20000100800 */
[----:B---3--:R-:W-:-:S03]  /*2530*/  IABS R136, R154 ;  /* 0x0000009a00887213 */ /* 0x008fc60000000000 */
[----:B------:R-:W3:Y:S01]  /*2540*/  LDL R154, [R1+0x7e4] ;  /* 0x0007e400019a7983 */ /* 0x000ee20000100800 */
[----:B----4-:R-:W-:Y:S01]  /*2550*/  IABS R139, R12 ;  /* 0x0000000c008b7213 */ /* 0x010fe20000000000 */
[----:B------:R-:W-:Y:S01]  /*2560*/  IMAD.HI.U32 R12, R2, R252, RZ ;  /* 0x000000fc020c7227 */ /* 0x000fe200078e00ff */
[----:B-----5:R-:W-:-:S03]  /*2570*/  IABS R137, R14 ;  /* 0x0000000e00897213 */ /* 0x020fc60000000000 */
[----:B------:R-:W-:Y:S02]  /*2580*/  IMAD.MOV R14, RZ, RZ, -R12 ;  /* 0x000000ffff0e7224 */ /* 0x000fe400078e0a0c */
[----:B------:R-:W-:Y:S01]  /*2590*/  IMAD.HI.U32 R12, R2, R139, RZ ;  /* 0x0000008b020c7227 */ /* 0x000fe200078e00ff */
[----:B--2---:R-:W-:-:S03]  /*25a0*/  IABS R138, R15 ;  /* 0x0000000f008a7213 */ /* 0x004fc60000000000 */
[----:B------:R-:W-:Y:S02]  /*25b0*/  IMAD R252, R11, R14, R252 ;  /* 0x0000000e0bfc7224 */ /* 0x000fe400078e02fc */
[----:B------:R-:W-:-:S04]  /*25c0*/  IMAD.HI.U32 R14, R2, R138, RZ ;  /* 0x0000008a020e7227 */ /* 0x000fc800078e00ff */
[----:B------:R-:W-:Y:S02]  /*25d0*/  IMAD.MOV R12, RZ, RZ, -R12 ;  /* 0x000000ffff0c7224 */ /* 0x000fe400078e0a0c */
[----:B------:R-:W-:-:S04]  /*25e0*/  IMAD.HI.U32 R15, R2, R137, RZ ;  /* 0x00000089020f7227 */ /* 0x000fc800078e00ff */
[----:B------:R-:W-:Y:S02]  /*25f0*/  IMAD.MOV R14, RZ, RZ, -R14 ;  /* 0x000000ffff0e7224 */ /* 0x000fe400078e0a0e */
[----:B------:R-:W-:Y:S02]  /*2600*/  IMAD.MOV R18, RZ, RZ, -R15 ;  /* 0x000000ffff127224 */ /* 0x000fe400078e0a0f */
[C---:B------:R-:W-:Y:S01]  /*2610*/  IMAD R139, R11.reuse, R12, R139 ;  /* 0x0000000c0b8b7224 */ /* 0x040fe200078e028b */
[----:B------:R-:W2:Y:S01]  /*2620*/  LDL R15, [R1+0x7e0] ;  /* 0x0007e000010f7983 */ /* 0x000ea20000100800 */
[----:B------:R-:W-:-:S03]  /*2630*/  IMAD R138, R11, R14, R138 ;  /* 0x0000000e0b8a7224 */ /* 0x000fc600078e028a */
[----:B------:R-:W4:Y:S01]  /*2640*/  LDL R12, [R1+0x7d4] ;  /* 0x0007d400010c7983 */ /* 0x000f220000100800 */
[----:B------:R-:W-:-:S03]  /*2650*/  IMAD R137, R11, R18, R137 ;  /* 0x000000120b897224 */ /* 0x000fc600078e0289 */
[----:B------:R-:W5:Y:S04]  /*2660*/  LDL R14, [R1+0x7dc] ;  /* 0x0007dc00010e7983 */ /* 0x000f680000100800 */
[----:B------:R-:W5:Y:S01]  /*2670*/  LDL R18, [R1+0x7d8] ;  /* 0x0007d80001127983 */ /* 0x000f620000100800 */
[----:B------:R-:W-:-:S04]  /*2680*/  IMAD.HI.U32 R16, R2, R220, RZ ;  /* 0x000000dc02107227 */ /* 0x000fc800078e00ff */
[----:B------:R-:W-:-:S04]  /*2690*/  IMAD.MOV R16, RZ, RZ, -R16 ;  /* 0x000000ffff107224 */ /* 0x000fc800078e0a10 */
[----:B------:R-:W-:Y:S02]  /*26a0*/  IMAD R220, R11, R16, R220 ;  /* 0x000000100bdc7224 */ /* 0x000fe400078e02dc */
        /* <DEDUP_REMOVED lines=11> */
[C---:B------:R-:W-:Y:S01]  /*2760*/  IMAD R136, R11.reuse, R16, R136 ;  /* 0x000000100b887224 */ /* 0x040fe200078e0288 */
[----:B---3--:R-:W-:Y:S02]  /*2770*/  IABS R130, R154 ;  /* 0x0000009a00827213 */ /* 0x008fe40000000000 */
[----:B------:R-:W-:Y:S02]  /*2780*/  ISETP.GT.U32.AND P0, PT, R8, R34, PT ;  /* 0x000000220800720c */ /* 0x000fe40003f04070 */
[C---:B------:R-:W-:Y:S02]  /*2790*/  ISETP.GT.U32.AND P1, PT, R11.reuse, R72, PT ;  /* 0x000000480b00720c */ /* 0x040fe40003f24070 */
[----:B------:R-:W-:-:S09]  /*27a0*/  ISETP.GT.U32.AND P3, PT, R11, R9, PT ;  /* 0x000000090b00720c */ /* 0x000fd20003f64070 */
[----:B------:R-:W-:Y:S02]  /*27b0*/  @!P0 IMAD.IADD R34, R34, 0x1, -R8 ;  /* 0x0000000122228824 */ /* 0x000fe400078e0a08 */
[----:B------:R-:W-:Y:S01]  /*27c0*/  @!P1 IMAD.IADD R72, R72, 0x1, -R11 ;  /* 0x0000000148489824 */ /* 0x000fe200078e0a0b */
[C---:B------:R-:W-:Y:S02]  /*27d0*/  ISETP.GT.U32.AND P1, PT, R11.reuse, R10, PT ;  /* 0x0000000a0b00720c */ /* 0x040fe40003f24070 */
[----:B------:R-:W-:Y:S02]  /*27e0*/  ISETP.GT.U32.AND P0, PT, R8, R34, PT ;  /* 0x000000220800720c */ /* 0x000fe40003f04070 */
[----:B------:R-:W-:Y:S02]  /*27f0*/  ISETP.GT.U32.AND P4, PT, R11, R6, PT ;  /* 0x000000060b00720c */ /* 0x000fe40003f84070 */
[----:B----4-:R-:W-:Y:S01]  /*2800*/  IABS R134, R12 ;  /* 0x0000000c00867213 */ /* 0x010fe20000000000 */
[----:B------:R-:W-:Y:S01]  /*2810*/  IMAD.HI.U32 R12, R2, R135, RZ ;  /* 0x00000087020c7227 */ /* 0x000fe200078e00ff */
[----:B--2---:R-:W-:-:S02]  /*2820*/  IABS R131, R15 ;  /* 0x0000000f00837213 */ /* 0x004fc40000000000 */
[----:B-----5:R-:W-:Y:S01]  /*2830*/  IABS R132, R14 ;  /* 0x0000000e00847213 */ /* 0x020fe20000000000 */
[----:B------:R-:W-:Y:S02]  /*2840*/  IMAD.MOV R14, RZ, RZ, -R12 ;  /* 0x000000ffff0e7224 */ /* 0x000fe400078e0a0c */
[C---:B------:R-:W-:Y:S01]  /*2850*/  IMAD.HI.U32 R12, R2.reuse, R134, RZ ;  /* 0x00000086020c7227 */ /* 0x040fe200078e00ff */
[----:B------:R-:W-:Y:S02]  /*2860*/  IABS R133, R18 ;  /* 0x0000001200857213 */ /* 0x000fe40000000000 */
[----:B------:R-:W2:Y:S01]  /*2870*/  LDL R18, [R1+0x7f8] ;  /* 0x0007f80001127983 */ /* 0x000ea20000100800 */
[----:B------:R-:W-:Y:S02]  /*2880*/  IMAD R135, R11, R14, R135 ;  /* 0x0000000e0b877224 */ /* 0x000fe400078e0287 */
[----:B------:R-:W-:Y:S01]  /*2890*/  IMAD.HI.U32 R14, R2, R133, RZ ;  /* 0x00000085020e7227 */ /* 0x000fe200078e00ff */
[----:B------:R-:W3:Y:S03]  /*28a0*/  LDL.LU R154, [R1+0x870] ;  /* 0x00087000019a7983 */ /* 0x000ee60000300800 */
[----:B------:R-:W-:-:S02]  /*28b0*/  IMAD.MOV R12, RZ, RZ, -R12 ;  /* 0x000000ffff0c7224 */ /* 0x000fc400078e0a0c */
[----:B------:R-:W-:-:S04]  /*28c0*/  IMAD.HI.U32 R16, R2, R131, RZ ;  /* 0x0000008302107227 */ /* 0x000fc800078e00ff */
[----:B------:R-:W-:Y:S02]  /*28d0*/  IMAD.MOV R14, RZ, RZ, -R14 ;  /* 0x000000ffff0e7224 */ /* 0x000fe400078e0a0e */
[----:B------:R-:W-:-:S04]  /*28e0*/  IMAD.HI.U32 R15, R2, R132, RZ ;  /* 0x00000084020f7227 */ /* 0x000fc800078e00ff */
[----:B------:R-:W-:Y:S02]  /*28f0*/  IMAD.MOV R16, RZ, RZ, -R16 ;  /* 0x000000ffff107224 */ /* 0x000fe400078e0a10 */
[C---:B------:R-:W-:Y:S02]  /*2900*/  IMAD R134, R11.reuse, R12, R134 ;  /* 0x0000000c0b867224 */ /* 0x040fe400078e0286 */
[----:B------:R-:W4:Y:S01]  /*2910*/  LDL R12, [R1+0x7e8] ;  /* 0x0007e800010c7983 */ /* 0x000f220000100800 */
[----:B------:R-:W-:Y:S02]  /*2920*/  IMAD.MOV R15, RZ, RZ, -R15 ;  /* 0x000000ffff0f7224 */ /* 0x000fe400078e0a0f */
[C---:B------:R-:W-:Y:S02]  /*2930*/  IMAD R133, R11.reuse, R14, R133 ;  /* 0x0000000e0b857224 */ /* 0x040fe400078e0285 */
[----:B------:R-:W5:Y:S01]  /*2940*/  LDL R14, [R1+0x7f4] ;  /* 0x0007f400010e7983 */ /* 0x000f620000100800 */
[----:B------:R-:W-:-:S03]  /*2950*/  IMAD R131, R11, R16, R131 ;  /* 0x000000100b837224 */ /* 0x000fc600078e0283 */
[----:B------:R-:W3:Y:S01]  /*2960*/  LDL R16, [R1+0x7ec] ;  /* 0x0007ec0001107983 */ /* 0x000ee20000100800 */
[----:B------:R-:W-:-:S03]  /*2970*/  IMAD R132, R11, R15, R132 ;  /* 0x0000000f0b847224 */ /* 0x000fc600078e0284 */
[----:B------:R-:W3:Y:S01]  /*2980*/  LDL R15, [R1+0x7f0] ;  /* 0x0007f000010f7983 */ /* 0x000ee20000100800 */
[C---:B------:R-:W-:Y:S01]  /*2990*/  ISETP.GT.U32.AND P6, PT, R11.reuse, R72, PT ;  /* 0x000000480b00720c */ /* 0x040fe20003fc4070 */
[----:B------:R-:W-:Y:S01]  /*29a0*/  @!P0 IMAD.IADD R34, R34, 0x1, -R8 ;  /* 0x0000000122228824 */ /* 0x000fe200078e0a08 */
[C---:B------:R-:W-:Y:S01]  /*29b0*/  ISETP.GT.U32.AND P5, PT, R11.reuse, R7, PT ;  /* 0x000000070b00720c */ /* 0x040fe20003fa4070 */
[--C-:B------:R-:W-:Y:S01]  /*29c0*/  @!P1 IMAD.IADD R10, R10, 0x1, -R11.reuse ;  /* 0x000000010a0a9824 */ /* 0x100fe200078e0a0b */
[C---:B------:R-:W-:Y:S02]  /*29d0*/  ISETP.GT.U32.AND P0, PT, R11.reuse, R216, PT ;  /* 0x000000d80b00720c */ /* 0x040fe40003f04070 */
[----:B------:R-:W-:Y:S01]  /*29e0*/  ISETP.GT.U32.AND P1, PT, R11, R220, PT ;  /* 0x000000dc0b00720c */ /* 0x000fe20003f24070 */
[--C-:B------:R-:W-:Y:S01]  /*29f0*/  @!P3 IMAD.IADD R9, R9, 0x1, -R11.reuse ;  /* 0x000000010909b824 */ /* 0x100fe200078e0a0b */
[C---:B------:R-:W-:Y:S01]  /*2a00*/  ISETP.GT.U32.AND P2, PT, R11.reuse, R214, PT ;  /* 0x000000d60b00720c */ /* 0x040fe20003f44070 */
[----:B------:R-:W-:Y:S01]  /*2a10*/  @!P4 IMAD.IADD R6, R6, 0x1, -R11 ;  /* 0x000000010606c824 */ /* 0x000fe200078e0a0b */
[----:B------:R-:W-:-:S02]  /*2a20*/  ISETP.GT.U32.AND P3, PT, R11, R222, PT ;  /* 0x000000de0b00720c */ /* 0x000fc40003f64070 */
[C---:B------:R-:W-:Y:S01]  /*2a30*/  ISETP.GT.U32.AND P4, PT, R11.reuse, R224, PT ;  /* 0x000000e00b00720c */ /* 0x040fe20003f84070 */
[--C-:B------:R-:W-:Y:S01]  /*2a40*/  @!P6 IMAD.IADD R72, R72, 0x1, -R11.reuse ;  /* 0x000000014848e824 */ /* 0x100fe200078e0a0b */
[----:B------:R-:W-:Y:S01]  /*2a50*/  ISETP.GT.U32.AND P6, PT, R11, R218, PT ;  /* 0x000000da0b00720c */ /* 0x000fe20003fc4070 */
[--C-:B------:R-:W-:Y:S01]  /*2a60*/  @!P5 IMAD.IADD R7, R7, 0x1, -R11.reuse ;  /* 0x000000010707d824 */ /* 0x100fe200078e0a0b */
[C---:B------:R-:W-:Y:S01]  /*2a70*/  ISETP.GT.U32.AND P5, PT, R11.reuse, R226, PT ;  /* 0x000000e20b00720c */ /* 0x040fe20003fa4070 */
        /* <DEDUP_REMOVED lines=9> */
[----:B------:R-:W-:Y:S01]  /*2b10*/  ISETP.GT.U32.AND P4, PT, R11, R7, PT ;  /* 0x000000070b00720c */ /* 0x000fe20003f84070 */
[----:B------:R-:W-:-:S02]  /*2b20*/  @!P6 IMAD.IADD R218, R218, 0x1, -R11 ;  /* 0x00000001dadae824 */ /* 0x000fc400078e0a0b */
[--C-:B------:R-:W-:Y:S01]  /*2b30*/  @!P5 IMAD.IADD R226, R226, 0x1, -R11.reuse ;  /* 0x00000001e2e2d824 */ /* 0x100fe200078e0a0b */
        /* <DEDUP_REMOVED lines=8> */
[----:B------:R-:W-:Y:S01]  /*2bc0*/  ISETP.GT.U32.AND P3, PT, R11, R222, PT ;  /* 0x000000de0b00720c */ /* 0x000fe20003f64070 */
[----:B------:R-:W-:Y:S01]  /*2bd0*/  @!P4 IMAD.IADD R7, R7, 0x1, -R11 ;  /* 0x000000010707c824 */ /* 0x000fe200078e0a0b */
[----:B------:R-:W-:-:S02]  /*2be0*/  ISETP.GT.U32.AND P4, PT, R11, R224, PT ;  /* 0x000000e00b00720c */ /* 0x000fc40003f84070 */
        /* <DEDUP_REMOVED lines=69> */
[--C-:B------:R-:W-:Y:S01]  /*3040*/  @!P5 IMAD.IADD R139, R139, 0x1, -R11.reuse ;  /* 0x000000018b8bd824 */ /* 0x100fe200078e0a0b */
[----:B------:R-:W-:Y:S01]  /*3050*/  ISETP.GT.U32.AND P5, PT, R11, R132, PT ;  /* 0x000000840b00720c */ /* 0x000fe20003fa4070 */
[----:B------:R-:W-:-:S02]  /*3060*/  @!P0 IMAD.IADD R136, R136, 0x1, -R11 ;  /* 0x0000000188888824 */ /* 0x000fc400078e0a0b */
[--C-:B------:R-:W-:Y:S02]  /*3070*/  @!P1 IMAD.IADD R135, R135, 0x1, -R11.reuse ;  /* 0x0000000187879824 */ /* 0x100fe400078e0a0b */
[--C-:B------:R-:W-:Y:S02]  /*3080*/  @!P2 IMAD.IADD R137, R137, 0x1, -R11.reuse ;  /* 0x000000018989a824 */ /* 0x100fe400078e0a0b */
[--C-:B------:R-:W-:Y:S02]  /*3090*/  @!P3 IMAD.IADD R134, R134, 0x1, -R11.reuse ;  /* 0x000000018686b824 */ /* 0x100fe400078e0a0b */
[--C-:B------:R-:W-:Y:S01]  /*30a0*/  @!P4 IMAD.IADD R133, R133, 0x1, -R11.reuse ;  /* 0x000000018585c824 */ /* 0x100fe200078e0a0b */
[----:B------:R-:W-:Y:S01]  /*30b0*/  IABS R124, R153 ;  /* 0x00000099007c7213 */ /* 0x000fe20000000000 */
[--C-:B------:R-:W-:Y:S01]  /*30c0*/  @!P6 IMAD.IADD R138, R138, 0x1, -R11.reuse ;  /* 0x000000018a8ae824 */ /* 0x100fe200078e0a0b */
[----:B------:R-:W-:Y:S01]  /*30d0*/  ISETP.GT.U32.AND P6, PT, R11, R131, PT ;  /* 0x000000830b00720c */ /* 0x000fe20003fc4070 */
[----:B------:R-:W-:Y:S01]  /*30e0*/  @!P5 IMAD.IADD R132, R132, 0x1, -R11 ;  /* 0x000000018484d824 */ /* 0x000fe200078e0a0b */
[----:B------:R-:W-:-:S02]  /*30f0*/  IABS R123, R13 ;  /* 0x0000000d007b7213 */ /* 0x000fc40000000000 */
[----:B------:R-:W-:-:S09]  /*3100*/  IABS R122, R17 ;  /* 0x00000011007a7213 */ /* 0x000fd20000000000 */
[----:B------:R-:W-:Y:S01]  /*3110*/  @!P6 IMAD.IADD R131, R131, 0x1, -R11 ;  /* 0x000000018383e824 */ /* 0x000fe200078e0a0b */
[----:B------:R-:W-:-:S13]  /*3120*/  ISETP.GT.U32.AND P6, PT, R11, R137, PT ;  /* 0x000000890b00720c */ /* 0x000fda0003fc4070 */
[----:B------:R-:W-:Y:S01]  /*3130*/  @!P6 IMAD.IADD R137, R137, 0x1, -R11 ;  /* 0x000000018989e824 */ /* 0x000fe200078e0a0b */
[----:B--2---:R-:W-:Y:S02]  /*3140*/  IABS R125, R18 ;  /* 0x00000012007d7213 */ /* 0x004fe40000000000 */
[----:B----4-:R-:W-:Y:S01]  /*3150*/  IABS R129, R12 ;  /* 0x0000000c00817213 */ /* 0x010fe20000000000 */
[----:B------:R-:W-:Y:S01]  /*3160*/  IMAD.HI.U32 R12, R2, R130, RZ ;  /* 0x00000082020c7227 */ /* 0x000fe200078e00ff */
[----:B-----5:R-:W-:-:S03]  /*3170*/  IABS R126, R14 ;  /* 0x0000000e007e7213 */ /* 0x020fc60000000000 */
[----:B------:R-:W-:Y:S01]  /*3180*/  IMAD.MOV R14, RZ, RZ, -R12 ;  /* 0x000000ffff0e7224 */ /* 0x000fe200078e0a0c */
[----:B---3--:R-:W-:-:S03]  /*3190*/  IABS R128, R16 ;  /* 0x0000001000807213 */ /* 0x008fc60000000000 */
[----:B------:R-:W-:Y:S02]  /*31a0*/  IMAD R130, R11, R14, R130 ;  /* 0x0000000e0b827224 */ /* 0x000fe400078e0282 */
[----:B------:R-:W-:Y:S01]  /*31b0*/  IMAD.HI.U32 R12, R2, R129, RZ ;  /* 0x00000081020c7227 */ /* 0x000fe200078e00ff */
[----:B------:R-:W-:-:S03]  /*31c0*/  IABS R127, R15 ;  /* 0x0000000f007f7213 */ /* 0x000fc60000000000 */
[----:B------:R-:W-:-:S04]  /*31d0*/  IMAD.HI.U32 R14, R2, R128, RZ ;  /* 0x00000080020e7227 */ /* 0x000fc800078e00ff */
[----:B------:R-:W-:-:S04]  /*31e0*/  IMAD.HI.U32 R15, R2, R127, RZ ;  /* 0x0000007f020f7227 */ /* 0x000fc800078e00ff */
[----:B------:R-:W-:-:S04]  /*31f0*/  IMAD.HI.U32 R16, R2, R126, RZ ;  /* 0x0000007e02107227 */ /* 0x000fc800078e00ff */
[----:B------:R-:W-:Y:S02]  /*3200*/  IMAD.MOV R12, RZ, RZ, -R12 ;  /* 0x000000ffff0c7224 */ /* 0x000fe400078e0a0c */
[----:B------:R-:W-:Y:S02]  /*3210*/  IMAD.MOV R14, RZ, RZ, -R14 ;  /* 0x000000ffff0e7224 */ /* 0x000fe400078e0a0e */
[----:B------:R-:W-:Y:S02]  /*3220*/  IMAD.MOV R18, RZ, RZ, -R15 ;  /* 0x000000ffff127224 */ /* 0x000fe400078e0a0f */
[----:B------:R-:W-:Y:S02]  /*3230*/  IMAD.MOV R16, RZ, RZ, -R16 ;  /* 0x000000ffff107224 */ /* 0x000fe400078e0a10 */
[C---:B------:R-:W-:Y:S02]  /*3240*/  IMAD R129, R11.reuse, R12, R129 ;  /* 0x0000000c0b817224 */ /* 0x040fe400078e0281 */
[----:B------:R-:W-:-:S02]  /*3250*/  IMAD R128, R11, R14, R128 ;  /* 0x0000000e0b807224 */ /* 0x000fc400078e0280 */
[C---:B------:R-:W-:Y:S01]  /*3260*/  IMAD R127, R11.reuse, R18, R127 ;  /* 0x000000120b7f7224 */ /* 0x040fe200078e027f */
[C---:B------:R-:W-:Y:S01]  /*3270*/  ISETP.GT.U32.AND P0, PT, R11.reuse, R129, PT ;  /* 0x000000810b00720c */ /* 0x040fe20003f04070 */
[C---:B------:R-:W-:Y:S01]  /*3280*/  IMAD R126, R11.reuse, R16, R126 ;  /* 0x000000100b7e7224 */ /* 0x040fe200078e027e */
[C---:B------:R-:W-:Y:S01]  /*3290*/  ISETP.GT.U32.AND P1, PT, R11.reuse, R128, PT ;  /* 0x000000800b00720c */ /* 0x040fe20003f24070 */
[----:B------:R-:W-:Y:S01]  /*32a0*/  IMAD.HI.U32 R12, R2, R125, RZ ;  /* 0x0000007d020c7227 */ /* 0x000fe200078e00ff */
[C---:B------:R-:W-:Y:S02]  /*32b0*/  ISETP.GT.U32.AND P2, PT, R11.reuse, R130, PT ;  /* 0x000000820b00720c */ /* 0x040fe40003f44070 */
[C---:B------:R-:W-:Y:S01]  /*32c0*/  ISETP.GT.U32.AND P3, PT, R11.reuse, R127, PT ;  /* 0x0000007f0b00720c */ /* 0x040fe20003f64070 */
[----:B------:R-:W-:Y:S01]  /*32d0*/  IMAD.MOV R14, RZ, RZ, -R12 ;  /* 0x000000ffff0e7224 */ /* 0x000fe200078e0a0c */
[----:B------:R-:W-:-:S03]  /*32e0*/  ISETP.GT.U32.AND P4, PT, R11, R126, PT ;  /* 0x0000007e0b00720c */ /* 0x000fc60003f84070 */
[----:B------:R-:W-:Y:S02]  /*32f0*/  IMAD R125, R11, R14, R125 ;  /* 0x0000000e0b7d7224 */ /* 0x000fe400078e027d */
[--C-:B------:R-:W-:Y:S01]  /*3300*/  @!P0 IMAD.IADD R129, R129, 0x1, -R11.reuse ;  /* 0x0000000181818824 */ /* 0x100fe200078e0a0b */
[C---:B------:R-:W-:Y:S01]  /*3310*/  ISETP.GT.U32.AND P0, PT, R11.reuse, R135, PT ;  /* 0x000000870b00720c */ /* 0x040fe20003f04070 */
[----:B------:R-:W-:Y:S01]  /*3320*/  @!P1 IMAD.IADD R128, R128, 0x1, -R11 ;  /* 0x0000000180809824 */ /* 0x000fe200078e0a0b */
[C---:B------:R-:W-:Y:S01]  /*3330*/  ISETP.GT.U32.AND P5, PT, R11.reuse, R125, PT ;  /* 0x0000007d0b00720c */ /* 0x040fe20003fa4070 */
[----:B------:R-:W-:Y:S01]  /*3340*/  IMAD.HI.U32 R12, R2, R124, RZ ;  /* 0x0000007c020c7227 */ /* 0x000fe200078e00ff */
[----:B------:R-:W-:-:S03]  /*3350*/  ISETP.GT.U32.AND P1, PT, R11, R134, PT ;  /* 0x000000860b00720c */ /* 0x000fc60003f24070 */
[--C-:B------:R-:W-:Y:S01]  /*3360*/  @!P2 IMAD.IADD R130, R130, 0x1, -R11.reuse ;  /* 0x000000018282a824 */ /* 0x100fe200078e0a0b */
[----:B------:R-:W-:Y:S01]  /*3370*/  ISETP.GT.U32.AND P2, PT, R11, R136, PT ;  /* 0x000000880b00720c */ /* 0x000fe20003f44070 */
[--C-:B------:R-:W-:Y:S01]  /*3380*/  @!P3 IMAD.IADD R127, R127, 0x1, -R11.reuse ;  /* 0x000000017f7fb824 */ /* 0x100fe200078e0a0b */
[C---:B------:R-:W-:Y:S01]  /*3390*/  ISETP.GT.U32.AND P3, PT, R11.reuse, R133, PT ;  /* 0x000000850b00720c */ /* 0x040fe20003f64070 */
[----:B------:R-:W-:Y:S01]  /*33a0*/  @!P4 IMAD.IADD R126, R126, 0x1, -R11 ;  /* 0x000000017e7ec824 */ /* 0x000fe200078e0a0b */
[----:B------:R-:W-:Y:S01]  /*33b0*/  ISETP.GT.U32.AND P4, PT, R11, R132, PT ;  /* 0x000000840b00720c */ /* 0x000fe20003f84070 */
[----:B------:R-:W-:-:S04]  /*33c0*/  IMAD.HI.U32 R14, R2, R123, RZ ;  /* 0x0000007b020e7227 */ /* 0x000fc800078e00ff */
[----:B------:R-:W-:Y:S02]  /*33d0*/  IMAD.MOV R12, RZ, RZ, -R12 ;  /* 0x000000ffff0c7224 */ /* 0x000fe400078e0a0c */
[----:B------:R-:W-:Y:S02]  /*33e0*/  IMAD.MOV R14, RZ, RZ, -R14 ;  /* 0x000000ffff0e7224 */ /* 0x000fe400078e0a0e */
[C---:B------:R-:W-:Y:S02]  /*33f0*/  IMAD R124, R11.reuse, R12, R124 ;  /* 0x0000000c0b7c7224 */ /* 0x040fe400078e027c */
[----:B------:R-:W-:Y:S02]  /*3400*/  IMAD.MOV.U32 R15, RZ, RZ, R152 ;  /* 0x000000ffff0f7224 */ /* 0x000fe400078e0098 */
[----:B------:R-:W-:Y:S01]  /*3410*/  IMAD.HI.U32 R12, R2, R120, RZ ;  /* 0x00000078020c7227 */ /* 0x000fe200078e00ff */
[----:B------:R-:W2:Y:S03]  /*3420*/  LDL.LU R152, [R1+0x86c] ;  /* 0x00086c0001987983 */ /* 0x000ea60000300800 */
[----:B------:R-:W-:Y:S01]  /*3430*/  IMAD R123, R11, R14, R123 ;  /* 0x0000000e0b7b7224 */ /* 0x000fe200078e027b */
[----:B------:R0:W-:Y:S01]  /*3440*/  STL [R1+0x860], R153 ;  /* 0x0008609901007387 */ /* 0x0001e20000100800 */
[--C-:B------:R-:W-:Y:S01]  /*3450*/  @!P5 IMAD.IADD R125, R125, 0x1, -R11.reuse ;  /* 0x000000017d7dd824 */ /* 0x100fe200078e0a0b */
[----:B------:R-:W-:Y:S01]  /*3460*/  ISETP.GT.U32.AND P5, PT, R11, R131, PT ;  /* 0x000000830b00720c */ /* 0x000fe20003fa4070 */
[--C-:B------:R-:W-:Y:S01]  /*3470*/  @!P0 IMAD.IADD R135, R135, 0x1, -R11.reuse ;  /* 0x0000000187878824 */ /* 0x100fe200078e0a0b */
[C---:B------:R-:W-:Y:S01]  /*3480*/  ISETP.GT.U32.AND P0, PT, R11.reuse, R129, PT ;  /* 0x000000810b00720c */ /* 0x040fe20003f04070 */
[----:B------:R-:W-:Y:S01]  /*3490*/  @!P1 IMAD.IADD R134, R134, 0x1, -R11 ;  /* 0x0000000186869824 */ /* 0x000fe200078e0a0b */
[----:B------:R-:W-:Y:S01]  /*34a0*/  ISETP.GT.U32.AND P1, PT, R11, R128, PT ;  /* 0x000000800b00720c */ /* 0x000fe20003f24070 */
[----:B------:R-:W-:-:S02]  /*34b0*/  IMAD.MOV R14, RZ, RZ, -R12 ;  /* 0x000000ffff0e7224 */ /* 0x000fc400078e0a0c */
[----:B------:R-:W-:-:S04]  /*34c0*/  IMAD.HI.U32 R16, R2, R121, RZ ;  /* 0x0000007902107227 */ /* 0x000fc800078e00ff */
[----:B0-----:R-:W-:Y:S02]  /*34d0*/  IMAD.MOV.U32 R153, RZ, RZ, R15 ;  /* 0x000000ffff997224 */ /* 0x001fe400078e000f */
[----:B------:R-:W-:-:S04]  /*34e0*/  IMAD.HI.U32 R15, R2, R122, RZ ;  /* 0x0000007a020f7227 */ /* 0x000fc800078e00ff */
[----:B------:R-:W-:-:S04]  /*34f0*/  IMAD.HI.U32 R12, R2, R119, RZ ;  /* 0x00000077020c7227 */ /* 0x000fc800078e00ff */
[--C-:B------:R-:W-:Y:S01]  /*3500*/  @!P2 IMAD.IADD R136, R136, 0x1, -R11.reuse ;  /* 0x000000018888a824 */ /* 0x100fe200078e0a0b */
[----:B------:R-:W-:Y:S01]  /*3510*/  ISETP.GT.U32.AND P2, PT, R11, R130, PT ;  /* 0x000000820b00720c */ /* 0x000fe20003f44070 */
[--C-:B------:R-:W-:Y:S01]  /*3520*/  @!P3 IMAD.IADD R133, R133, 0x1, -R11.reuse ;  /* 0x000000018585b824 */ /* 0x100fe200078e0a0b */
[C---:B------:R-:W-:Y:S01]  /*3530*/  ISETP.GT.U32.AND P3, PT, R11.reuse, R127, PT ;  /* 0x0000007f0b00720c */ /* 0x040fe20003f64070 */
[----:B------:R-:W-:Y:S01]  /*3540*/  @!P4 IMAD.IADD R132, R132, 0x1, -R11 ;  /* 0x000000018484c824 */ /* 0x000fe200078e0a0b */
[C---:B------:R-:W-:Y:S01]  /*3550*/  ISETP.GT.U32.AND P4, PT, R11.reuse, R126, PT ;  /* 0x0000007e0b00720c */ /* 0x040fe20003f84070 */
[----:B------:R-:W-:Y:S02]  /*3560*/  IMAD R120, R11, R14, R120 ;  /* 0x0000000e0b787224 */ /* 0x000fe400078e0278 */
[----:B------:R-:W-:Y:S02]  /*3570*/  IMAD.MOV R15, RZ, RZ, -R15 ;  /* 0x000000ffff0f7224 */ /* 0x000fe400078e0a0f */
[----:B------:R-:W-:-:S02]  /*3580*/  IMAD.MOV R16, RZ, RZ, -R16 ;  /* 0x000000ffff107224 */ /* 0x000fc400078e0a10 */
[----:B------:R-:W-:-:S04]  /*3590*/  IMAD.HI.U32 R14, R2, R118, RZ ;  /* 0x00000076020e7227 */ /* 0x000fc800078e00ff */
[----:B------:R-:W-:Y:S02]  /*35a0*/  IMAD.MOV R12, RZ, RZ, -R12 ;  /* 0x000000ffff0c7224 */ /* 0x000fe400078e0a0c */
[C---:B------:R-:W-:Y:S02]  /*35b0*/  IMAD R122, R11.reuse, R15, R122 ;  /* 0x0000000f0b7a7224 */ /* 0x040fe400078e027a */
[C---:B------:R-:W-:Y:S02]  /*35c0*/  IMAD R121, R11.reuse, R16, R121 ;  /* 0x000000100b797224 */ /* 0x040fe400078e0279 */
[----:B------:R-:W-:Y:S02]  /*35d0*/  IMAD.MOV R14, RZ, RZ, -R14 ;  /* 0x000000ffff0e7224 */ /* 0x000fe400078e0a0e */
[C---:B------:R-:W-:Y:S02]  /*35e0*/  IMAD R119, R11.reuse, R12, R119 ;  /* 0x0000000c0b777224 */ /* 0x040fe400078e0277 */
[----:B------:R-:W-:Y:S01]  /*35f0*/  IMAD.HI.U32 R12, R2, R115, RZ ;  /* 0x00000073020c7227 */ /* 0x000fe200078e00ff */
[----:B------:R-:W-:-:S03]  /*3600*/  ISETP.GT.U32.AND P6, PT, R11, R125, PT ;  /* 0x0000007d0b00720c */ /* 0x000fc60003fc4070 */
[----:B------:R-:W-:Y:S02]  /*3610*/  IMAD R118, R11, R14, R118 ;  /* 0x0000000e0b767224 */ /* 0x000fe400078e0276 */
        /* <DEDUP_REMOVED lines=8> */
[----:B------:R-:W-:-:S04]  /*36a0*/  IMAD.HI.U32 R12, R2, R114, RZ ;  /* 0x00000072020c7227 */ /* 0x000fc800078e00ff */
[--C-:B------:R-:W-:Y:S01]  /*36b0*/  @!P2 IMAD.IADD R130, R130, 0x1, -R11.reuse ;  /* 0x000000018282a824 */ /* 0x100fe200078e0a0b */
[----:B------:R-:W-:Y:S01]  /*36c0*/  ISETP.GT.U32.AND P2, PT, R11, R123, PT ;  /* 0x0000007b0b00720c */ /* 0x000fe20003f44070 */
[--C-:B------:R-:W-:Y:S01]  /*36d0*/  @!P3 IMAD.IADD R127, R127, 0x1, -R11.reuse ;  /* 0x000000017f7fb824 */ /* 0x100fe200078e0a0b */
[C---:B------:R-:W-:Y:S01]  /*36e0*/  ISETP.GT.U32.AND P3, PT, R11.reuse, R120, PT ;  /* 0x000000780b00720c */ /* 0x040fe20003f64070 */
[----:B------:R-:W-:Y:S01]  /*36f0*/  @!P4 IMAD.IADD R126, R126, 0x1, -R11 ;  /* 0x000000017e7ec824 */ /* 0x000fe200078e0a0b */
[C---:B------:R-:W-:Y:S01]  /*3700*/  ISETP.GT.U32.AND P4, PT, R11.reuse, R119, PT ;  /* 0x000000770b00720c */ /* 0x040fe20003f84070 */
[----:B------:R-:W-:Y:S02]  /*3710*/  IMAD.MOV R18, RZ, RZ, -R15 ;  /* 0x000000ffff127224 */ /* 0x000fe400078e0a0f */
[----:B------:R-:W-:Y:S02]  /*3720*/  IMAD R115, R11, R14, R115 ;  /* 0x0000000e0b737224 */ /* 0x000fe400078e0273 */
[----:B------:R-:W-:-:S04]  /*3730*/  IMAD.HI.U32 R16, R2, R116, RZ ;  /* 0x0000007402107227 */ /* 0x000fc800078e00ff */
[----:B------:R-:W-:-:S04]  /*3740*/  IMAD.HI.U32 R14, R2, R113, RZ ;  /* 0x00000071020e7227 */ /* 0x000fc800078e00ff */
[----:B------:R-:W-:-:S04]  /*3750*/  IMAD.HI.U32 R15, R2, R112, RZ ;  /* 0x00000070020f7227 */ /* 0x000fc800078e00ff */
[----:B------:R-:W-:Y:S02]  /*3760*/  IMAD.MOV R12, RZ, RZ, -R12 ;  /* 0x000000ffff0c7224 */ /* 0x000fe400078e0a0c */
[----:B------:R-:W-:Y:S02]  /*3770*/  IMAD.MOV R16, RZ, RZ, -R16 ;  /* 0x000000ffff107224 */ /* 0x000fe400078e0a10 */
[C---:B------:R-:W-:Y:S02]  /*3780*/  IMAD R117, R11.reuse, R18, R117 ;  /* 0x000000120b757224 */ /* 0x040fe400078e0275 */
[----:B------:R-:W-:Y:S02]  /*3790*/  IMAD.MOV R14, RZ, RZ, -R14 ;  /* 0x000000ffff0e7224 */ /* 0x000fe400078e0a0e */
[----:B------:R-:W-:Y:S02]  /*37a0*/  IMAD.MOV R15, RZ, RZ, -R15 ;  /* 0x000000ffff0f7224 */ /* 0x000fe400078e0a0f */
[----:B------:R-:W-:-:S02]  /*37b0*/  IMAD R114, R11, R12, R114 ;  /* 0x0000000c0b727224 */ /* 0x000fc400078e0272 */
[C---:B------:R-:W-:Y:S02]  /*37c0*/  IMAD R116, R11.reuse, R16, R116 ;  /* 0x000000100b747224 */ /* 0x040fe400078e0274 */
[C---:B------:R-:W-:Y:S02]  /*37d0*/  IMAD R113, R11.reuse, R14, R113 ;  /* 0x0000000e0b717224 */ /* 0x040fe400078e0271 */
[----:B------:R-:W-:Y:S02]  /*37e0*/  IMAD R112, R11, R15, R112 ;  /* 0x0000000f0b707224 */ /* 0x000fe400078e0270 */
        /* <DEDUP_REMOVED lines=8> */
[--C-:B------:R-:W-:Y:S01]  /*3870*/  @!P2 IMAD.IADD R123, R123, 0x1, -R11.reuse ;  /* 0x000000017b7ba824 */ /* 0x100fe200078e0a0b */
[C---:B------:R-:W-:Y:S01]  /*3880*/  ISETP.GT.U32.AND P2, PT, R11.reuse, R116, PT ;  /* 0x000000740b00720c */ /* 0x040fe20003f44070 */
[--C-:B------:R-:W-:Y:S01]  /*3890*/  @!P3 IMAD.IADD R120, R120, 0x1, -R11.reuse ;  /* 0x000000017878b824 */ /* 0x100fe200078e0a0b */
[----:B------:R-:W-:Y:S01]  /*38a0*/  ISETP.GT.U32.AND P3, PT, R11, R113, PT ;  /* 0x000000710b00720c */ /* 0x000fe20003f64070 */
[--C-:B------:R-:W-:Y:S01]  /*38b0*/  @!P4 IMAD.IADD R119, R119, 0x1, -R11.reuse ;  /* 0x000000017777c824 */ /* 0x100fe200078e0a0b */
[----:B------:R-:W-:Y:S01]  /*38c0*/  ISETP.GT.U32.AND P4, PT, R11, R112, PT ;  /* 0x000000700b00720c */ /* 0x000fe20003f84070 */
[----:B------:R-:W-:-:S02]  /*38d0*/  @!P6 IMAD.IADD R118, R118, 0x1, -R11 ;  /* 0x000000017676e824 */ /* 0x000fc400078e0a0b */
[--C-:B------:R-:W-:Y:S01]  /*38e0*/  @!P5 IMAD.IADD R117, R117, 0x1, -R11.reuse ;  /* 0x000000017575d824 */ /* 0x100fe200078e0a0b */
[----:B------:R-:W-:Y:S01]  /*38f0*/  ISETP.GT.U32.AND P5, PT, R11, R123, PT ;  /* 0x0000007b0b00720c */ /* 0x000fe20003fa4070 */
[--C-:B------:R-:W-:Y:S01]  /*3900*/  @!P0 IMAD.IADD R115, R115, 0x1, -R11.reuse ;  /* 0x0000000173738824 */ /* 0x100fe200078e0a0b */
[C---:B------:R-:W-:Y:S01]  /*3910*/  ISETP.GT.U32.AND P0, PT, R11.reuse, R121, PT ;  /* 0x000000790b00720c */ /* 0x040fe20003f04070 */
[----:B------:R-:W-:Y:S01]  /*3920*/  @!P1 IMAD.IADD R114, R114, 0x1, -R11 ;  /* 0x0000000172729824 */ /* 0x000fe200078e0a0b */
[----:B------:R-:W-:Y:S01]  /*3930*/  ISETP.GT.U32.AND P1, PT, R11, R120, PT ;  /* 0x000000780b00720c */ /* 0x000fe20003f24070 */
[----:B------:R-:W-:-:S04]  /*3940*/  IMAD.HI.U32 R12, R2, R110, RZ ;  /* 0x0000006e020c7227 */ /* 0x000fc800078e00ff */
[--C-:B------:R-:W-:Y:S01]  /*3950*/  @!P2 IMAD.IADD R116, R116, 0x1, -R11.reuse ;  /* 0x000000017474a824 */ /* 0x100fe200078e0a0b */
[----:B------:R-:W-:Y:S01]  /*3960*/  ISETP.GT.U32.AND P2, PT, R11, R122, PT ;  /* 0x0000007a0b00720c */ /* 0x000fe20003f44070 */
[--C-:B------:R-:W-:Y:S01]  /*3970*/  @!P3 IMAD.IADD R113, R113, 0x1, -R11.reuse ;  /* 0x000000017171b824 */ /* 0x100fe200078e0a0b */
[C---:B------:R-:W-:Y:S01]  /*3980*/  ISETP.GT.U32.AND P3, PT, R11.reuse, R119, PT ;  /* 0x000000770b00720c */ /* 0x040fe20003f64070 */
[----:B------:R-:W-:Y:S01]  /*3990*/  @!P4 IMAD.IADD R112, R112, 0x1, -R11 ;  /* 0x000000017070c824 */ /* 0x000fe200078e0a0b */
[----:B------:R-:W-:Y:S01]  /*39a0*/  ISETP.GT.U32.AND P4, PT, R11, R118, PT ;  /* 0x000000760b00720c */ /* 0x000fe20003f84070 */
[----:B------:R-:W-:Y:S02]  /*39b0*/  IMAD.MOV R14, RZ, RZ, -R12 ;  /* 0x000000ffff0e7224 */ /* 0x000fe400078e0a0c */
[----:B------:R-:W-:-:S04]  /*39c0*/  IMAD.HI.U32 R16, R2, R111, RZ ;  /* 0x0000006f02107227 */ /* 0x000fc800078e00ff */
[----:B------:R-:W-:-:S04]  /*39d0*/  IMAD.HI.U32 R12, R2, R109, RZ ;  /* 0x0000006d020c7227 */ /* 0x000fc800078e00ff */
[----:B------:R-:W-:Y:S02]  /*39e0*/  IMAD R110, R11, R14, R110 ;  /* 0x0000000e0b6e7224 */ /* 0x000fe400078e026e */
[----:B------:R-:W-:Y:S02]  /*39f0*/  IMAD.MOV R16, RZ, RZ, -R16 ;  /* 0x000000ffff107224 */ /* 0x000fe400078e0a10 */
[----:B------:R-:W-:-:S04]  /*3a00*/  IMAD.HI.U32 R14, R2, R108, RZ ;  /* 0x0000006c020e7227 */ /* 0x000fc800078e00ff */
[----:B------:R-:W-:Y:S01]  /*3a10*/  IMAD.MOV R12, RZ, RZ, -R12 ;  /* 0x000000ffff0c7224 */ /* 0x000fe200078e0a0c */
[C---:B------:R-:W-:Y:S01]  /*3a20*/  ISETP.GT.U32.AND P6, PT, R11.reuse, R124, PT ;  /* 0x0000007c0b00720c */ /* 0x040fe20003fc4070 */
[C---:B------:R-:W-:Y:S02]  /*3a30*/  IMAD R111, R11.reuse, R16, R111 ;  /* 0x000000100b6f7224 */ /* 0x040fe400078e026f */
[----:B------:R-:W-:Y:S02]  /*3a40*/  IMAD.MOV R14, RZ, RZ, -R14 ;  /* 0x000000ffff0e7224 */ /* 0x000fe400078e0a0e */
        /* <DEDUP_REMOVED lines=8> */
[----:B------:R-:W-:-:S04]  /*3ad0*/  IMAD.HI.U32 R15, R2, R107, RZ ;  /* 0x0000006b020f7227 */ /* 0x000fc800078e00ff */
[C---:B------:R-:W-:Y:S02]  /*3ae0*/  IMAD R108, R11.reuse, R14, R108 ;  /* 0x0000000e0b6c7224 */ /* 0x040fe400078e026c */
        /* <DEDUP_REMOVED lines=8> */
[----:B------:R-:W-:Y:S02]  /*3b70*/  IMAD.MOV R18, RZ, RZ, -R15 ;  /* 0x000000ffff127224 */ /* 0x000fe400078e0a0f */
[----:B------:R-:W-:-:S04]  /*3b80*/  IMAD.HI.U32 R12, R2, R104, RZ ;  /* 0x00000068020c7227 */ /* 0x000fc800078e00ff */
[C---:B------:R-:W-:Y:S02]  /*3b90*/  IMAD R105, R11.reuse, R14, R105 ;  /* 0x0000000e0b697224 */ /* 0x040fe400078e0269 */
[----:B------:R-:W-:Y:S02]  /*3ba0*/  IMAD.MOV R16, RZ, RZ, -R16 ;  /* 0x000000ffff107224 */ /* 0x000fe400078e0a10 */
[----:B------:R-:W-:Y:S02]  /*3bb0*/  IMAD R107, R11, R18, R107 ;  /* 0x000000120b6b7224 */ /* 0x000fe400078e026b */
[----:B------:R-:W-:-:S04]  /*3bc0*/  IMAD.HI.U32 R14, R2, R103, RZ ;  /* 0x00000067020e7227 */ /* 0x000fc800078e00ff */
[----:B------:R-:W-:Y:S02]  /*3bd0*/  IMAD.MOV R12, RZ, RZ, -R12 ;  /* 0x000000ffff0c7224 */ /* 0x000fe400078e0a0c */
[C---:B------:R-:W-:Y:S02]  /*3be0*/  IMAD R106, R11.reuse, R16, R106 ;  /* 0x000000100b6a7224 */ /* 0x040fe400078e026a */
[----:B------:R-:W-:Y:S02]  /*3bf0*/  IMAD.MOV R14, RZ, RZ, -R14 ;  /* 0x000000ffff0e7224 */ /* 0x000fe400078e0a0e */
[C---:B------:R-:W-:Y:S02]  /*3c00*/  IMAD R104, R11.reuse, R12, R104 ;  /* 0x0000000c0b687224 */ /* 0x040fe400078e0268 */
[--C-:B------:R-:W-:Y:S01]  /*3c10*/  @!P6 IMAD.IADD R124, R124, 0x1, -R11.reuse ;  /* 0x000000017c7ce824 */ /* 0x100fe200078e0a0b */
[----:B------:R-:W-:Y:S01]  /*3c20*/  ISETP.GT.U32.AND P6, PT, R11, R112, PT ;  /* 0x000000700b00720c */ /* 0x000fe20003fc4070 */
        /* <DEDUP_REMOVED lines=12> */
[----:B------:R-:W-:Y:S01]  /*3cf0*/  ISETP.GT.U32.AND P3, PT, R11, R106, PT ;  /* 0x0000006a0b00720c */ /* 0x000fe20003f64070 */
[----:B------:R-:W-:Y:S01]  /*3d00*/  @!P4 IMAD.IADD R111, R111, 0x1, -R11 ;  /* 0x000000016f6fc824 */ /* 0x000fe200078e0a0b */
[----:B------:R-:W-:Y:S01]  /*3d10*/  ISETP.GT.U32.AND P4, PT, R11, R104, PT ;  /* 0x000000680b00720c */ /* 0x000fe20003f84070 */
[----:B------:R-:W-:Y:S02]  /*3d20*/  IMAD.MOV R14, RZ, RZ, -R12 ;  /* 0x000000ffff0e7224 */ /* 0x000fe400078e0a0c */
[----:B------:R-:W-:-:S04]  /*3d30*/  IMAD.HI.U32 R15, R2, R102, RZ ;  /* 0x00000066020f7227 */ /* 0x000fc800078e00ff */
[----:B------:R-:W-:Y:S02]  /*3d40*/  IMAD.MOV R16, RZ, RZ, -R16 ;  /* 0x000000ffff107224 */ /* 0x000fe400078e0a10 */
[----:B------:R-:W-:-:S04]  /*3d50*/  IMAD.HI.U32 R12, R2, R99, RZ ;  /* 0x00000063020c7227 */ /* 0x000fc800078e00ff */
[----:B------:R-:W-:Y:S02]  /*3d60*/  IMAD.MOV R15, RZ, RZ, -R15 ;  /* 0x000000ffff0f7224 */ /* 0x000fe400078e0a0f */
[C---:B------:R-:W-:Y:S02]  /*3d70*/  IMAD R101, R11.reuse, R16, R101 ;  /* 0x000000100b657224 */ /* 0x040fe400078e0265 */
[C---:B------:R-:W-:Y:S02]  /*3d80*/  IMAD R100, R11.reuse, R14, R100 ;  /* 0x0000000e0b647224 */ /* 0x040fe400078e0264 */
[----:B------:R-:W-:Y:S02]  /*3d90*/  IMAD.MOV R12, RZ, RZ, -R12 ;  /* 0x000000ffff0c7224 */ /* 0x000fe400078e0a0c */
[C---:B------:R-:W-:Y:S02]  /*3da0*/  IMAD R102, R11.reuse, R15, R102 ;  /* 0x0000000f0b667224 */ /* 0x040fe400078e0266 */
[----:B------:R-:W-:-:S02]  /*3db0*/  IMAD R99, R11, R12, R99 ;  /* 0x0000000c0b637224 */ /* 0x000fc400078e0263 */
        /* <DEDUP_REMOVED lines=30> */
[----:B------:R-:W-:Y:S01]  /*3fa0*/  IMAD.HI.U32 R12, R2, R95, RZ ;  /* 0x0000005f020c7227 */ /* 0x000fe200078e00ff */
[----:B------:R-:W-:-:S03]  /*3fb0*/  ISETP.GT.U32.AND P6, PT, R11, R111, PT ;  /* 0x0000006f0b00720c */ /* 0x000fc60003fc4070 */
[----:B------:R-:W-:Y:S02]  /*3fc0*/  IMAD R98, R11, R14, R98 ;  /* 0x0000000e0b627224 */ /* 0x000fe400078e0262 */
[----:B------:R-:W-:Y:S02]  /*3fd0*/  IMAD.MOV R18, RZ, RZ, -R15 ;  /* 0x000000ffff127224 */ /* 0x000fe400078e0a0f */
[----:B------:R-:W-:Y:S02]  /*3fe0*/  IMAD.MOV R14, RZ, RZ, -R12 ;  /* 0x000000ffff0e7224 */ /* 0x000fe400078e0a0c */
[----:B------:R-:W-:-:S04]  /*3ff0*/  IMAD.HI.U32 R16, R2, R96, RZ ;  /* 0x0000006002107227 */ /* 0x000fc800078e00ff */
[----:B------:R-:W-:-:S04]  /*4000*/  IMAD.HI.U32 R12, R2, R94, RZ ;  /* 0x0000005e020c7227 */ /* 0x000fc800078e00ff */
[C---:B------:R-:W-:Y:S02]  /*4010*/  IMAD R97, R11.reuse, R18, R97 ;  /* 0x000000120b617224 */ /* 0x040fe400078e0261 */
[----:B------:R-:W-:Y:S02]  /*4020*/  IMAD R95, R11, R14, R95 ;  /* 0x0000000e0b5f7224 */ /* 0x000fe400078e025f */
        /* <DEDUP_REMOVED lines=8> */
[----:B------:R-:W-:Y:S02]  /*40b0*/  IMAD.MOV R12, RZ, RZ, -R12 ;  /* 0x000000ffff0c7224 */ /* 0x000fe400078e0a0c */
[--C-:B------:R-:W-:Y:S01]  /*40c0*/  @!P2 IMAD.IADD R108, R108, 0x1, -R11.reuse ;  /* 0x000000016c6ca824 */ /* 0x100fe200078e0a0b */
[----:B------:R-:W-:Y:S01]  /*40d0*/  ISETP.GT.U32.AND P2, PT, R11, R99, PT ;  /* 0x000000630b00720c */ /* 0x000fe20003f44070 */
[--C-:B------:R-:W-:Y:S01]  /*40e0*/  @!P3 IMAD.IADD R105, R105, 0x1, -R11.reuse ;  /* 0x000000016969b824 */ /* 0x100fe200078e0a0b */
[C---:B------:R-:W-:Y:S01]  /*40f0*/  ISETP.GT.U32.AND P3, PT, R11.reuse, R98, PT ;  /* 0x000000620b00720c */ /* 0x040fe20003f64070 */
[----:B------:R-:W-:Y:S01]  /*4100*/  @!P4 IMAD.IADD R104, R104, 0x1, -R11 ;  /* 0x000000016868c824 */ /* 0x000fe200078e0a0b */
[C---:B------:R-:W-:Y:S01]  /*4110*/  ISETP.GT.U32.AND P4, PT, R11.reuse, R97, PT ;  /* 0x000000610b00720c */ /* 0x040fe20003f84070 */
[----:B------:R-:W-:Y:S02]  /*4120*/  IMAD R96, R11, R16, R96 ;  /* 0x000000100b607224 */ /* 0x000fe400078e0260 */
[----:B------:R-:W-:-:S02]  /*4130*/  IMAD.MOV R14, RZ, RZ, -R14 ;  /* 0x000000ffff0e7224 */ /* 0x000fc400078e0a0e */
[----:B------:R-:W-:Y:S02]  /*4140*/  IMAD R94, R11, R12, R94 ;  /* 0x0000000c0b5e7224 */ /* 0x000fe400078e025e */
[----:B------:R-:W-:-:S04]  /*4150*/  IMAD.HI.U32 R15, R2, R92, RZ ;  /* 0x0000005c020f7227 */ /* 0x000fc800078e00ff */
[----:B------:R-:W-:-:S04]  /*4160*/  IMAD.HI.U32 R16, R2, R91, RZ ;  /* 0x0000005b02107227 */ /* 0x000fc800078e00ff */
[----:B------:R-:W-:-:S04]  /*4170*/  IMAD.HI.U32 R12, R2, R90, RZ ;  /* 0x0000005a020c7227 */ /* 0x000fc800078e00ff */
[----:B------:R-:W-:Y:S02]  /*4180*/  IMAD R93, R11, R14, R93 ;  /* 0x0000000e0b5d7224 */ /* 0x000fe400078e025d */
[----:B------:R-:W-:Y:S02]  /*4190*/  IMAD.MOV R15, RZ, RZ, -R15 ;  /* 0x000000ffff0f7224 */ /* 0x000fe400078e0a0f */
[----:B------:R-:W-:Y:S02]  /*41a0*/  IMAD.MOV R16, RZ, RZ, -R16 ;  /* 0x000000ffff107224 */ /* 0x000fe400078e0a10 */
[----:B------:R-:W-:Y:S02]  /*41b0*/  IMAD.MOV R14, RZ, RZ, -R12 ;  /* 0x000000ffff0e7224 */ /* 0x000fe400078e0a0c */
[----:B------:R-:W-:Y:S01]  /*41c0*/  @!P6 IMAD.IADD R111, R111, 0x1, -R11 ;  /* 0x000000016f6fe824 */ /* 0x000fe200078e0a0b */
[C---:B------:R-:W-:Y:S01]  /*41d0*/  ISETP.GT.U32.AND P6, PT, R11.reuse, R102, PT ;  /* 0x000000660b00720c */ /* 0x040fe20003fc4070 */
[----:B------:R-:W-:-:S02]  /*41e0*/  IMAD R92, R11, R15, R92 ;  /* 0x0000000f0b5c7224 */ /* 0x000fc400078e025c */
        /* <DEDUP_REMOVED lines=10> */
[----:B------:R-:W-:-:S04]  /*4290*/  IMAD.HI.U32 R16, R2, R86, RZ ;  /* 0x0000005602107227 */ /* 0x000fc800078e00ff */
[--C-:B------:R-:W-:Y:S01]  /*42a0*/  @!P2 IMAD.IADD R99, R99, 0x1, -R11.reuse ;  /* 0x000000016363a824 */ /* 0x100fe200078e0a0b */
[C---:B------:R-:W-:Y:S01]  /*42b0*/  ISETP.GT.U32.AND P2, PT, R11.reuse, R92, PT ;  /* 0x0000005c0b00720c */ /* 0x040fe20003f44070 */
[--C-:B------:R-:W-:Y:S01]  /*42c0*/  @!P3 IMAD.IADD R98, R98, 0x1, -R11.reuse ;  /* 0x000000016262b824 */ /* 0x100fe200078e0a0b */
[----:B------:R-:W-:Y:S01]  /*42d0*/  ISETP.GT.U32.AND P3, PT, R11, R91, PT ;  /* 0x0000005b0b00720c */ /* 0x000fe20003f64070 */
[----:B------:R-:W-:Y:S01]  /*42e0*/  @!P4 IMAD.IADD R97, R97, 0x1, -R11 ;  /* 0x000000016161c824 */ /* 0x000fe200078e0a0b */
[----:B------:R-:W-:Y:S01]  /*42f0*/  ISETP.GT.U32.AND P4, PT, R11, R90, PT ;  /* 0x0000005a0b00720c */ /* 0x000fe20003f84070 */
[----:B------:R-:W-:Y:S02]  /*4300*/  IMAD.MOV R12, RZ, RZ, -R12 ;  /* 0x000000ffff0c7224 */ /* 0x000fe400078e0a0c */
[----:B------:R-:W-:Y:S02]  /*4310*/  IMAD.MOV R18, RZ, RZ, -R15 ;  /* 0x000000ffff127224 */ /* 0x000fe400078e0a0f */
[----:B------:R-:W-:-:S02]  /*4320*/  IMAD.MOV R16, RZ, RZ, -R16 ;  /* 0x000000ffff107224 */ /* 0x000fc400078e0a10 */
[C---:B------:R-:W-:Y:S02]  /*4330*/  IMAD R89, R11.reuse, R12, R89 ;  /* 0x0000000c0b597224 */ /* 0x040fe400078e0259 */
[C---:B------:R-:W-:Y:S02]  /*4340*/  IMAD R87, R11.reuse, R18, R87 ;  /* 0x000000120b577224 */ /* 0x040fe400078e0257 */
[C---:B------:R-:W-:Y:S02]  /*4350*/  IMAD R86, R11.reuse, R16, R86 ;  /* 0x000000100b567224 */ /* 0x040fe400078e0256 */
[----:B------:R-:W-:Y:S01]  /*4360*/  @!P6 IMAD.IADD R102, R102, 0x1, -R11 ;  /* 0x000000016666e824 */ /* 0x000fe200078e0a0b */
[----:B------:R-:W-:Y:S01]  /*4370*/  ISETP.GT.U32.AND P6, PT, R11, R95, PT ;  /* 0x0000005f0b00720c */ /* 0x000fe20003fc4070 */
[----:B------:R-:W-:-:S04]  /*4380*/  IMAD.HI.U32 R14, R2, R88, RZ ;  /* 0x00000058020e7227 */ /* 0x000fc800078e00ff */
[--C-:B------:R-:W-:Y:S01]  /*4390*/  @!P5 IMAD.IADD R96, R96, 0x1, -R11.reuse ;  /* 0x000000016060d824 */ /* 0x100fe200078e0a0b */
[C---:B------:R-:W-:Y:S01]  /*43a0*/  ISETP.GT.U32.AND P5, PT, R11.reuse, R89, PT ;  /* 0x000000590b00720c */ /* 0x040fe20003fa4070 */
[--C-:B------:R-:W-:Y:S01]  /*43b0*/  @!P0 IMAD.IADD R94, R94, 0x1, -R11.reuse ;  /* 0x000000015e5e8824 */ /* 0x100fe200078e0a0b */
[----:B------:R-:W-:Y:S01]  /*43c0*/  ISETP.GT.U32.AND P0, PT, R11, R87, PT ;  /* 0x000000570b00720c */ /* 0x000fe20003f04070 */
[--C-:B------:R-:W-:Y:S01]  /*43d0*/  @!P1 IMAD.IADD R93, R93, 0x1, -R11.reuse ;  /* 0x000000015d5d9824 */ /* 0x100fe200078e0a0b */
[C---:B------:R-:W-:Y:S01]  /*43e0*/  ISETP.GT.U32.AND P1, PT, R11.reuse, R86, PT ;  /* 0x000000560b00720c */ /* 0x040fe20003f24070 */
[----:B------:R-:W-:Y:S02]  /*43f0*/  IMAD.MOV R14, RZ, RZ, -R14 ;  /* 0x000000ffff0e7224 */ /* 0x000fe400078e0a0e */
[--C-:B------:R-:W-:Y:S01]  /*4400*/  @!P2 IMAD.IADD R92, R92, 0x1, -R11.reuse ;  /* 0x000000015c5ca824 */ /* 0x100fe200078e0a0b */
[----:B------:R-:W-:Y:S01]  /*4410*/  ISETP.GT.U32.AND P2, PT, R11, R98, PT ;  /* 0x000000620b00720c */ /* 0x000fe20003f44070 */
[--C-:B------:R-:W-:Y:S01]  /*4420*/  @!P3 IMAD.IADD R91, R91, 0x1, -R11.reuse ;  /* 0x000000015b5bb824 */ /* 0x100fe200078e0a0b */
[C---:B------:R-:W-:Y:S01]  /*4430*/  ISETP.GT.U32.AND P3, PT, R11.reuse, R97, PT ;  /* 0x000000610b00720c */ /* 0x040fe20003f64070 */
[----:B------:R-:W-:Y:S01]  /*4440*/  @!P4 IMAD.IADD R90, R90, 0x1, -R11 ;  /* 0x000000015a5ac824 */ /* 0x000fe200078e0a0b */
[C---:B------:R-:W-:Y:S01]  /*4450*/  ISETP.GT.U32.AND P4, PT, R11.reuse, R96, PT ;  /* 0x000000600b00720c */ /* 0x040fe20003f84070 */
[----:B------:R-:W-:-:S02]  /*4460*/  IMAD R88, R11, R14, R88 ;  /* 0x0000000e0b587224 */ /* 0x000fc400078e0258 */
[----:B------:R-:W-:-:S04]  /*4470*/  IMAD.HI.U32 R12, R2, R85, RZ ;  /* 0x00000055020c7227 */ /* 0x000fc800078e00ff */
[----:B------:R-:W-:Y:S02]  /*4480*/  IMAD.MOV R14, RZ, RZ, -R12 ;  /* 0x000000ffff0e7224 */ /* 0x000fe400078e0a0c */
[----:B------:R-:W-:Y:S01]  /*4490*/  @!P6 IMAD.IADD R95, R95, 0x1, -R11 ;  /* 0x000000015f5fe824 */ /* 0x000fe200078e0a0b */
[----:B------:R-:W-:Y:S01]  /*44a0*/  ISETP.GT.U32.AND P6, PT, R11, R88, PT ;  /* 0x000000580b00720c */ /* 0x000fe20003fc4070 */
[----:B------:R-:W-:-:S04]  /*44b0*/  IMAD.HI.U32 R12, R2, R84, RZ ;  /* 0x00000054020c7227 */ /* 0x000fc800078e00ff */
        /* <DEDUP_REMOVED lines=15> */
[----:B------:R-:W-:Y:S02]  /*45b0*/  IMAD.MOV R14, RZ, RZ, -R14 ;  /* 0x000000ffff0e7224 */ /* 0x000fe400078e0a0e */
[----:B------:R-:W-:-:S02]  /*45c0*/  IMAD R84, R11, R12, R84 ;  /* 0x0000000c0b547224 */ /* 0x000fc400078e0254 */
[----:B------:R-:W-:-:S04]  /*45d0*/  IMAD.HI.U32 R15, R2, R82, RZ ;  /* 0x00000052020f7227 */ /* 0x000fc800078e00ff */
[----:B------:R-:W-:-:S04]  /*45e0*/  IMAD.HI.U32 R12, R2, R80, RZ ;  /* 0x00000050020c7227 */ /* 0x000fc800078e00ff */
[C---:B------:R-:W-:Y:S02]  /*45f0*/  IMAD R83, R11.reuse, R14, R83 ;  /* 0x0000000e0b537224 */ /* 0x040fe400078e0253 */
[----:B------:R-:W-:Y:S02]  /*4600*/  IMAD.MOV R15, RZ, RZ, -R15 ;  /* 0x000000ffff0f7224 */ /* 0x000fe400078e0a0f */
[----:B------:R-:W-:Y:S02]  /*4610*/  IMAD.MOV R14, RZ, RZ, -R12 ;  /* 0x000000ffff0e7224 */ /* 0x000fe400078e0a0c */
[----:B------:R-:W-:Y:S01]  /*4620*/  @!P6 IMAD.IADD R88, R88, 0x1, -R11 ;  /* 0x000000015858e824 */ /* 0x000fe200078e0a0b */
[----:B------:R-:W-:Y:S01]  /*4630*/  ISETP.GT.U32.AND P6, PT, R11, R94, PT ;  /* 0x0000005e0b00720c */ /* 0x000fe20003fc4070 */
        /* <DEDUP_REMOVED lines=14> */
[C---:B------:R-:W-:Y:S01]  /*4720*/  ISETP.GT.U32.AND P2, PT, R11.reuse, R84, PT ;  /* 0x000000540b00720c */ /* 0x040fe20003f44070 */
[--C-:B------:R-:W-:Y:S01]  /*4730*/  @!P3 IMAD.IADD R90, R90, 0x1, -R11.reuse ;  /* 0x000000015a5ab824 */ /* 0x100fe200078e0a0b */
[----:B------:R-:W-:Y:S01]  /*4740*/  ISETP.GT.U32.AND P3, PT, R11, R83, PT ;  /* 0x000000530b00720c */ /* 0x000fe20003f64070 */
        /* <DEDUP_REMOVED lines=8> */
[C---:B------:R-:W-:Y:S02]  /*47d0*/  IMAD R78, R11.reuse, R14, R78 ;  /* 0x0000000e0b4e7224 */ /* 0x040fe400078e024e */
[----:B------:R-:W-:Y:S02]  /*47e0*/  IMAD.MOV R18, RZ, RZ, -R15 ;  /* 0x000000ffff127224 */ /* 0x000fe400078e0a0f */
[----:B------:R-:W-:Y:S02]  /*47f0*/  IMAD.MOV R16, RZ, RZ, -R16 ;  /* 0x000000ffff107224 */ /* 0x000fe400078e0a10 */
[----:B------:R-:W-:Y:S02]  /*4800*/  IMAD.MOV R14, RZ, RZ, -R12 ;  /* 0x000000ffff0e7224 */ /* 0x000fe400078e0a0c */
[----:B------:R-:W-:Y:S01]  /*4810*/  @!P6 IMAD.IADD R94, R94, 0x1, -R11 ;  /* 0x000000015e5ee824 */ /* 0x000fe200078e0a0b */
[C---:B------:R-:W-:Y:S01]  /*4820*/  ISETP.GT.U32.AND P6, PT, R11.reuse, R86, PT ;  /* 0x000000560b00720c */ /* 0x040fe20003fc4070 */
[----:B------:R-:W-:-:S02]  /*4830*/  IMAD R77, R11, R18, R77 ;  /* 0x000000120b4d7224 */ /* 0x000fc400078e024d */
[C---:B------:R-:W-:Y:S02]  /*4840*/  IMAD R76, R11.reuse, R16, R76 ;  /* 0x000000100b4c7224 */ /* 0x040fe400078e024c */
[C---:B------:R-:W-:Y:S02]  /*4850*/  IMAD R75, R11.reuse, R14, R75 ;  /* 0x0000000e0b4b7224 */ /* 0x040fe400078e024b */
[--C-:B------:R-:W-:Y:S01]  /*4860*/  @!P5 IMAD.IADD R88, R88, 0x1, -R11.reuse ;  /* 0x000000015858d824 */ /* 0x100fe200078e0a0b */
[----:B------:R-:W-:Y:S01]  /*4870*/  ISETP.GT.U32.AND P5, PT, R11, R81, PT ;  /* 0x000000510b00720c */ /* 0x000fe20003fa4070 */
[--C-:B------:R-:W-:Y:S01]  /*4880*/  @!P0 IMAD.IADD R87, R87, 0x1, -R11.reuse ;  /* 0x0000000157578824 */ /* 0x100fe200078e0a0b */
[----:B------:R-:W-:Y:S01]  /*4890*/  ISETP.GT.U32.AND P0, PT, R11, R80, PT ;  /* 0x000000500b00720c */ /* 0x000fe20003f04070 */
[----:B------:R-:W-:Y:S01]  /*48a0*/  @!P1 IMAD.IADD R85, R85, 0x1, -R11 ;  /* 0x0000000155559824 */ /* 0x000fe200078e0a0b */
[----:B------:R-:W-:Y:S01]  /*48b0*/  ISETP.GT.U32.AND P1, PT, R11, R78, PT ;  /* 0x0000004e0b00720c */ /* 0x000fe20003f24070 */
        /* <DEDUP_REMOVED lines=9> */
[----:B------:R-:W-:Y:S02]  /*4950*/  IMAD.MOV R14, RZ, RZ, -R14 ;  /* 0x000000ffff0e7224 */ /* 0x000fe400078e0a0e */
[----:B------:R-:W-:-:S02]  /*4960*/  IMAD R73, R11, R12, R73 ;  /* 0x0000000c0b497224 */ /* 0x000fc400078e0249 */
[C---:B------:R-:W-:Y:S02]  /*4970*/  IMAD R71, R11.reuse, R14, R71 ;  /* 0x0000000e0b477224 */ /* 0x040fe400078e0247 */
[--C-:B------:R-:W-:Y:S01]  /*4980*/  @!P6 IMAD.IADD R86, R86, 0x1, -R11.reuse ;  /* 0x000000015656e824 */ /* 0x100fe200078e0a0b */
[----:B------:R-:W-:Y:S01]  /*4990*/  ISETP.GT.U32.AND P6, PT, R11, R79, PT ;  /* 0x0000004f0b00720c */ /* 0x000fe20003fc4070 */
[--C-:B------:R-:W-:Y:S01]  /*49a0*/  @!P5 IMAD.IADD R81, R81, 0x1, -R11.reuse ;  /* 0x000000015151d824 */ /* 0x100fe200078e0a0b */
[C---:B------:R-:W-:Y:S01]  /*49b0*/  ISETP.GT.U32.AND P5, PT, R11.reuse, R73, PT ;  /* 0x000000490b00720c */ /* 0x040fe20003fa4070 */
[--C-:B------:R-:W-:Y:S01]  /*49c0*/  @!P0 IMAD.IADD R80, R80, 0x1, -R11.reuse ;  /* 0x0000000150508824 */ /* 0x100fe200078e0a0b */
[C---:B------:R-:W-:Y:S01]  /*49d0*/  ISETP.GT.U32.AND P0, PT, R11.reuse, R71, PT ;  /* 0x000000470b00720c */ /* 0x040fe20003f04070 */
[----:B------:R-:W-:Y:S01]  /*49e0*/  @!P1 IMAD.IADD R78, R78, 0x1, -R11 ;  /* 0x000000014e4e9824 */ /* 0x000fe200078e0a0b */
[----:B------:R-:W-:Y:S01]  /*49f0*/  ISETP.GT.U32.AND P1, PT, R11, R84, PT ;  /* 0x000000540b00720c */ /* 0x000fe20003f24070 */
        /* <DEDUP_REMOVED lines=8> */
[----:B------:R-:W-:-:S04]  /*4a80*/  IMAD.HI.U32 R12, R2, R63, RZ ;  /* 0x0000003f020c7227 */ /* 0x000fc800078e00ff */
[----:B------:R-:W-:Y:S02]  /*4a90*/  IMAD R65, R11, R14, R65 ;  /* 0x0000000e0b417224 */ /* 0x000fe400078e0241 */
[----:B------:R-:W-:-:S04]  /*4aa0*/  IMAD.HI.U32 R14, R2, R61, RZ ;  /* 0x0000003d020e7227 */ /* 0x000fc800078e00ff */
[----:B------:R-:W-:Y:S02]  /*4ab0*/  IMAD.MOV R12, RZ, RZ, -R12 ;  /* 0x000000ffff0c7224 */ /* 0x000fe400078e0a0c */
[----:B------:R-:W-:Y:S02]  /*4ac0*/  @!P6 IMAD.IADD R79, R79, 0x1, -R11 ;  /* 0x000000014f4fe824 */ /* 0x000fe400078e0a0b */
[----:B------:R-:W-:-:S04]  /*4ad0*/  IMAD.HI.U32 R15, R2, R69, RZ ;  /* 0x00000045020f7227 */ /* 0x000fc800078e00ff */
        /* <DEDUP_REMOVED lines=10> */
[----:B------:R-:W-:Y:S02]  /*4b80*/  IMAD.MOV R18, RZ, RZ, -R15 ;  /* 0x000000ffff127224 */ /* 0x000fe400078e0a0f */
[----:B------:R-:W-:-:S04]  /*4b90*/  IMAD.HI.U32 R15, R2, R59, RZ ;  /* 0x0000003b020f7227 */ /* 0x000fc800078e00ff */
[----:B------:R-:W-:Y:S02]  /*4ba0*/  IMAD R61, R11, R14, R61 ;  /* 0x0000000e0b3d7224 */ /* 0x000fe400078e023d */
[--C-:B------:R-:W-:Y:S01]  /*4bb0*/  @!P2 IMAD.IADD R83, R83, 0x1, -R11.reuse ;  /* 0x000000015353a824 */ /* 0x100fe200078e0a0b */
[C---:B------:R-:W-:Y:S01]  /*4bc0*/  ISETP.GT.U32.AND P2, PT, R11.reuse, R77, PT ;  /* 0x0000004d0b00720c */ /* 0x040fe20003f44070 */
[--C-:B------:R-:W-:Y:S01]  /*4bd0*/  @!P3 IMAD.IADD R82, R82, 0x1, -R11.reuse ;  /* 0x000000015252b824 */ /* 0x100fe200078e0a0b */
[----:B------:R-:W-:Y:S01]  /*4be0*/  ISETP.GT.U32.AND P3, PT, R11, R76, PT ;  /* 0x0000004c0b00720c */ /* 0x000fe20003f64070 */
[----:B------:R-:W-:Y:S01]  /*4bf0*/  @!P4 IMAD.IADD R81, R81, 0x1, -R11 ;  /* 0x000000015151c824 */ /* 0x000fe200078e0a0b */
[----:B------:R-:W-:Y:S01]  /*4c00*/  ISETP.GT.U32.AND P4, PT, R11, R75, PT ;  /* 0x0000004b0b00720c */ /* 0x000fe20003f84070 */
[----:B------:R-:W-:Y:S02]  /*4c10*/  IMAD.MOV R14, RZ, RZ, -R12 ;  /* 0x000000ffff0e7224 */ /* 0x000fe400078e0a0c */
[----:B------:R-:W-:-:S02]  /*4c20*/  IMAD.MOV R16, RZ, RZ, -R16 ;  /* 0x000000ffff107224 */ /* 0x000fc400078e0a10 */
[C---:B------:R-:W-:Y:S02]  /*4c30*/  IMAD R69, R11.reuse, R18, R69 ;  /* 0x000000120b457224 */ /* 0x040fe400078e0245 */
[----:B------:R-:W-:Y:S02]  /*4c40*/  IMAD.MOV R18, RZ, RZ, -R15 ;  /* 0x000000ffff127224 */ /* 0x000fe400078e0a0f */
[----:B------:R-:W-:Y:S01]  /*4c50*/  IMAD.HI.U32 R12, R2, R53, RZ ;  /* 0x00000035020c7227 */ /* 0x000fe200078e00ff */
[----:B------:R-:W-:-:S03]  /*4c60*/  ISETP.GT.U32.AND P6, PT, R11, R85, PT ;  /* 0x000000550b00720c */ /* 0x000fc60003fc4070 */
[C---:B------:R-:W-:Y:S02]  /*4c70*/  IMAD R55, R11.reuse, R14, R55 ;  /* 0x0000000e0b377224 */ /* 0x040fe400078e0237 */
[----:B------:R-:W-:Y:S02]  /*4c80*/  IMAD R67, R11, R16, R67 ;  /* 0x000000100b437224 */ /* 0x000fe400078e0243 */
[----:B------:R-:W-:-:S04]  /*4c90*/  IMAD.HI.U32 R14, R2, R51, RZ ;  /* 0x00000033020e7227 */ /* 0x000fc800078e00ff */
[----:B------:R-:W-:-:S04]  /*4ca0*/  IMAD.HI.U32 R16, R2, R57, RZ ;  /* 0x0000003902107227 */ /* 0x000fc800078e00ff */
[C---:B------:R-:W-:Y:S02]  /*4cb0*/  IMAD R59, R11.reuse, R18, R59 ;  /* 0x000000120b3b7224 */ /* 0x040fe400078e023b */
[----:B------:R-:W-:Y:S02]  /*4cc0*/  IMAD.MOV R18, RZ, RZ, -R12 ;  /* 0x000000ffff127224 */ /* 0x000fe400078e0a0c */
[----:B------:R-:W-:Y:S02]  /*4cd0*/  IMAD.MOV R12, RZ, RZ, -R14 ;  /* 0x000000ffff0c7224 */ /* 0x000fe400078e0a0e */
[--C-:B------:R-:W-:Y:S01]  /*4ce0*/  @!P5 IMAD.IADD R80, R80, 0x1, -R11.reuse ;  /* 0x000000015050d824 */ /* 0x100fe200078e0a0b */
[----:B------:R-:W-:Y:S01]  /*4cf0*/  ISETP.GT.U32.AND P5, PT, R11, R73, PT ;  /* 0x000000490b00720c */ /* 0x000fe20003fa4070 */
[--C-:B------:R-:W-:Y:S01]  /*4d00*/  @!P0 IMAD.IADD R79, R79, 0x1, -R11.reuse ;  /* 0x000000014f4f8824 */ /* 0x100fe200078e0a0b */
[C---:B------:R-:W-:Y:S01]  /*4d10*/  ISETP.GT.U32.AND P0, PT, R11.reuse, R69, PT ;  /* 0x000000450b00720c */ /* 0x040fe20003f04070 */
[----:B------:R-:W-:Y:S01]  /*4d20*/  @!P1 IMAD.IADD R78, R78, 0x1, -R11 ;  /* 0x000000014e4e9824 */ /* 0x000fe200078e0a0b */
[----:B------:R-:W-:Y:S01]  /*4d30*/  ISETP.GT.U32.AND P1, PT, R11, R67, PT ;  /* 0x000000430b00720c */ /* 0x000fe20003f24070 */
[----:B------:R-:W-:-:S02]  /*4d40*/  IMAD.MOV R16, RZ, RZ, -R16 ;  /* 0x000000ffff107224 */ /* 0x000fc400078e0a10 */
[----:B------:R-:W-:Y:S02]  /*4d50*/  IMAD R51, R11, R12, R51 ;  /* 0x0000000c0b337224 */ /* 0x000fe400078e0233 */
[--C-:B------:R-:W-:Y:S01]  /*4d60*/  @!P2 IMAD.IADD R77, R77, 0x1, -R11.reuse ;  /* 0x000000014d4da824 */ /* 0x100fe200078e0a0b */
[C---:B------:R-:W-:Y:S01]  /*4d70*/  ISETP.GT.U32.AND P2, PT, R11.reuse, R65, PT ;  /* 0x000000410b00720c */ /* 0x040fe20003f44070 */
[--C-:B------:R-:W-:Y:S01]  /*4d80*/  @!P3 IMAD.IADD R76, R76, 0x1, -R11.reuse ;  /* 0x000000014c4cb824 */ /* 0x100fe200078e0a0b */
[----:B------:R-:W-:Y:S01]  /*4d90*/  ISETP.GT.U32.AND P3, PT, R11, R63, PT ;  /* 0x0000003f0b00720c */ /* 0x000fe20003f64070 */
[----:B------:R-:W-:Y:S01]  /*4da0*/  @!P4 IMAD.IADD R75, R75, 0x1, -R11 ;  /* 0x000000014b4bc824 */ /* 0x000fe200078e0a0b */
[C---:B------:R-:W-:Y:S01]  /*4db0*/  ISETP.GT.U32.AND P4, PT, R11.reuse, R61, PT ;  /* 0x0000003d0b00720c */ /* 0x040fe20003f84070 */
[----:B------:R-:W-:Y:S02]  /*4dc0*/  IMAD R57, R11, R16, R57 ;  /* 0x000000100b397224 */ /* 0x000fe400078e0239 */
[----:B------:R-:W-:-:S04]  /*4dd0*/  IMAD.HI.U32 R12, R2, R45, RZ ;  /* 0x0000002d020c7227 */ /* 0x000fc800078e00ff */
[----:B------:R-:W-:-:S04]  /*4de0*/  IMAD.HI.U32 R15, R2, R49, RZ ;  /* 0x00000031020f7227 */ /* 0x000fc800078e00ff */
[----:B------:R-:W-:-:S04]  /*4df0*/  IMAD.HI.U32 R16, R2, R47, RZ ;  /* 0x0000002f02107227 */ /* 0x000fc800078e00ff */
[----:B------:R-:W-:Y:S02]  /*4e00*/  IMAD.MOV R12, RZ, RZ, -R12 ;  /* 0x000000ffff0c7224 */ /* 0x000fe400078e0a0c */
[----:B------:R-:W-:Y:S02]  /*4e10*/  IMAD.MOV R14, RZ, RZ, -R15 ;  /* 0x000000ffff0e7224 */ /* 0x000fe400078e0a0f */
[----:B------:R-:W-:Y:S02]  /*4e20*/  IMAD.MOV R16, RZ, RZ, -R16 ;  /* 0x000000ffff107224 */ /* 0x000fe400078e0a10 */
[----:B------:R-:W-:Y:S02]  /*4e30*/  IMAD R53, R11, R18, R53 ;  /* 0x000000120b357224 */ /* 0x000fe400078e0235 */
[----:B------:R-:W-:Y:S01]  /*4e40*/  @!P6 IMAD.IADD R85, R85, 0x1, -R11 ;  /* 0x000000015555e824 */ /* 0x000fe200078e0a0b */
[C---:B------:R-:W-:Y:S01]  /*4e50*/  ISETP.GT.U32.AND P6, PT, R11.reuse, R71, PT ;  /* 0x000000470b00720c */ /* 0x040fe20003fc4070 */
[----:B------:R-:W-:-:S02]  /*4e60*/  IMAD R45, R11, R12, R45 ;  /* 0x0000000c0b2d7224 */ /* 0x000fc400078e022d */
[C---:B------:R-:W-:Y:S02]  /*4e70*/  IMAD R49, R11.reuse, R14, R49 ;  /* 0x0000000e0b317224 */ /* 0x040fe400078e0231 */
[----:B------:R-:W-:Y:S02]  /*4e80*/  IMAD R47, R11, R16, R47 ;  /* 0x000000100b2f7224 */ /* 0x000fe400078e022f */
[----:B------:R-:W-:-:S04]  /*4e90*/  IMAD.HI.U32 R12, R2, R35, RZ ;  /* 0x00000023020c7227 */ /* 0x000fc800078e00ff */
[--C-:B------:R-:W-:Y:S01]  /*4ea0*/  @!P5 IMAD.IADD R73, R73, 0x1, -R11.reuse ;  /* 0x000000014949d824 */ /* 0x100fe200078e0a0b */
[----:B------:R-:W-:Y:S01]  /*4eb0*/  ISETP.GT.U32.AND P5, PT, R11, R59, PT ;  /* 0x0000003b0b00720c */ /* 0x000fe20003fa4070 */
[--C-:B------:R-:W-:Y:S01]  /*4ec0*/  @!P0 IMAD.IADD R69, R69, 0x1, -R11.reuse ;  /* 0x0000000145458824 */ /* 0x100fe200078e0a0b */
[----:B------:R-:W-:Y:S01]  /*4ed0*/  ISETP.GT.U32.AND P0, PT, R11, R55, PT ;  /* 0x000000370b00720c */ /* 0x000fe20003f04070 */
[--C-:B------:R-:W-:Y:S01]  /*4ee0*/  @!P1 IMAD.IADD R67, R67, 0x1, -R11.reuse ;  /* 0x0000000143439824 */ /* 0x100fe200078e0a0b */
[----:B------:R-:W-:Y:S01]  /*4ef0*/  ISETP.GT.U32.AND P1, PT, R11, R53, PT ;  /* 0x000000350b00720c */ /* 0x000fe20003f24070 */
[----:B------:R-:W-:Y:S02]  /*4f00*/  IMAD.MOV R12, RZ, RZ, -R12 ;  /* 0x000000ffff0c7224 */ /* 0x000fe400078e0a0c */
[--C-:B------:R-:W-:Y:S01]  /*4f10*/  @!P2 IMAD.IADD R65, R65, 0x1, -R11.reuse ;  /* 0x000000014141a824 */ /* 0x100fe200078e0a0b */
[----:B------:R-:W-:Y:S01]  /*4f20*/  ISETP.GT.U32.AND P2, PT, R11, R51, PT ;  /* 0x000000330b00720c */ /* 0x000fe20003f44070 */
[--C-:B------:R-:W-:Y:S01]  /*4f30*/  @!P3 IMAD.IADD R63, R63, 0x1, -R11.reuse ;  /* 0x000000013f3fb824 */ /* 0x100fe200078e0a0b */
[----:B------:R-:W-:Y:S01]  /*4f40*/  ISETP.GT.U32.AND P3, PT, R11, R49, PT ;  /* 0x000000310b00720c */ /* 0x000fe20003f64070 */
[----:B------:R-:W-:Y:S01]  /*4f50*/  @!P4 IMAD.IADD R61, R61, 0x1, -R11 ;  /* 0x000000013d3dc824 */ /* 0x000fe200078e0a0b */
[C---:B------:R-:W-:Y:S01]  /*4f60*/  ISETP.GT.U32.AND P4, PT, R11.reuse, R47, PT ;  /* 0x0000002f0b00720c */ /* 0x040fe20003f84070 */
[----:B------:R-:W-:-:S02]  /*4f70*/  IMAD R35, R11, R12, R35 ;  /* 0x0000000c0b237224 */ /* 0x000fc400078e0223 */
[----:B------:R-:W-:-:S04]  /*4f80*/  IMAD.HI.U32 R12, R2, R31, RZ ;  /* 0x0000001f020c7227 */ /* 0x000fc800078e00ff */
        /* <DEDUP_REMOVED lines=18> */
[----:B------:R-:W-:Y:S02]  /*50b0*/  @!P6 IMAD.IADD R57, R57, 0x1, -R11 ;  /* 0x000000013939e824 */ /* 0x000fe400078e0a0b */
[----:B------:R-:W-:Y:S01]  /*50c0*/  IMAD.HI.U32 R16, R2, R43, RZ ;  /* 0x0000002b02107227 */ /* 0x000fe200078e00ff */
[----:B------:R-:W-:-:S03]  /*50d0*/  ISETP.GT.U32.AND P6, PT, R11, R69, PT ;  /* 0x000000450b00720c */ /* 0x000fc60003fc4070 */
[----:B------:R-:W-:Y:S02]  /*50e0*/  IMAD R42, R11, R12, R42 ;  /* 0x0000000c0b2a7224 */ /* 0x000fe400078e022a */
[----:B------:R-:W-:-:S04]  /*50f0*/  IMAD.HI.U32 R12, R2, R44, RZ ;  /* 0x0000002c020c7227 */ /* 0x000fc800078e00ff */
        /* <DEDUP_REMOVED lines=8> */
[----:B------:R-:W-:-:S04]  /*5180*/  IMAD.HI.U32 R14, R2, R38, RZ ;  /* 0x00000026020e7227 */ /* 0x000fc800078e00ff */
[----:B------:R-:W-:Y:S02]  /*5190*/  IMAD.MOV R12, RZ, RZ, -R12 ;  /* 0x000000ffff0c7224 */ /* 0x000fe400078e0a0c */
[--C-:B------:R-:W-:Y:S01]  /*51a0*/  @!P2 IMAD.IADD R63, R63, 0x1, -R11.reuse ;  /* 0x000000013f3fa824 */ /* 0x100fe200078e0a0b */
[----:B------:R-:W-:Y:S01]  /*51b0*/  ISETP.GT.U32.AND P2, PT, R11, R51, PT ;  /* 0x000000330b00720c */ /* 0x000fe20003f44070 */
[--C-:B------:R-:W-:Y:S01]  /*51c0*/  @!P3 IMAD.IADD R61, R61, 0x1, -R11.reuse ;  /* 0x000000013d3db824 */ /* 0x100fe200078e0a0b */
[----:B------:R-:W-:Y:S01]  /*51d0*/  ISETP.GT.U32.AND P3, PT, R11, R49, PT ;  /* 0x000000310b00720c */ /* 0x000fe20003f64070 */
[----:B------:R-:W-:Y:S01]  /*51e0*/  @!P4 IMAD.IADD R59, R59, 0x1, -R11 ;  /* 0x000000013b3bc824 */ /* 0x000fe200078e0a0b */
[C---:B------:R-:W-:Y:S01]  /*51f0*/  ISETP.GT.U32.AND P4, PT, R11.reuse, R47, PT ;  /* 0x0000002f0b00720c */ /* 0x040fe20003f84070 */
[----:B------:R-:W-:Y:S02]  /*5200*/  IMAD R43, R11, R16, R43 ;  /* 0x000000100b2b7224 */ /* 0x000fe400078e022b */
[----:B------:R-:W-:-:S02]  /*5210*/  IMAD.MOV R15, RZ, RZ, -R15 ;  /* 0x000000ffff0f7224 */ /* 0x000fc400078e0a0f */
[----:B------:R-:W-:Y:S02]  /*5220*/  IMAD.MOV R14, RZ, RZ, -R14 ;  /* 0x000000ffff0e7224 */ /* 0x000fe400078e0a0e */
[----:B------:R-:W-:-:S04]  /*5230*/  IMAD.HI.U32 R16, R2, R33, RZ ;  /* 0x0000002102107227 */ /* 0x000fc800078e00ff */
[----:B------:R-:W-:Y:S02]  /*5240*/  IMAD R44, R11, R12, R44 ;  /* 0x0000000c0b2c7224 */ /* 0x000fe400078e022c */
[----:B------:R-:W-:-:S04]  /*5250*/  IMAD.HI.U32 R12, R2, R52, RZ ;  /* 0x00000034020c7227 */ /* 0x000fc800078e00ff */
[C---:B------:R-:W-:Y:S02]  /*5260*/  IMAD R41, R11.reuse, R15, R41 ;  /* 0x0000000f0b297224 */ /* 0x040fe400078e0229 */
[----:B------:R-:W-:Y:S02]  /*5270*/  IMAD R38, R11, R14, R38 ;  /* 0x0000000e0b267224 */ /* 0x000fe400078e0226 */
[----:B------:R-:W-:Y:S02]  /*5280*/  IMAD.MOV R16, RZ, RZ, -R16 ;  /* 0x000000ffff107224 */ /* 0x000fe400078e0a10 */
[----:B------:R-:W-:-:S04]  /*5290*/  IMAD.HI.U32 R15, R2, R36, RZ ;  /* 0x00000024020f7227 */ /* 0x000fc800078e00ff */
[----:B------:R-:W-:-:S04]  /*52a0*/  IMAD.HI.U32 R14, R2, R40, RZ ;  /* 0x00000028020e7227 */ /* 0x000fc800078e00ff */
[----:B------:R-:W-:Y:S02]  /*52b0*/  IMAD.MOV R12, RZ, RZ, -R12 ;  /* 0x000000ffff0c7224 */ /* 0x000fe400078e0a0c */
[----:B------:R-:W-:Y:S02]  /*52c0*/  IMAD R33, R11, R16, R33 ;  /* 0x000000100b217224 */ /* 0x000fe400078e0221 */
[--C-:B------:R-:W-:Y:S01]  /*52d0*/  @!P6 IMAD.IADD R69, R69, 0x1, -R11.reuse ;  /* 0x000000014545e824 */ /* 0x100fe200078e0a0b */
[----:B------:R-:W-:Y:S01]  /*52e0*/  ISETP.GT.U32.AND P6, PT, R11, R45, PT ;  /* 0x0000002d0b00720c */ /* 0x000fe20003fc4070 */
[--C-:B------:R-:W-:Y:S01]  /*52f0*/  @!P5 IMAD.IADD R57, R57, 0x1, -R11.reuse ;  /* 0x000000013939d824 */ /* 0x100fe200078e0a0b */
[----:B------:R-:W-:Y:S01]  /*5300*/  ISETP.GT.U32.AND P5, PT, R11, R43, PT ;  /* 0x0000002b0b00720c */ /* 0x000fe20003fa4070 */
[--C-:B------:R-:W-:Y:S01]  /*5310*/  @!P0 IMAD.IADD R55, R55, 0x1, -R11.reuse ;  /* 0x0000000137378824 */ /* 0x100fe200078e0a0b */
[----:B------:R-:W-:Y:S01]  /*5320*/  ISETP.GT.U32.AND P0, PT, R11, R41, PT ;  /* 0x000000290b00720c */ /* 0x000fe20003f04070 */
[----:B------:R-:W-:Y:S01]  /*5330*/  @!P1 IMAD.IADD R53, R53, 0x1, -R11 ;  /* 0x0000000135359824 */ /* 0x000fe200078e0a0b */
[----:B------:R-:W-:Y:S01]  /*5340*/  ISETP.GT.U32.AND P1, PT, R11, R38, PT ;  /* 0x000000260b00720c */ /* 0x000fe20003f24070 */
[----:B------:R-:W-:-:S02]  /*5350*/  IMAD.MOV R15, RZ, RZ, -R15 ;  /* 0x000000ffff0f7224 */ /* 0x000fc400078e0a0f */
[----:B------:R-:W-:Y:S02]  /*5360*/  IMAD.MOV R14, RZ, RZ, -R14 ;  /* 0x000000ffff0e7224 */ /* 0x000fe400078e0a0e */
[----:B------:R-:W-:Y:S02]  /*5370*/  IMAD R52, R11, R12, R52 ;  /* 0x0000000c0b347224 */ /* 0x000fe400078e0234 */
[----:B------:R-:W-:-:S04]  /*5380*/  IMAD.HI.U32 R12, R2, R54, RZ ;  /* 0x00000036020c7227 */ /* 0x000fc800078e00ff */
[--C-:B------:R-:W-:Y:S01]  /*5390*/  @!P2 IMAD.IADD R51, R51, 0x1, -R11.reuse ;  /* 0x000000013333a824 */ /* 0x100fe200078e0a0b */
[----:B------:R-:W-:Y:S01]  /*53a0*/  ISETP.GT.U32.AND P2, PT, R11, R35, PT ;  /* 0x000000230b00720c */ /* 0x000fe20003f44070 */
[--C-:B------:R-:W-:Y:S01]  /*53b0*/  @!P3 IMAD.IADD R49, R49, 0x1, -R11.reuse ;  /* 0x000000013131b824 */ /* 0x100fe200078e0a0b */
[----:B------:R-:W-:Y:S01]  /*53c0*/  ISETP.GT.U32.AND P3, PT, R11, R31, PT ;  /* 0x0000001f0b00720c */ /* 0x000fe20003f64070 */
[----:B------:R-:W-:Y:S01]  /*53d0*/  @!P4 IMAD.IADD R47, R47, 0x1, -R11 ;  /* 0x000000012f2fc824 */ /* 0x000fe200078e0a0b */
[C---:B------:R-:W-:Y:S01]  /*53e0*/  ISETP.GT.U32.AND P4, PT, R11.reuse, R33, PT ;  /* 0x000000210b00720c */ /* 0x040fe20003f84070 */
[C---:B------:R-:W-:Y:S02]  /*53f0*/  IMAD R36, R11.reuse, R15, R36 ;  /* 0x0000000f0b247224 */ /* 0x040fe400078e0224 */
[----:B------:R-:W-:Y:S02]  /*5400*/  IMAD R40, R11, R14, R40 ;  /* 0x0000000e0b287224 */ /* 0x000fe400078e0228 */
[----:B------:R-:W-:-:S04]  /*5410*/  IMAD.HI.U32 R16, R2, R46, RZ ;  /* 0x0000002e02107227 */ /* 0x000fc800078e00ff */
[----:B------:R-:W-:-:S04]  /*5420*/  IMAD.HI.U32 R15, R2, R48, RZ ;  /* 0x00000030020f7227 */ /* 0x000fc800078e00ff */
[----:B------:R-:W-:-:S04]  /*5430*/  IMAD.HI.U32 R14, R2, R50, RZ ;  /* 0x00000032020e7227 */ /* 0x000fc800078e00ff */
[----:B------:R-:W-:Y:S02]  /*5440*/  IMAD.MOV R12, RZ, RZ, -R12 ;  /* 0x000000ffff0c7224 */ /* 0x000fe400078e0a0c */
[----:B------:R-:W-:Y:S02]  /*5450*/  IMAD.MOV R16, RZ, RZ, -R16 ;  /* 0x000000ffff107224 */ /* 0x000fe400078e0a10 */
[----:B------:R-:W-:Y:S02]  /*5460*/  IMAD.MOV R15, RZ, RZ, -R15 ;  /* 0x000000ffff0f7224 */ /* 0x000fe400078e0a0f */
[----:B------:R-:W-:Y:S02]  /*5470*/  IMAD.MOV R14, RZ, RZ, -R14 ;  /* 0x000000ffff0e7224 */ /* 0x000fe400078e0a0e */
[----:B------:R-:W-:Y:S02]  /*5480*/  IMAD R54, R11, R12, R54 ;  /* 0x0000000c0b367224 */ /* 0x000fe400078e0236 */
[----:B------:R-:W-:-:S04]  /*5490*/  IMAD.HI.U32 R12, R2, R62, RZ ;  /* 0x0000003e020c7227 */ /* 0x000fc800078e00ff */
[C---:B------:R-:W-:Y:S02]  /*54a0*/  IMAD R46, R11.reuse, R16, R46 ;  /* 0x000000100b2e7224 */ /* 0x040fe400078e022e */
[C---:B------:R-:W-:Y:S02]  /*54b0*/  IMAD R48, R11.reuse, R15, R48 ;  /* 0x0000000f0b307224 */ /* 0x040fe400078e0230 */
[----:B------:R-:W-:Y:S02]  /*54c0*/  IMAD R50, R11, R14, R50 ;  /* 0x0000000e0b327224 */ /* 0x000fe400078e0232 */
        /* <DEDUP_REMOVED lines=8> */
[----:B------:R-:W-:-:S02]  /*5550*/  IMAD.MOV R12, RZ, RZ, -R12 ;  /* 0x000000ffff0c7224 */ /* 0x000fc400078e0a0c */
[--C-:B------:R-:W-:Y:S01]  /*5560*/  @!P2 IMAD.IADD R35, R35, 0x1, -R11.reuse ;  /* 0x000000012323a824 */ /* 0x100fe200078e0a0b */
[----:B------:R-:W-:Y:S01]  /*5570*/  ISETP.GT.U32.AND P2, PT, R11, R46, PT ;  /* 0x0000002e0b00720c */ /* 0x000fe20003f44070 */
[--C-:B------:R-:W-:Y:S01]  /*5580*/  @!P3 IMAD.IADD R31, R31, 0x1, -R11.reuse ;  /* 0x000000011f1fb824 */ /* 0x100fe200078e0a0b */
[----:B------:R-:W-:Y:S01]  /*5590*/  ISETP.GT.U32.AND P3, PT, R11, R48, PT ;  /* 0x000000300b00720c */ /* 0x000fe20003f64070 */
[--C-:B------:R-:W-:Y:S01]  /*55a0*/  @!P4 IMAD.IADD R33, R33, 0x1, -R11.reuse ;  /* 0x000000012121c824 */ /* 0x100fe200078e0a0b */
[C---:B------:R-:W-:Y:S01]  /*55b0*/  ISETP.GT.U32.AND P4, PT, R11.reuse, R50, PT ;  /* 0x000000320b00720c */ /* 0x040fe20003f84070 */
[----:B------:R-:W-:Y:S01]  /*55c0*/  IMAD R62, R11, R12, R62 ;  /* 0x0000000c0b3e7224 */ /* 0x000fe200078e023e */
[----:B------:R-:W-:Y:S01]  /*55d0*/  IABS R12, R156 ;  /* 0x0000009c000c7213 */ /* 0x000fe20000000000 */
[--C-:B------:R-:W-:Y:S02]  /*55e0*/  @!P6 IMAD.IADD R36, R36, 0x1, -R11.reuse ;  /* 0x000000012424e824 */ /* 0x100fe400078e0a0b */
[----:B------:R-:W-:-:S02]  /*55f0*/  @!P5 IMAD.IADD R40, R40, 0x1, -R11 ;  /* 0x000000012828d824 */ /* 0x000fc400078e0a0b */
[----:B------:R-:W-:Y:S01]  /*5600*/  IMAD.HI.U32 R8, R2, R12, RZ ;  /* 0x0000000c02087227 */ /* 0x000fe200078e00ff */
[----:B------:R-:W-:-:S03]  /*5610*/  ISETP.GT.U32.AND P5, PT, R11, R41, PT ;  /* 0x000000290b00720c */ /* 0x000fc60003fa4070 */
[--C-:B------:R-:W-:Y:S01]  /*5620*/  @!P0 IMAD.IADD R42, R42, 0x1, -R11.reuse ;  /* 0x000000012a2a8824 */ /* 0x100fe200078e0a0b */
[C---:B------:R-:W-:Y:S01]  /*5630*/  ISETP.GT.U32.AND P0, PT, R11.reuse, R38, PT ;  /* 0x000000260b00720c */ /* 0x040fe20003f04070 */
[--C-:B------:R-:W-:Y:S01]  /*5640*/  @!P1 IMAD.IADD R44, R44, 0x1, -R11.reuse ;  /* 0x000000012c2c9824 */ /* 0x100fe200078e0a0b */
[C---:B------:R-:W-:Y:S01]  /*5650*/  ISETP.GT.U32.AND P1, PT, R11.reuse, R35, PT ;  /* 0x000000230b00720c */ /* 0x040fe20003f24070 */
[----:B------:R-:W-:Y:S01]  /*5660*/  IMAD.MOV R8, RZ, RZ, -R8 ;  /* 0x000000ffff087224 */ /* 0x000fe200078e0a08 */
[C---:B------:R-:W-:Y:S01]  /*5670*/  ISETP.GT.U32.AND P6, PT, R11.reuse, R43, PT ;  /* 0x0000002b0b00720c */ /* 0x040fe20003fc4070 */
[--C-:B------:R-:W-:Y:S01]  /*5680*/  @!P2 IMAD.IADD R46, R46, 0x1, -R11.reuse ;  /* 0x000000012e2ea824 */ /* 0x100fe200078e0a0b */
[C---:B------:R-:W-:Y:S01]  /*5690*/  ISETP.GT.U32.AND P2, PT, R11.reuse, R31, PT ;  /* 0x0000001f0b00720c */ /* 0x040fe20003f44070 */
[--C-:B------:R-:W-:Y:S01]  /*56a0*/  @!P3 IMAD.IADD R48, R48, 0x1, -R11.reuse ;  /* 0x000000013030b824 */ /* 0x100fe200078e0a0b */
[C---:B------:R-:W-:Y:S01]  /*56b0*/  ISETP.GT.U32.AND P3, PT, R11.reuse, R33, PT ;  /* 0x000000210b00720c */ /* 0x040fe20003f64070 */
[----:B------:R-:W-:Y:S01]  /*56c0*/  @!P4 IMAD.IADD R50, R50, 0x1, -R11 ;  /* 0x000000013232c824 */ /* 0x000fe200078e0a0b */
[C---:B------:R-:W-:Y:S01]  /*56d0*/  ISETP.GT.U32.AND P4, PT, R11.reuse, R36, PT ;  /* 0x000000240b00720c */ /* 0x040fe20003f84070 */
[----:B------:R-:W-:-:S02]  /*56e0*/  IMAD R66, R11, R8, R12 ;  /* 0x000000080b427224 */ /* 0x000fc400078e020c */
[----:B------:R-:W-:Y:S01]  /*56f0*/  IMAD.HI.U32 R8, R2, R68, RZ ;  /* 0x0000004402087227 */ /* 0x000fe200078e00ff */
[----:B------:R-:W-:-:S03]  /*5700*/  IABS R70, R154 ;  /* 0x0000009a00467213 */ /* 0x000fc60000000000 */
        /* <DEDUP_REMOVED lines=22> */
[----:B------:R-:W-:Y:S02]  /*5870*/  IMAD.MOV R8, RZ, RZ, -R8 ;  /* 0x000000ffff087224 */ /* 0x000fe400078e0a08 */
[C---:B------:R-:W-:Y:S02]  /*5880*/  IMAD R56, R11.reuse, R16, R56 ;  /* 0x000000100b387224 */ /* 0x040fe400078e0238 */
[----:B------:R-:W-:Y:S02]  /*5890*/  IMAD.MOV R14, RZ, RZ, -R14 ;  /* 0x000000ffff0e7224 */ /* 0x000fe400078e0a0e */
[----:B------:R-:W-:-:S02]  /*58a0*/  IMAD R58, R11, R15, R58 ;  /* 0x0000000f0b3a7224 */ /* 0x000fc400078e023a */
[C---:B------:R-:W-:Y:S01]  /*58b0*/  IMAD R70, R11.reuse, R8, R70 ;  /* 0x000000080b467224 */ /* 0x040fe200078e0246 */
[----:B--2---:R-:W-:Y:S01]  /*58c0*/  IABS R8, R152 ;  /* 0x0000009800087213 */ /* 0x004fe20000000000 */
[C---:B------:R-:W-:Y:S02]  /*58d0*/  IMAD R60, R11.reuse, R14, R60 ;  /* 0x0000000e0b3c7224 */ /* 0x040fe400078e023c */
        /* <DEDUP_REMOVED lines=10> */
[C---:B------:R-:W-:Y:S01]  /*5980*/  ISETP.GT.U32.AND P3, PT, R11.reuse, R62, PT ;  /* 0x0000003e0b00720c */ /* 0x040fe20003f64070 */
[--C-:B------:R-:W-:Y:S01]  /*5990*/  @!P6 IMAD.IADD R50, R50, 0x1, -R11.reuse ;  /* 0x000000013232e824 */ /* 0x100fe200078e0a0b */
[C---:B------:R-:W-:Y:S01]  /*59a0*/  ISETP.GT.U32.AND P6, PT, R11.reuse, R66, PT ;  /* 0x000000420b00720c */ /* 0x040fe20003fc4070 */
[----:B------:R-:W-:Y:S01]  /*59b0*/  @!P4 IMAD.IADD R52, R52, 0x1, -R11 ;  /* 0x000000013434c824 */ /* 0x000fe200078e0a0b */
[----:B------:R-:W-:Y:S01]  /*59c0*/  ISETP.GT.U32.AND P4, PT, R11, R68, PT ;  /* 0x000000440b00720c */ /* 0x000fe20003f84070 */
[----:B------:R-:W-:-:S04]  /*59d0*/  IMAD.MOV R2, RZ, RZ, -R2 ;  /* 0x000000ffff027224 */ /* 0x000fc800078e0a02 */
[C---:B------:R-:W-:Y:S02]  /*59e0*/  IMAD R8, R11.reuse, R2, R8 ;  /* 0x000000020b087224 */ /* 0x040fe400078e0208 */
[--C-:B------:R-:W-:Y:S01]  /*59f0*/  @!P5 IMAD.IADD R54, R54, 0x1, -R11.reuse ;  /* 0x000000013636d824 */ /* 0x100fe200078e0a0b */
[C---:B------:R-:W-:Y:S01]  /*5a00*/  ISETP.GT.U32.AND P5, PT, R11.reuse, R70, PT ;  /* 0x000000460b00720c */ /* 0x040fe20003fa4070 */
[--C-:B------:R-:W-:Y:S02]  /*5a10*/  @!P0 IMAD.IADD R56, R56, 0x1, -R11.reuse ;  /* 0x0000000138388824 */ /* 0x100fe400078e0a0b */
        /* <DEDUP_REMOVED lines=10> */
[----:B------:R-:W-:Y:S01]  /*5ac0*/  @!P5 IMAD.IADD R70, R70, 0x1, -R11 ;  /* 0x000000014646d824 */ /* 0x000fe200078e0a0b */
[----:B------:R-:W-:-:S02]  /*5ad0*/  ISETP.GE.AND P0, PT, R153, RZ, PT ;  /* 0x000000ff9900720c */ /* 0x000fc40003f06270 */
[----:B------:R-:W0:Y:S01]  /*5ae0*/  S2R R153, SR_TID.X ;  /* 0x0000000000997919 */ /* 0x000e220000002100 */
        /* <DEDUP_REMOVED lines=10> */
[----:B------:R-:W-:Y:S01]  /*5b90*/  ISETP.GT.U32.AND P4, PT, R11, R8, PT ;  /* 0x000000080b00720c */ /* 0x000fe20003f84070 */
[----:B------:R-:W-:Y:S02]  /*5ba0*/  STL [R1+0x864], R13 ;  /* 0x0008640d01007387 */ /* 0x000fe40000100800 */
[--C-:B------:R-:W-:Y:S02]  /*5bb0*/  @!P5 IMAD.IADD R60, R60, 0x1, -R11.reuse ;  /* 0x000000013c3cd824 */ /* 0x100fe400078e0a0b */
[----:B------:R1:W-:Y:S01]  /*5bc0*/  STL [R1+0x868], R17 ;  /* 0x0008681101007387 */ /* 0x0003e20000100800 */
[--C-:B------:R-:W-:Y:S02]  /*5bd0*/  @!P1 IMAD.IADD R62, R62, 0x1, -R11.reuse ;  /* 0x000000013e3e9824 */ /* 0x100fe400078e0a0b */
[--C-:B------:R-:W-:Y:S01]  /*5be0*/  @!P2 IMAD.IADD R66, R66, 0x1, -R11.reuse ;  /* 0x000000014242a824 */ /* 0x100fe200078e0a0b */
[----:B------:R-:W2:Y:S01]  /*5bf0*/  LDL R16, [R1+0x760] ;  /* 0x0007600001107983 */ /* 0x000ea20000100800 */
[----:B------:R-:W-:-:S02]  /*5c00*/  @!P3 IMAD.IADD R68, R68, 0x1, -R11 ;  /* 0x000000014444b824 */ /* 0x000fc400078e0a0b */
[--C-:B------:R-:W-:Y:S01]  /*5c10*/  @!P6 IMAD.IADD R70, R70, 0x1, -R11.reuse ;  /* 0x000000014646e824 */ /* 0x100fe200078e0a0b */
[----:B------:R-:W3:Y:S01]  /*5c20*/  LDL R18, [R1+0x768] ;  /* 0x0007680001127983 */ /* 0x000ee20000100800 */
[----:B------:R-:W-:-:S03]  /*5c30*/  @!P4 IMAD.IADD R8, R8, 0x1, -R11 ;  /* 0x000000010808c824 */ /* 0x000fc600078e0a0b */
[----:B------:R-:W4:Y:S01]  /*5c40*/  LDL R11, [R1+0x764] ;  /* 0x00076400010b7983 */ /* 0x000f220000100800 */
[----:B0-----:R-:W-:-:S03]  /*5c50*/  LOP3.LUT R12, R153, 0x40, RZ, 0xc0, !PT ;  /* 0x00000040990c7812 */ /* 0x001fc600078ec0ff */
[----:B-1----:R-:W5:Y:S01]  /*5c60*/  LDL R17, [R1+0x76c] ;  /* 0x00076c0001117983 */ /* 0x002f620000100800 */
[----:B------:R-:W-:-:S03]  /*5c70*/  SHF.R.U32.HI R14, RZ, 0x5, R153 ;  /* 0x00000005ff0e7819 */ /* 0x000fc60000011699 */
[----:B------:R-:W5:Y:S04]  /*5c80*/  LDL R13, [R1+0x770] ;  /* 0x00077000010d7983 */ /* 0x000f680000100800 */
[----:B------:R-:W5:Y:S01]  /*5c90*/  LDL R153, [R1+0x778] ;  /* 0x0007780001997983 */ /* 0x000f620000100800 */
[----:B------:R-:W-:Y:S02]  /*5ca0*/  SHF.R.S32.HI R2, RZ, 0x1f, R140 ;  /* 0x0000001fff027819 */ /* 0x000fe4000001148c */
[----:B------:R-:W-:Y:S01]  /*5cb0*/  ISETP.NE.AND P5, PT, R4, RZ, PT ;  /* 0x000000ff0400720c */ /* 0x000fe20003fa5270 */
[----:B------:R-:W5:Y:S01]  /*5cc0*/  LDL R15, [R1+0x780] ;  /* 0x00078000010f7983 */ /* 0x000f620000100800 */
[----:B------:R-:W-:Y:S01]  /*5cd0*/  LEA.HI R140, R2, R140, RZ, 0x7 ;  /* 0x0000008c028c7211 */ /* 0x000fe200078f38ff */
[----:B------:R-:W-:-:S02]  /*5ce0*/  IMAD R2, R12, 0x100, R3 ;  /* 0x000001000c027824 */ /* 0x000fc400078e0203 */
[----:B------:R-:W-:Y:S01]  /*5cf0*/  IMAD R3, R12, 0x200, R3 ;  /* 0x000002000c037824 */ /* 0x000fe200078e0203 */
[----:B------:R-:W-:Y:S01]  /*5d00*/  R2UR UR44, R14 ;  /* 0x000000000e2c72ca */ /* 0x000fe200000e0000 */
[----:B------:R-:W5:Y:S04]  /*5d10*/  LDL R12, [R1+0x774] ;  /* 0x00077400010c7983 */ /* 0x000f680000100800 */
[----:B------:R-:W5:Y:S01]  /*5d20*/  LDL R14, [R1+0x77c] ;  /* 0x00077c00010e7983 */ /* 0x000f620000100800 */
[----:B------:R-:W-:Y:S01]  /*5d30*/  @!P0 IMAD.MOV R34, RZ, RZ, -R34 ;  /* 0x000000ffff228224 */ /* 0x000fe200078e0a22 */
[----:B------:R-:W-:Y:S01]  /*5d40*/  ISETP.NE.AND P0, PT, R5, RZ, PT ;  /* 0x000000ff0500720c */ /* 0x000fe20003f05270 */
[----:B------:R-:W-:Y:S01]  /*5d50*/  IMAD.MOV.U32 R5, RZ, RZ, R9 ;  /* 0x000000ffff057224 */ /* 0x000fe200078e0009 */
[----:B------:R-:W-:Y:S01]  /*5d60*/  @!P5 LOP3.LUT R34, RZ, R4, RZ, 0x33, !PT ;  /* 0x00000004ff22d212 */ /* 0x000fe200078e33ff */
[----:B------:R-:W5:Y:S01]  /*5d70*/  LDL R9, [R1+0x7dc] ;  /* 0x0007dc0001097983 */ /* 0x000f620000100800 */
[----:B--2---:R-:W-:-:S03]  /*5d80*/  ISETP.GE.AND P4, PT, R16, RZ, PT ;  /* 0x000000ff1000720c */ /* 0x004fc60003f86270 */
[----:B------:R-:W2:Y:S01]  /*5d90*/  LDL R16, [R1+0x784] ;  /* 0x0007840001107983 */ /* 0x000ea20000100800 */
[----:B----4-:R-:W-:Y:S02]  /*5da0*/  ISETP.GE.AND P3, PT, R11, RZ, PT ;  /* 0x000000ff0b00720c */ /* 0x010fe40003f66270 */
[----:B---3--:R-:W-:Y:S02]  /*5db0*/  ISETP.GE.AND P6, PT, R18, RZ, PT ;  /* 0x000000ff1200720c */ /* 0x008fe40003fc6270 */
[----:B-----5:R-:W-:Y:S01]  /*5dc0*/  ISETP.GE.AND P2, PT, R17, RZ, PT ;  /* 0x000000ff1100720c */ /* 0x020fe20003f46270 */
[----:B------:R-:W3:Y:S01]  /*5dd0*/  LDL R18, [R1+0x788] ;  /* 0x0007880001127983 */ /* 0x000ee20000100800 */
[----:B------:R-:W-:-:S03]  /*5de0*/  ISETP.GE.AND P5, PT, R13, RZ, PT ;  /* 0x000000ff0d00720c */ /* 0x000fc60003fa6270 */
[----:B------:R-:W4:Y:S04]  /*5df0*/  LDL R17, [R1+0x78c] ;  /* 0x00078c0001117983 */ /* 0x000f280000100800 */
[----:B------:R-:W-:Y:S01]  /*5e00*/  @!P3 IMAD.MOV R5, RZ, RZ, -R5 ;  /* 0x000000ffff05b224 */ /* 0x000fe200078e0a05 */
[----:B------:R-:W5:Y:S01]  /*5e10*/  LDL R13, [R1+0x790] ;  /* 0x00079000010d7983 */ /* 0x000f620000100800 */
[----:B------:R-:W-:-:S03]  /*5e20*/  ISETP.GE.AND P3, PT, R153, RZ, PT ;  /* 0x000000ff9900720c */ /* 0x000fc60003f66270 */
[----:B------:R-:W5:Y:S01]  /*5e30*/  LDL R153, [R1+0x798] ;  /* 0x0007980001997983 */ /* 0x000f620000100800 */
[----:B------:R-:W-:Y:S01]  /*5e40*/  ISETP.GE.AND P1, PT, R0, RZ, PT ;  /* 0x000000ff0000720c */ /* 0x000fe20003f26270 */
[----:B------:R-:W-:Y:S02]  /*5e50*/  IMAD.MOV.U32 R4, RZ, RZ, R10 ;  /* 0x000000ffff047224 */ /* 0x000fe400078e000a */
[----:B------:R-:W5:Y:S02]  /*5e60*/  LDL R11, [R1+0x794] ;  /* 0x00079400010b7983 */ /* 0x000f640000100800 */
[----:B------:R-:W-:Y:S01]  /*5e70*/  @!P4 IMAD.MOV R4, RZ, RZ, -R4 ;  /* 0x000000ffff04c224 */ /* 0x000fe200078e0a04 */
[----:B------:R-:W-:Y:S01]  /*5e80*/  ISETP.GE.AND P4, PT, R12, RZ, PT ;  /* 0x000000ff0c00720c */ /* 0x000fe20003f86270 */
[----:B------:R-:W-:Y:S01]  /*5e90*/  @!P2 IMAD.MOV R7, RZ, RZ, -R7 ;  /* 0x000000ffff07a224 */ /* 0x000fe200078e0a07 */
[----:B------:R-:W5:Y:S01]  /*5ea0*/  LDL R12, [R1+0x79c] ;  /* 0x00079c00010c7983 */ /* 0x000f620000100800 */
[----:B------:R-:W-:Y:S01]  /*5eb0*/  @!P5 IMAD.MOV R214, RZ, RZ, -R214 ;  /* 0x000000ffffd6d224 */ /* 0x000fe200078e0ad6 */
[----:B------:R-:W-:-:S02]  /*5ec0*/  ISETP.GE.AND P2, PT, R15, RZ, PT ;  /* 0x000000ff0f00720c */ /* 0x000fc40003f46270 */
[----:B------:R-:W5:Y:S01]  /*5ed0*/  LDL R15, [R1+0x7a4] ;  /* 0x0007a400010f7983 */ /* 0x000f620000100800 */
[----:B------:R-:W-:Y:S01]  /*5ee0*/  @!P1 IMAD.MOV R72, RZ, RZ, -R72 ;  /* 0x000000ffff489224 */ /* 0x000fe200078e0a48 */
[----:B------:R-:W-:Y:S02]  /*5ef0*/  ISETP.GE.AND P1, PT, R14, RZ, PT ;  /* 0x000000ff0e00720c */ /* 0x000fe40003f26270 */
[----:B------:R-:W5:Y:S01]  /*5f00*/  LDL R14, [R1+0x7a0] ;  /* 0x0007a000010e7983 */ /* 0x000f620000100800 */
[----:B------:R-:W-:Y:S02]  /*5f10*/  @!P3 IMAD.MOV R218, RZ, RZ, -R218 ;  /* 0x000000ffffdab224 */ /* 0x000fe400078e0ada */
[----:B------:R-:W-:Y:S01]  /*5f20*/  @!P4 IMAD.MOV R216, RZ, RZ, -R216 ;  /* 0x000000ffffd8c224 */ /* 0x000fe200078e0ad8 */
[----:B------:R-:W5:Y:S07]  /*5f30*/  LDL R10, [R1+0x7e0] ;  /* 0x0007e000010a7983 */ /* 0x000f6e0000100800 */
[----:B------:R-:W-:Y:S01]  /*5f40*/  @!P1 IMAD.MOV R220, RZ, RZ, -R220 ;  /* 0x000000ffffdc9224 */ /* 0x000fe200078e0adc */
[----:B--2---:R-:W-:-:S02]  /*5f50*/  ISETP.GE.AND P5, PT, R16, RZ, PT ;  /* 0x000000ff1000720c */ /* 0x004fc40003fa6270 */
[----:B------:R-:W2:Y:S01]  /*5f60*/  LDL R16, [R1+0x7a8] ;  /* 0x0007a80001107983 */ /* 0x000ea20000100800 */
[----:B---3--:R-:W-:-:S03]  /*5f70*/  ISETP.GE.AND P4, PT, R18, RZ, PT ;  /* 0x000000ff1200720c */ /* 0x008fc60003f86270 */
[----:B------:R-:W3:Y:S07]  /*5f80*/  LDL R18, [R1+0x7ac] ;  /* 0x0007ac0001127983 */ /* 0x000eee0000100800 */
[----:B------:R-:W-:Y:S01]  /*5f90*/  @!P5 IMAD.MOV R224, RZ, RZ, -R224 ;  /* 0x000000ffffe0d224 */ /* 0x000fe200078e0ae0 */
[----:B----4-:R-:W-:Y:S02]  /*5fa0*/  ISETP.GE.AND P3, PT, R17, RZ, PT ;  /* 0x000000ff1100720c */ /* 0x010fe40003f66270 */
[----:B------:R-:W4:Y:S01]  /*5fb0*/  LDL R17, [R1+0x7b0] ;  /* 0x0007b00001117983 */ /* 0x000f220000100800 */
[----:B-----5:R-:W-:-:S03]  /*5fc0*/  ISETP.GE.AND P1, PT, R13, RZ, PT ;  /* 0x000000ff0d00720c */ /* 0x020fc60003f26270 */
[----:B------:R-:W5:Y:S01]  /*5fd0*/  LDL R13, [R1+0x7b4] ;  /* 0x0007b400010d7983 */ /* 0x000f620000100800 */
[----:B------:R-:W-:-:S03]  /*5fe0*/  ISETP.GE.AND P5, PT, R153, RZ, PT ;  /* 0x000000ff9900720c */ /* 0x000fc60003fa6270 */
[----:B------:R-:W5:Y:S01]  /*5ff0*/  LDL R153, [R1+0x7b8] ;  /* 0x0007b80001997983 */ /* 0x000f620000100800 */
[----:B------:R-:W-:Y:S01]  /*6000*/  @!P2 IMAD.MOV R222, RZ, RZ, -R222 ;  /* 0x000000ffffdea224 */ /* 0x000fe200078e0ade */
[----:B------:R-:W-:Y:S01]  /*6010*/  ISETP.GE.AND P2, PT, R11, RZ, PT ;  /* 0x000000ff0b00720c */ /* 0x000fe20003f46270 */
[----:B------:R-:W-:Y:S01]  /*6020*/  @!P4 IMAD.MOV R226, RZ, RZ, -R226 ;  /* 0x000000ffffe2c224 */ /* 0x000fe200078e0ae2 */
[----:B------:R-:W5:Y:S01]  /*6030*/  LDL R11, [R1+0x7e4] ;  /* 0x0007e400010b7983 */ /* 0x000f620000100800 */
[----:B------:R-:W-:Y:S01]  /*6040*/  @!P3 IMAD.MOV R228, RZ, RZ, -R228 ;  /* 0x000000ffffe4b224 */ /* 0x000fe200078e0ae4 */
[----:B------:R-:W-:Y:S01]  /*6050*/  ISETP.GE.AND P4, PT, R12, RZ, PT ;  /* 0x000000ff0c00720c */ /* 0x000fe20003f86270 */
[----:B------:R-:W-:Y:S01]  /*6060*/  @!P1 IMAD.MOV R230, RZ, RZ, -R230 ;  /* 0x000000ffffe69224 */ /* 0x000fe200078e0ae6 */
[----:B------:R-:W5:Y:S01]  /*6070*/  LDL R12, [R1+0x7bc] ;  /* 0x0007bc00010c7983 */ /* 0x000f620000100800 */
[----:B------:R-:W-:-:S03]  /*6080*/  ISETP.GE.AND P1, PT, R15, RZ, PT ;  /* 0x000000ff0f00720c */ /* 0x000fc60003f26270 */
[----:B------:R-:W5:Y:S01]  /*6090*/  LDL R15, [R1+0x7c4] ;  /* 0x0007c400010f7983 */ /* 0x000f620000100800 */
[----:B------:R-:W-:-:S03]  /*60a0*/  ISETP.GE.AND P3, PT, R14, RZ, PT ;  /* 0x000000ff0e00720c */ /* 0x000fc60003f66270 */
[----:B------:R-:W5:Y:S01]  /*60b0*/  LDL R14, [R1+0x7c0] ;  /* 0x0007c000010e7983 */ /* 0x000f620000100800 */
[----:B------:R-:W-:Y:S02]  /*60c0*/  @!P2 IMAD.MOV R232, RZ, RZ, -R232 ;  /* 0x000000ffffe8a224 */ /* 0x000fe400078e0ae8 */
[----:B------:R-:W-:Y:S02]  /*60d0*/  @!P5 IMAD.MOV R234, RZ, RZ, -R234 ;  /* 0x000000ffffead224 */ /* 0x000fe400078e0aea */
[----:B------:R-:W-:Y:S02]  /*60e0*/  @!P4 IMAD.MOV R236, RZ, RZ, -R236 ;  /* 0x000000ffffecc224 */ /* 0x000fe400078e0aec */
[----:B------:R-:W-:-:S03]  /*60f0*/  @!P1 IMAD.MOV R240, RZ, RZ, -R240 ;  /* 0x000000fffff09224 */ /* 0x000fc600078e0af0 */
[----:B------:R-:W-:Y:S01]  /*6100*/  @!P3 IMAD.MOV R238, RZ, RZ, -R238 ;  /* 0x000000ffffeeb224 */ /* 0x000fe200078e0aee */
[----:B--2---:R-:W-:Y:S02]  /*6110*/  ISETP.GE.AND P2, PT, R16, RZ, PT ;  /* 0x000000ff1000720c */ /* 0x004fe40003f46270 */
[----:B------:R-:W2:Y:S01]  /*6120*/  LDL R16, [R1+0x7c8] ;  /* 0x0007c80001107983 */ /* 0x000ea20000100800 */
[----:B---3--:R-:W-:-:S03]  /*6130*/  ISETP.GE.AND P5, PT, R18, RZ, PT ;  /* 0x000000ff1200720c */ /* 0x008fc60003fa6270 */
[----:B------:R-:W3:Y:S01]  /*6140*/  LDL R18, [R1+0x7cc] ;  /* 0x0007cc0001127983 */ /* 0x000ee20000100800 */
[----:B----4-:R-:W-:-:S03]  /*6150*/  ISETP.GE.AND P4, PT, R17, RZ, PT ;  /* 0x000000ff1100720c */ /* 0x010fc60003f86270 */
[----:B------:R-:W4:Y:S01]  /*6160*/  LDL R17, [R1+0x7d0] ;  /* 0x0007d00001117983 */ /* 0x000f220000100800 */
[----:B-----5:R-:W-:-:S03]  /*6170*/  ISETP.GE.AND P3, PT, R13, RZ, PT ;  /* 0x000000ff0d00720c */ /* 0x020fc60003f66270 */
[----:B------:R-:W5:Y:S01]  /*6180*/  LDL R13, [R1+0x7d4] ;  /* 0x0007d400010d7983 */ /* 0x000f620000100800 */
[----:B------:R-:W-:-:S03]  /*6190*/  ISETP.GE.AND P1, PT, R153, RZ, PT ;  /* 0x000000ff9900720c */ /* 0x000fc60003f26270 */
[----:B------:R-:W5:Y:S01]  /*61a0*/  LDL R153, [R1+0x7d8] ;  /* 0x0007d80001997983 */ /* 0x000f620000100800 */
[----:B------:R-:W-:Y:S02]  /*61b0*/  @!P2 IMAD.MOV R242, RZ, RZ, -R242 ;  /* 0x000000fffff2a224 */ /* 0x000fe400078e0af2 */
[----:B------:R-:W-:Y:S02]  /*61c0*/  @!P5 IMAD.MOV R244, RZ, RZ, -R244 ;  /* 0x000000fffff4d224 */ /* 0x000fe400078e0af4 */
[----:B------:R-:W-:Y:S01]  /*61d0*/  @!P4 IMAD.MOV R246, RZ, RZ, -R246 ;  /* 0x000000fffff6c224 */ /* 0x000fe200078e0af6 */
[----:B------:R-:W-:Y:S02]  /*61e0*/  ISETP.GE.AND P2, PT, R12, RZ, PT ;  /* 0x000000ff0c00720c */ /* 0x000fe40003f46270 */
[----:B------:R-:W5:Y:S01]  /*61f0*/  LDL R12, [R1+0x7e8] ;  /* 0x0007e800010c7983 */ /* 0x000f620000100800 */
[----:B------:R-:W-:Y:S01]  /*6200*/  ISETP.GE.AND P4, PT, R15, RZ, PT ;  /* 0x000000ff0f00720c */ /* 0x000fe20003f86270 */
[----:B------:R-:W-:-:S02]  /*6210*/  @!P3 IMAD.MOV R248, RZ, RZ, -R248 ;  /* 0x000000fffff8b224 */ /* 0x000fc400078e0af8 */
[----:B------:R-:W5:Y:S01]  /*6220*/  LDL R15, [R1+0x7f0] ;  /* 0x0007f000010f7983 */ /* 0x000f620000100800 */
[----:B------:R-:W-:Y:S01]  /*6230*/  ISETP.GE.AND P5, PT, R14, RZ, PT ;  /* 0x000000ff0e00720c */ /* 0x000fe20003fa6270 */
[----:B------:R-:W-:Y:S02]  /*6240*/  @!P1 IMAD.MOV R250, RZ, RZ, -R250 ;  /* 0x000000fffffa9224 */ /* 0x000fe400078e0afa */
[----:B------:R-:W5:Y:S03]  /*6250*/  LDL R14, [R1+0x7ec] ;  /* 0x0007ec00010e7983 */ /* 0x000f660000100800 */
[----:B------:R-:W-:-:S03]  /*6260*/  @!P2 IMAD.MOV R252, RZ, RZ, -R252 ;  /* 0x000000fffffca224 */ /* 0x000fc600078e0afc */
[----:B------:R-:W-:-:S04]  /*6270*/  @!P4 IMAD.MOV R138, RZ, RZ, -R138 ;  /* 0x000000ffff8ac224 */ /* 0x000fc800078e0a8a */
[----:B------:R-:W-:Y:S01]  /*6280*/  @!P5 IMAD.MOV R139, RZ, RZ, -R139 ;  /* 0x000000ffff8bd224 */ /* 0x000fe200078e0a8b */
[----:B--2---:R-:W-:Y:S02]  /*6290*/  ISETP.GE.AND P3, PT, R16, RZ, PT ;  /* 0x000000ff1000720c */ /* 0x004fe40003f66270 */
[----:B------:R-:W2:Y:S01]  /*62a0*/  LDL R16, [R1+0x7f4] ;  /* 0x0007f40001107983 */ /* 0x000ea20000100800 */
[----:B---3--:R-:W-:-:S03]  /*62b0*/  ISETP.GE.AND P1, PT, R18, RZ, PT ;  /* 0x000000ff1200720c */ /* 0x008fc60003f26270 */
[----:B------:R-:W3:Y:S01]  /*62c0*/  LDL R18, [R1+0x7f8] ;  /* 0x0007f80001127983 */ /* 0x000ee20000100800 */
[----:B----4-:R-:W-:-:S03]  /*62d0*/  ISETP.GE.AND P2, PT, R17, RZ, PT ;  /* 0x000000ff1100720c */ /* 0x010fc60003f46270 */
[----:B------:R-:W4:Y:S01]  /*62e0*/  LDL.LU R17, [R1+0x868] ;  /* 0x0008680001117983 */ /* 0x000f220000300800 */
[----:B-----5:R-:W-:-:S03]  /*62f0*/  ISETP.GE.AND P5, PT, R13, RZ, PT ;  /* 0x000000ff0d00720c */ /* 0x020fc60003fa6270 */
[----:B------:R-:W5:Y:S01]  /*6300*/  LDL.LU R13, [R1+0x864] ;  /* 0x00086400010d7983 */ /* 0x000f620000300800 */
[----:B------:R-:W-:-:S03]  /*6310*/  ISETP.GE.AND P4, PT, R153, RZ, PT ;  /* 0x000000ff9900720c */ /* 0x000fc60003f86270 */
[----:B------:R-:W2:Y:S06]  /*6320*/  LDL.LU R153, [R1+0x860] ;  /* 0x0008600001997983 */ /* 0x000eac0000300800 */
[----:B------:R-:W-:Y:S01]  /*6330*/  @!P5 IMAD.MOV R134, RZ, RZ, -R134 ;  /* 0x000000ffff86d224 */ /* 0x000fe200078e0a86 */
[----:B------:R-:W-:-:S13]  /*6340*/  ISETP.GE.AND P5, PT, R12, RZ, PT ;  /* 0x000000ff0c00720c */ /* 0x000fda0003fa6270 */
[----:B------:R-:W-:Y:S02]  /*6350*/  @!P5 IMAD.MOV R129, RZ, RZ, -R129 ;  /* 0x000000ffff81d224 */ /* 0x000fe400078e0a81 */
[----:B------:R-:W-:Y:S01]  /*6360*/  @!P3 IMAD.MOV R137, RZ, RZ, -R137 ;  /* 0x000000ffff89b224 */ /* 0x000fe200078e0a89 */
[----:B------:R-:W-:Y:S01]  /*6370*/  ISETP.GE.AND P3, PT, R9, RZ, PT ;  /* 0x000000ff0900720c */ /* 0x000fe20003f66270 */
[----:B------:R-:W-:Y:S01]  /*6380*/  @!P1 IMAD.MOV R136, RZ, RZ, -R136 ;  /* 0x000000ffff889224 */ /* 0x000fe200078e0a88 */
[----:B------:R-:W-:Y:S01]  /*6390*/  ISETP.GE.AND P1, PT, R10, RZ, PT ;  /* 0x000000ff0a00720c */ /* 0x000fe20003f26270 */
[----:B------:R-:W-:Y:S01]  /*63a0*/  @!P2 IMAD.MOV R135, RZ, RZ, -R135 ;  /* 0x000000ffff87a224 */ /* 0x000fe200078e0a87 */
[----:B------:R-:W-:Y:S01]  /*63b0*/  ISETP.GE.AND P2, PT, R11, RZ, PT ;  /* 0x000000ff0b00720c */ /* 0x000fe20003f46270 */
[----:B------:R-:W-:Y:S01]  /*63c0*/  @!P4 IMAD.MOV R133, RZ, RZ, -R133 ;  /* 0x000000ffff85c224 */ /* 0x000fe200078e0a85 */
[----:B------:R-:W-:-:S07]  /*63d0*/  ISETP.GE.AND P4, PT, R14, RZ, PT ;  /* 0x000000ff0e00720c */ /* 0x000fce0003f86270 */
[----:B------:R-:W-:Y:S01]  /*63e0*/  @!P3 IMAD.MOV R132, RZ, RZ, -R132 ;  /* 0x000000ffff84b224 */ /* 0x000fe200078e0a84 */
[----:B------:R-:W-:Y:S01]  /*63f0*/  ISETP.GE.AND P3, PT, R15, RZ, PT ;  /* 0x000000ff0f00720c */ /* 0x000fe20003f66270 */
[----:B------:R-:W-:Y:S02]  /*6400*/  @!P1 IMAD.MOV R131, RZ, RZ, -R131 ;  /* 0x000000ffff839224 */ /* 0x000fe400078e0a83 */
[----:B------:R-:W-:Y:S02]  /*6410*/  @!P2 IMAD.MOV R130, RZ, RZ, -R130 ;  /* 0x000000ffff82a224 */ /* 0x000fe400078e0a82 */
[----:B------:R-:W-:-:S08]  /*6420*/  @!P4 IMAD.MOV R128, RZ, RZ, -R128 ;  /* 0x000000ffff80c224 */ /* 0x000fd000078e0a80 */
[----:B------:R-:W-:Y:S01]  /*6430*/  @!P3 IMAD.MOV R127, RZ, RZ, -R127 ;  /* 0x000000ffff7fb224 */ /* 0x000fe200078e0a7f */
[----:B--2---:R-:W-:Y:S02]  /*6440*/  ISETP.GE.AND P5, PT, R153, RZ, PT ;  /* 0x000000ff9900720c */ /* 0x004fe40003fa6270 */
[----:B------:R-:W2:Y:S01]  /*6450*/  LDL.LU R153, [R1+0x85c] ;  /* 0x00085c0001997983 */ /* 0x000ea20000300800 */
[----:B------:R-:W-:Y:S02]  /*6460*/  ISETP.GE.AND P1, PT, R16, RZ, PT ;  /* 0x000000ff1000720c */ /* 0x000fe40003f26270 */
[----:B---3--:R-:W-:Y:S02]  /*6470*/  ISETP.GE.AND P2, PT, R18, RZ, PT ;  /* 0x000000ff1200720c */ /* 0x008fe40003f46270 */
[----:B-----5:R-:W-:Y:S02]  /*6480*/  ISETP.GE.AND P4, PT, R13, RZ, PT ;  /* 0x000000ff0d00720c */ /* 0x020fe40003f86270 */
[----:B----4-:R-:W-:-:S04]  /*6490*/  ISETP.GE.AND P3, PT, R17, RZ, PT ;  /* 0x000000ff1100720c */ /* 0x010fc80003f66270 */
[----:B------:R-:W-:Y:S01]  /*64a0*/  @!P5 IMAD.MOV R124, RZ, RZ, -R124 ;  /* 0x000000ffff7cd224 */ /* 0x000fe200078e0a7c */
[----:B------:R-:W-:Y:S02]  /*64b0*/  ISETP.GE.AND P5, PT, R247, RZ, PT ;  /* 0x000000fff700720c */ /* 0x000fe40003fa6270 */
[----:B------:R-:W-:Y:S01]  /*64c0*/  @!P1 IMAD.MOV R126, RZ, RZ, -R126 ;  /* 0x000000ffff7e9224 */ /* 0x000fe200078e0a7e */
[----:B------:R-:W-:Y:S01]  /*64d0*/  ISETP.GE.AND P1, PT, R251, RZ, PT ;  /* 0x000000fffb00720c */ /* 0x000fe20003f26270 */
[----:B------:R-:W-:Y:S01]  /*64e0*/  @!P2 IMAD.MOV R125, RZ, RZ, -R125 ;  /* 0x000000ffff7da224 */ /* 0x000fe200078e0a7d */
[----:B------:R-:W-:Y:S01]  /*64f0*/  ISETP.GE.AND P2, PT, R249, RZ, PT ;  /* 0x000000fff900720c */ /* 0x000fe20003f46270 */
[----:B------:R-:W-:Y:S01]  /*6500*/  @!P4 IMAD.MOV R123, RZ, RZ, -R123 ;  /* 0x000000ffff7bc224 */ /* 0x000fe200078e0a7b */
[----:B------:R-:W-:Y:S01]  /*6510*/  ISETP.GE.AND P4, PT, R245, RZ, PT ;  /* 0x000000fff500720c */ /* 0x000fe20003f86270 */
[----:B------:R-:W-:Y:S01]  /*6520*/  @!P3 IMAD.MOV R122, RZ, RZ, -R122 ;  /* 0x000000ffff7ab224 */ /* 0x000fe200078e0a7a */
[----:B------:R-:W-:-:S04]  /*6530*/  ISETP.GE.AND P3, PT, R243, RZ, PT ;  /* 0x000000fff300720c */ /* 0x000fc80003f66270 */
        /* <DEDUP_REMOVED lines=139> */
[----:B------:R-:W-:Y:S01]  /*6df0*/  ISETP.GE.AND P3, PT, R158, RZ, PT ;  /* 0x000000ff9e00720c */ /* 0x000fe20003f66270 */
[----:B------:R-:W0:Y:S03]  /*6e00*/  S2R R13, SR_TID.X ;  /* 0x00000000000d7919 */ /* 0x000e260000002100 */
[----:B------:R-:W-:Y:S01]  /*6e10*/  @!P5 IMAD.MOV R46, RZ, RZ, -R46 ;  /* 0x000000ffff2ed224 */ /* 0x000fe200078e0a2e */
[----:B------:R-:W-:-:S02]  /*6e20*/  ISETP.GE.AND P5, PT, R20, RZ, PT ;  /* 0x000000ff1400720c */ /* 0x000fc40003fa6270 */
        /* <DEDUP_REMOVED lines=8> */
[----:B------:R-:W-:-:S03]  /*6eb0*/  @!P6 IMAD.MOV R6, RZ, RZ, -R6 ;  /* 0x000000ffff06e224 */ /* 0x000fc600078e0a06 */
        /* <DEDUP_REMOVED lines=9> */
[----:B------:R-:W-:-:S02]  /*6f50*/  ISETP.GE.AND P3, PT, R152, RZ, PT ;  /* 0x000000ff9800720c */ /* 0x000fc40003f66270 */
[C---:B------:R-:W-:Y:S02]  /*6f60*/  SEL R6, R74.reuse, R6, !P0 ;  /* 0x000000064a067207 */ /* 0x040fe40004000000 */
[C---:B------:R-:W-:Y:S02]  /*6f70*/  SEL R7, R74.reuse, R7, !P0 ;  /* 0x000000074a077207 */ /* 0x040fe40004000000 */
[C---:B------:R-:W-:Y:S02]  /*6f80*/  SEL R224, R74.reuse, R224, !P0 ;  /* 0x000000e04ae07207 */ /* 0x040fe40004000000 */
[C---:B------:R-:W-:Y:S02]  /*6f90*/  SEL R214, R74.reuse, R214, !P0 ;  /* 0x000000d64ad67207 */ /* 0x040fe40004000000 */
[C---:B------:R-:W-:Y:S01]  /*6fa0*/  SEL R226, R74.reuse, R226, !P0 ;  /* 0x000000e24ae27207 */ /* 0x040fe20004000000 */
[----:B------:R-:W-:Y:S01]  /*6fb0*/  @!P1 IMAD.MOV R62, RZ, RZ, -R62 ;  /* 0x000000ffff3e9224 */ /* 0x000fe200078e0a3e */
[C---:B------:R-:W-:Y:S01]  /*6fc0*/  SEL R216, R74.reuse, R216, !P0 ;  /* 0x000000d84ad87207 */ /* 0x040fe20004000000 */
[----:B------:R-:W-:Y:S01]  /*6fd0*/  @!P2 IMAD.MOV R66, RZ, RZ, -R66 ;  /* 0x000000ffff42a224 */ /* 0x000fe200078e0a42 */
[----:B0-----:R-:W-:Y:S01]  /*6fe0*/  SHF.R.U32.HI R13, RZ, 0x7, R13 ;  /* 0x00000007ff0d7819 */ /* 0x001fe2000001160d */
[----:B------:R-:W-:Y:S01]  /*6ff0*/  @!P5 IMAD.MOV R68, RZ, RZ, -R68 ;  /* 0x000000ffff44d224 */ /* 0x000fe200078e0a44 */
[C---:B------:R-:W-:Y:S01]  /*7000*/  SEL R4, R74.reuse, R4, !P0 ;  /* 0x000000044a047207 */ /* 0x040fe20004000000 */
[----:B------:R-:W-:Y:S01]  /*7010*/  @!P4 IMAD.MOV R70, RZ, RZ, -R70 ;  /* 0x000000ffff46c224 */ /* 0x000fe200078e0a46 */
[C---:B------:R-:W-:Y:S01]  /*7020*/  SEL R238, R74.reuse, R238, !P0 ;  /* 0x000000ee4aee7207 */ /* 0x040fe20004000000 */
[----:B------:R-:W-:Y:S01]  /*7030*/  @!P3 IMAD.MOV R8, RZ, RZ, -R8 ;  /* 0x000000ffff08b224 */ /* 0x000fe200078e0a08 */
[----:B------:R-:W-:-:S02]  /*7040*/  SEL R228, R74, R228, !P0 ;  /* 0x000000e44ae47207 */ /* 0x000fc40004000000 */
[C---:B------:R-:W-:Y:S02]  /*7050*/  SEL R218, R74.reuse, R218, !P0 ;  /* 0x000000da4ada7207 */ /* 0x040fe40004000000 */
[C---:B------:R-:W-:Y:S02]  /*7060*/  SEL R240, R74.reuse, R240, !P0 ;  /* 0x000000f04af07207 */ /* 0x040fe40004000000 */
[----:B------:R-:W-:Y:S02]  /*7070*/  SGXT.U32 R13, R13, 0x1 ;  /* 0x000000010d0d781a */ /* 0x000fe40000000000 */
[C---:B------:R-:W-:Y:S02]  /*7080*/  SEL R5, R74.reuse, R5, !P0 ;  /* 0x000000054a057207 */ /* 0x040fe40004000000 */
[C---:B------:R-:W-:Y:S02]  /*7090*/  SEL R230, R74.reuse, R230, !P0 ;  /* 0x000000e64ae67207 */ /* 0x040fe40004000000 */
[----:B------:R-:W-:-:S02]  /*70a0*/  SEL R72, R74, R72, !P0 ;  /* 0x000000484a487207 */ /* 0x000fc40004000000 */
[----:B------:R-:W-:Y:S01]  /*70b0*/  SEL R220, R74, R220, !P0 ;  /* 0x000000dc4adc7207 */ /* 0x000fe20004000000 */
[----:B--2---:R-:W-:-:S05]  /*70c0*/  IMAD R11, R153, UR8, RZ ;  /* 0x00000008990b7c24 */ /* 0x004fca000f8e02ff */
[C---:B------:R-:W-:Y:S01]  /*70d0*/  LEA R12, P6, R11.reuse, UR4, 0x1 ;  /* 0x000000040b0c7c11 */ /* 0x040fe2000f8c08ff */
[----:B------:R-:W-:Y:S01]  /*70e0*/  IMAD R39, RZ, RZ, -UR7 ;  /* 0x80000007ff277e24 */ /* 0x000fe2000f8e02ff */
[----:B------:R-:W-:Y:S01]  /*70f0*/  SEL R222, R74, R222, !P0 ;  /* 0x000000de4ade7207 */ /* 0x000fe20004000000 */
[----:B------:R-:W-:Y:S01]  /*7100*/  ULDC UR4, c[0x0][0x234] ;  /* 0x00008d0000047ab9 */ /* 0x000fe20000000800 */
[----:B------:R-:W-:Y:S01]  /*7110*/  LEA.HI.X.SX32 R11, R11, UR5, 0x1, P6 ;  /* 0x000000050b0b7c11 */ /* 0x000fe2000b0f0eff */
[----:B------:R-:W-:Y:S02]  /*7120*/  ULDC UR5, c[0x0][0x240] ;  /* 0x0000900000057ab9 */ /* 0x000fe40000000800 */
[----:B------:R-:W-:Y:S02]  /*7130*/  IMAD R6, R6, UR5, RZ ;  /* 0x0000000506067c24 */ /* 0x000fe4000f8e02ff */
[----:B------:R-:W-:Y:S02]  /*7140*/  IMAD R7, R7, UR5, RZ ;  /* 0x0000000507077c24 */ /* 0x000fe4000f8e02ff */
[----:B------:R-:W-:Y:S01]  /*7150*/  IMAD R224, R224, UR5, RZ ;  /* 0x00000005e0e07c24 */ /* 0x000fe2000f8e02ff */
[-C--:B------:R-:W-:Y:S01]  /*7160*/  LEA R10, P2, R6, R12.reuse, 0x1 ;  /* 0x0000000c060a7211 */ /* 0x080fe200078408ff */
[----:B------:R-:W-:Y:S01]  /*7170*/  IMAD R214, R214, UR5, RZ ;  /* 0x00000005d6d67c24 */ /* 0x000fe2000f8e02ff */
[----:B------:R-:W-:Y:S01]  /*7180*/  LEA R213, P1, R7, R12, 0x1 ;  /* 0x0000000c07d57211 */ /* 0x000fe200078208ff */
[----:B------:R-:W-:Y:S01]  /*7190*/  IMAD R226, R226, UR5, RZ ;  /* 0x00000005e2e27c24 */ /* 0x000fe2000f8e02ff */
[----:B------:R-:W-:Y:S01]  /*71a0*/  SEL R232, R74, R232, !P0 ;  /* 0x000000e84ae87207 */ /* 0x000fe20004000000 */
[----:B------:R-:W-:Y:S01]  /*71b0*/  IMAD R216, R216, UR5, RZ ;  /* 0x00000005d8d87c24 */ /* 0x000fe2000f8e02ff */
[----:B------:R-:W-:Y:S01]  /*71c0*/  SEL R234, R74, R234, !P0 ;  /* 0x000000ea4aea7207 */ /* 0x000fe20004000000 */
[----:B------:R-:W-:Y:S01]  /*71d0*/  IMAD R4, R4, UR5, RZ ;  /* 0x0000000504047c24 */ /* 0x000fe2000f8e02ff */
[----:B------:R-:W-:Y:S01]  /*71e0*/  SEL R236, R74, R236, !P0 ;  /* 0x000000ec4aec7207 */ /* 0x000fe20004000000 */
[----:B------:R-:W-:Y:S01]  /*71f0*/  IMAD R238, R238, UR5, RZ ;  /* 0x00000005eeee7c24 */ /* 0x000fe2000f8e02ff */
[----:B------:R-:W-:-:S02]  /*7200*/  SEL R242, R74, R242, !P0 ;  /* 0x000000f24af27207 */ /* 0x000fc40004000000 */
[C---:B------:R-:W-:Y:S02]  /*7210*/  SEL R244, R74.reuse, R244, !P0 ;  /* 0x000000f44af47207 */ /* 0x040fe40004000000 */
[C---:B------:R-:W-:Y:S02]  /*7220*/  SEL R246, R74.reuse, R246, !P0 ;  /* 0x000000f64af67207 */ /* 0x040fe40004000000 */
[C---:B------:R-:W-:Y:S02]  /*7230*/  SEL R248, R74.reuse, R248, !P0 ;  /* 0x000000f84af87207 */ /* 0x040fe40004000000 */
[C---:B------:R-:W-:Y:S02]  /*7240*/  SEL R250, R74.reuse, R250, !P0 ;  /* 0x000000fa4afa7207 */ /* 0x040fe40004000000 */
[C---:B------:R-:W-:Y:S02]  /*7250*/  SEL R252, R74.reuse, R252, !P0 ;  /* 0x000000fc4afc7207 */ /* 0x040fe40004000000 */
        /* <DEDUP_REMOVED lines=101> */
[----:B------:R-:W-:Y:S02]  /*78b0*/  SEL R70, R74, R70, !P0 ;  /* 0x000000464a467207 */ /* 0x000fe40004000000 */
[----:B------:R-:W-:Y:S01]  /*78c0*/  LEA.HI.X.SX32 R6, R6, R11, 0x1, P2 ;  /* 0x0000000b06067211 */ /* 0x000fe200010f0eff */
[----:B------:R-:W-:Y:S01]  /*78d0*/  IMAD R228, R228, UR5, RZ ;  /* 0x00000005e4e47c24 */ /* 0x000fe2000f8e02ff */
[----:B------:R-:W-:-:S02]  /*78e0*/  SEL R74, R74, R8, !P0 ;  /* 0x000000084a4a7207 */ /* 0x000fc40004000000 */
[-C--:B------:R-:W-:Y:S01]  /*78f0*/  LEA R225, P2, R224, R12.reuse, 0x1 ;  /* 0x0000000ce0e17211 */ /* 0x080fe200078408ff */
[----:B------:R-:W-:Y:S01]  /*7900*/  IMAD R218, R218, UR5, RZ ;  /* 0x00000005dada7c24 */ /* 0x000fe2000f8e02ff */
[-C--:B------:R-:W-:Y:S01]  /*7910*/  LEA R215, P0, R214, R12.reuse, 0x1 ;  /* 0x0000000cd6d77211 */ /* 0x080fe200078008ff */
[----:B------:R-:W-:Y:S01]  /*7920*/  IMAD R240, R240, UR5, RZ ;  /* 0x00000005f0f07c24 */ /* 0x000fe2000f8e02ff */
[----:B------:R-:W-:Y:S01]  /*7930*/  LEA.HI.X.SX32 R7, R7, R11, 0x1, P1 ;  /* 0x0000000b07077211 */ /* 0x000fe200008f0eff */
[----:B------:R-:W-:Y:S01]  /*7940*/  IMAD R5, R5, UR5, RZ ;  /* 0x0000000505057c24 */ /* 0x000fe2000f8e02ff */
[----:B------:R-:W-:Y:S01]  /*7950*/  LOP3.LUT R9, R13, 0x7e, RZ, 0xfc, !PT ;  /* 0x0000007e0d097812 */ /* 0x000fe200078efcff */
[----:B------:R-:W-:Y:S01]  /*7960*/  IMAD R230, R230, UR5, RZ ;  /* 0x00000005e6e67c24 */ /* 0x000fe2000f8e02ff */
[-C--:B------:R-:W-:Y:S01]  /*7970*/  LEA R227, P1, R226, R12.reuse, 0x1 ;  /* 0x0000000ce2e37211 */ /* 0x080fe200078208ff */
[----:B------:R-:W-:Y:S01]  /*7980*/  IMAD R220, R220, UR5, RZ ;  /* 0x00000005dcdc7c24 */ /* 0x000fe2000f8e02ff */
[-C--:B------:R-:W-:Y:S01]  /*7990*/  LEA R217, P6, R216, R12.reuse, 0x1 ;  /* 0x0000000cd8d97211 */ /* 0x080fe200078c08ff */
[----:B------:R-:W-:Y:S01]  /*79a0*/  IMAD R252, R252, UR5, RZ ;  /* 0x00000005fcfc7c24 */ /* 0x000fe2000f8e02ff */
[----:B------:R-:W-:-:S02]  /*79b0*/  LEA R8, P4, R4, R12, 0x1 ;  /* 0x0000000c04087211 */ /* 0x000fc400078808ff */
[-C--:B------:R-:W-:Y:S01]  /*79c0*/  LEA.HI.X.SX32 R224, R224, R11.reuse, 0x1, P2 ;  /* 0x0000000be0e07211 */ /* 0x080fe200010f0eff */
[----:B------:R-:W-:Y:S01]  /*79d0*/  IMAD R242, R242, UR5, RZ ;  /* 0x00000005f2f27c24 */ /* 0x000fe2000f8e02ff */
[-C--:B------:R-:W-:Y:S02]  /*79e0*/  LEA.HI.X.SX32 R214, R214, R11.reuse, 0x1, P0 ;  /* 0x0000000bd6d67211 */ /* 0x080fe400000f0eff */
[-C--:B------:R-:W-:Y:S01]  /*79f0*/  LEA R239, P2, R238, R12.reuse, 0x1 ;  /* 0x0000000ceeef7211 */ /* 0x080fe200078408ff */
[----:B------:R-:W-:Y:S01]  /*7a00*/  IMAD R14, R9, UR7, RZ ;  /* 0x00000007090e7c24 */ /* 0x000fe2000f8e02ff */
[-C--:B------:R-:W-:Y:S01]  /*7a10*/  LEA R229, P0, R228, R12.reuse, 0x1 ;  /* 0x0000000ce4e57211 */ /* 0x080fe200078008ff */
[----:B------:R-:W-:Y:S01]  /*7a20*/  IMAD R232, R232, UR5, RZ ;  /* 0x00000005e8e87c24 */ /* 0x000fe2000f8e02ff */
[-C--:B------:R-:W-:Y:S01]  /*7a30*/  LEA.HI.X.SX32 R226, R226, R11.reuse, 0x1, P1 ;  /* 0x0000000be2e27211 */ /* 0x080fe200008f0eff */
[----:B------:R-:W-:Y:S01]  /*7a40*/  IMAD R139, R139, UR5, RZ ;  /* 0x000000058b8b7c24 */ /* 0x000fe2000f8e02ff */
[-C--:B------:R-:W-:Y:S01]  /*7a50*/  LEA R219, P5, R218, R12.reuse, 0x1 ;  /* 0x0000000cdadb7211 */ /* 0x080fe200078a08ff */
[----:B------:R-:W-:Y:S01]  /*7a60*/  IMAD R222, R222, UR5, RZ ;  /* 0x00000005dede7c24 */ /* 0x000fe2000f8e02ff */
[----:B------:R-:W-:Y:S01]  /*7a70*/  LEA.HI.X.SX32 R216, R216, R11, 0x1, P6 ;  /* 0x0000000bd8d87211 */ /* 0x000fe200030f0eff */
[----:B------:R-:W-:Y:S01]  /*7a80*/  IMAD R244, R244, UR5, RZ ;  /* 0x00000005f4f47c24 */ /* 0x000fe2000f8e02ff */
[-C--:B------:R-:W-:Y:S01]  /*7a90*/  LEA R241, P1, R240, R12.reuse, 0x1 ;  /* 0x0000000cf0f17211 */ /* 0x080fe200078208ff */
[----:B------:R-:W-:Y:S01]  /*7aa0*/  IMAD R234, R234, UR5, RZ ;  /* 0x00000005eaea7c24 */ /* 0x000fe2000f8e02ff */
[----:B------:R-:W-:-:S02]  /*7ab0*/  LEA R9, P3, R5, R12, 0x1 ;  /* 0x0000000c05097211 */ /* 0x000fc400078608ff */
[-C--:B------:R-:W-:Y:S02]  /*7ac0*/  LEA.HI.X.SX32 R4, R4, R11.reuse, 0x1, P4 ;  /* 0x0000000b04047211 */ /* 0x080fe400020f0eff */
[-C--:B------:R-:W-:Y:S02]  /*7ad0*/  LEA R231, P6, R230, R12.reuse, 0x1 ;  /* 0x0000000ce6e77211 */ /* 0x080fe400078c08ff */
[-C--:B------:R-:W-:Y:S02]  /*7ae0*/  LEA R221, P4, R220, R12.reuse, 0x1 ;  /* 0x0000000cdcdd7211 */ /* 0x080fe400078808ff */
[-C--:B------:R-:W-:Y:S01]  /*7af0*/  LEA.HI.X.SX32 R238, R238, R11.reuse, 0x1, P2 ;  /* 0x0000000beeee7211 */ /* 0x080fe200010f0eff */
[----:B------:R-:W-:Y:S01]  /*7b00*/  IMAD R138, R138, UR5, RZ ;  /* 0x000000058a8a7c24 */ /* 0x000fe2000f8e02ff */
[-C--:B------:R-:W-:Y:S02]  /*7b10*/  LEA.HI.X.SX32 R228, R228, R11.reuse, 0x1, P0 ;  /* 0x0000000be4e47211 */ /* 0x080fe400000f0eff */
[----:B------:R-:W-:Y:S01]  /*7b20*/  LEA R153, P2, R252, R12, 0x1 ;  /* 0x0000000cfc997211 */ /* 0x000fe200078408ff */
[----:B------:R-:W-:Y:S01]  /*7b30*/  IMAD R246, R246, UR5, RZ ;  /* 0x00000005f6f67c24 */ /* 0x000fe2000f8e02ff */
[----:B------:R-:W-:-:S02]  /*7b40*/  LEA.HI.X.SX32 R218, R218, R11, 0x1, P5 ;  /* 0x0000000bdada7211 */ /* 0x000fc400028f0eff */
[-C--:B------:R-:W-:Y:S02]  /*7b50*/  LEA R243, P0, R242, R12.reuse, 0x1 ;  /* 0x0000000cf2f37211 */ /* 0x080fe400078008ff */
[-C--:B------:R-:W-:Y:S01]  /*7b60*/  LEA.HI.X.SX32 R240, R240, R11.reuse, 0x1, P1 ;  /* 0x0000000bf0f07211 */ /* 0x080fe200008f0eff */
[----:B------:R-:W-:Y:S01]  /*7b70*/  IMAD R236, R236, UR5, RZ ;  /* 0x00000005ecec7c24 */ /* 0x000fe2000f8e02ff */
[-C--:B------:R-:W-:Y:S01]  /*7b80*/  LEA.HI.X.SX32 R5, R5, R11.reuse, 0x1, P3 ;  /* 0x0000000b05057211 */ /* 0x080fe200018f0eff */
[----:B------:R-:W-:Y:S01]  /*7b90*/  IMAD R137, R137, UR5, RZ ;  /* 0x0000000589897c24 */ /* 0x000fe2000f8e02ff */
[-C--:B------:R-:W-:Y:S02]  /*7ba0*/  LEA R233, P5, R232, R12.reuse, 0x1 ;  /* 0x0000000ce8e97211 */ /* 0x080fe400078a08ff */
[----:B------:R-:W-:Y:S02]  /*7bb0*/  LEA.HI.X.SX32 R230, R230, R11, 0x1, P6 ;  /* 0x0000000be6e67211 */ /* 0x000fe400030f0eff */
[-C--:B------:R-:W-:Y:S01]  /*7bc0*/  LEA R152, P1, R139, R12.reuse, 0x1 ;  /* 0x0000000c8b987211 */ /* 0x080fe200078208ff */
[----:B------:R-:W-:Y:S01]  /*7bd0*/  IMAD R248, R248, UR5, RZ ;  /* 0x00000005f8f87c24 */ /* 0x000fe2000f8e02ff */
[----:B------:R-:W-:-:S02]  /*7be0*/  LEA R223, P3, R222, R12, 0x1 ;  /* 0x0000000cdedf7211 */ /* 0x000fc400078608ff */
[-C--:B------:R-:W-:Y:S02]  /*7bf0*/  LEA.HI.X.SX32 R220, R220, R11.reuse, 0x1, P4 ;  /* 0x0000000bdcdc7211 */ /* 0x080fe400020f0eff */
[-C--:B------:R-:W-:Y:S01]  /*7c00*/  LEA R245, P6, R244, R12.reuse, 0x1 ;  /* 0x0000000cf4f57211 */ /* 0x080fe200078c08ff */
[----:B------:R0:W-:Y:S01]  /*7c10*/  STL [R1], R153 ;  /* 0x0000009901007387 */ /* 0x0001e20000100800 */
[-C--:B------:R-:W-:Y:S02]  /*7c20*/  LEA R235, P4, R234, R12.reuse, 0x1 ;  /* 0x0000000ceaeb7211 */ /* 0x080fe400078808ff */
[-C--:B------:R-:W-:Y:S01]  /*7c30*/  LEA.HI.X.SX32 R242, R242, R11.reuse, 0x1, P0 ;  /* 0x0000000bf2f27211 */ /* 0x080fe200000f0eff */
[----:B------:R-:W-:Y:S01]  /*7c40*/  IMAD R136, R136, UR5, RZ ;  /* 0x0000000588887c24 */ /* 0x000fe2000f8e02ff */
[-C--:B------:R-:W-:Y:S01]  /*7c50*/  LEA.HI.X.SX32 R232, R232, R11.reuse, 0x1, P5 ;  /* 0x0000000be8e87211 */ /* 0x080fe200028f0eff */
[----:B------:R1:W-:Y:S01]  /*7c60*/  STL [R1+0x8], R152 ;  /* 0x0000089801007387 */ /* 0x0003e20000100800 */
[----:B------:R-:W-:Y:S01]  /*7c70*/  LEA.HI.X.SX32 R222, R222, R11, 0x1, P3 ;  /* 0x0000000bdede7211 */ /* 0x000fe200018f0eff */
[----:B------:R-:W-:Y:S01]  /*7c80*/  IMAD R250, R250, UR5, RZ ;  /* 0x00000005fafa7c24 */ /* 0x000fe2000f8e02ff */
[----:B------:R-:W-:-:S02]  /*7c90*/  LEA R247, P5, R246, R12, 0x1 ;  /* 0x0000000cf6f77211 */ /* 0x000fc400078a08ff */
[-C--:B0-----:R-:W-:Y:S02]  /*7ca0*/  LEA R153, P0, R138, R12.reuse, 0x1 ;  /* 0x0000000c8a997211 */ /* 0x081fe400078008ff */
[-C--:B------:R-:W-:Y:S01]  /*7cb0*/  LEA.HI.X.SX32 R244, R244, R11.reuse, 0x1, P6 ;  /* 0x0000000bf4f47211 */ /* 0x080fe200030f0eff */
[----:B------:R-:W-:Y:S01]  /*7cc0*/  IMAD R135, R135, UR5, RZ ;  /* 0x0000000587877c24 */ /* 0x000fe2000f8e02ff */
[-C--:B------:R-:W-:Y:S02]  /*7cd0*/  LEA R237, P3, R236, R12.reuse, 0x1 ;  /* 0x0000000ceced7211 */ /* 0x080fe400078608ff */
[-C--:B------:R-:W-:Y:S02]  /*7ce0*/  LEA.HI.X.SX32 R234, R234, R11.reuse, 0x1, P4 ;  /* 0x0000000beaea7211 */ /* 0x080fe400020f0eff */
[-C--:B-1----:R-:W-:Y:S02]  /*7cf0*/  LEA R152, P6, R137, R12.reuse, 0x1 ;  /* 0x0000000c89987211 */ /* 0x082fe400078c08ff */
[-C--:B------:R-:W-:Y:S01]  /*7d00*/  LEA R249, P4, R248, R12.reuse, 0x1 ;  /* 0x0000000cf8f97211 */ /* 0x080fe200078808ff */
[----:B------:R0:W-:Y:S01]  /*7d10*/  STL [R1+0x10], R153 ;  /* 0x0000109901007387 */ /* 0x0001e20000100800 */
[-C--:B------:R-:W-:Y:S01]  /*7d20*/  LEA.HI.X.SX32 R246, R246, R11.reuse, 0x1, P5 ;  /* 0x0000000bf6f67211 */ /* 0x080fe200028f0eff */
[----:B------:R-:W-:Y:S01]  /*7d30*/  IMAD R134, R134, UR5, RZ ;  /* 0x0000000586867c24 */ /* 0x000fe2000f8e02ff */
[----:B------:R-:W-:Y:S01]  /*7d40*/  LEA.HI.X.SX32 R236, R236, R11, 0x1, P3 ;  /* 0x0000000becec7211 */ /* 0x000fe200018f0eff */
[----:B------:R1:W-:Y:S01]  /*7d50*/  STL [R1+0x18], R152 ;  /* 0x0000189801007387 */ /* 0x0003e20000100800 */
[----:B------:R-:W-:-:S02]  /*7d60*/  LEA R251, P3, R250, R12, 0x1 ;  /* 0x0000000cfafb7211 */ /* 0x000fc400078608ff */
[----:B------:R-:W-:Y:S02]  /*7d70*/  LEA.HI.X.SX32 R248, R248, R11, 0x1, P4 ;  /* 0x0000000bf8f87211 */ /* 0x000fe400020f0eff */
[-C--:B0-----:R-:W-:Y:S01]  /*7d80*/  LEA R153, P5, R136, R12.reuse, 0x1 ;  /* 0x0000000c88997211 */ /* 0x081fe200078a08ff */
[----:B------:R-:W-:Y:S01]  /*7d90*/  IMAD R133, R133, UR5, RZ ;  /* 0x0000000585857c24 */ /* 0x000fe2000f8e02ff */
[----:B-1----:R-:W-:-:S03]  /*7da0*/  LEA R152, P4, R135, R12, 0x1 ;  /* 0x0000000c87987211 */ /* 0x002fc600078808ff */
[----:B------:R0:W-:Y:S01]  /*7db0*/  STL [R1+0x20], R153 ;  /* 0x0000209901007387 */ /* 0x0001e20000100800 */
[-C--:B------:R-:W-:Y:S01]  /*7dc0*/  LEA.HI.X.SX32 R250, R250, R11.reuse, 0x1, P3 ;  /* 0x0000000bfafa7211 */ /* 0x080fe200018f0eff */
[----:B------:R-:W-:Y:S01]  /*7dd0*/  IMAD R132, R132, UR5, RZ ;  /* 0x0000000584847c24 */ /* 0x000fe2000f8e02ff */
[-C--:B------:R-:W-:Y:S01]  /*7de0*/  LEA.HI.X.SX32 R252, R252, R11.reuse, 0x1, P2 ;  /* 0x0000000bfcfc7211 */ /* 0x080fe200010f0eff */
[----:B------:R1:W-:Y:S01]  /*7df0*/  STL [R1+0x28], R152 ;  /* 0x0000289801007387 */ /* 0x0003e20000100800 */
[----:B------:R-:W-:Y:S02]  /*7e00*/  LEA.HI.X.SX32 R154, R139, R11, 0x1, P1 ;  /* 0x0000000b8b9a7211 */ /* 0x000fe400008f0eff */
[-C--:B0-----:R-:W-:Y:S02]  /*7e10*/  LEA R153, P3, R134, R12.reuse, 0x1 ;  /* 0x0000000c86997211 */ /* 0x081fe400078608ff */
[----:B-1----:R-:W-:-:S03]  /*7e20*/  LEA R152, P2, R133, R12, 0x1 ;  /* 0x0000000c85987211 */ /* 0x002fc600078408ff */
[----:B------:R0:W-:Y:S01]  /*7e30*/  STL [R1+0x30], R153 ;  /* 0x0000309901007387 */ /* 0x0001e20000100800 */
[----:B------:R-:W-:-:S03]  /*7e40*/  IMAD R131, R131, UR5, RZ ;  /* 0x0000000583837c24 */ /* 0x000fc6000f8e02ff */
[----:B------:R1:W-:Y:S01]  /*7e50*/  STL [R1+0x38], R152 ;  /* 0x0000389801007387 */ /* 0x0003e20000100800 */
[----:B------:R-:W-:Y:S01]  /*7e60*/  IMAD R130, R130, UR5, RZ ;  /* 0x0000000582827c24 */ /* 0x000fe2000f8e02ff */
[----:B0-----:R-:W-:Y:S02]  /*7e70*/  LEA R153, P1, R132, R12, 0x1 ;  /* 0x0000000c84997211 */ /* 0x001fe400078208ff */
[----:B------:R0:W-:Y:S01]  /*7e80*/  STL [R1+0x4], R154 ;  /* 0x0000049a01007387 */ /* 0x0001e20000100800 */
[----:B-1----:R-:W-:-:S03]  /*7e90*/  LEA.HI.X.SX32 R152, R138, R11, 0x1, P0 ;  /* 0x0000000b8a987211 */ /* 0x002fc600000f0eff */
[----:B------:R1:W-:Y:S01]  /*7ea0*/  STL [R1+0x40], R153 ;  /* 0x0000409901007387 */ /* 0x0003e20000100800 */
[----:B------:R-:W-:-:S03]  /*7eb0*/  IMAD R129, R129, UR5, RZ ;  /* 0x0000000581817c24 */ /* 0x000fc6000f8e02ff */
[----:B------:R2:W-:Y:S01]  /*7ec0*/  STL [R1+0xc], R152 ;  /* 0x00000c9801007387 */ /* 0x0005e20000100800 */
[----:B0-----:R-:W-:Y:S02]  /*7ed0*/  LEA R154, P0, R131, R12, 0x1 ;  /* 0x0000000c839a7211 */ /* 0x001fe400078008ff */
[----:B-1----:R-:W-:-:S03]  /*7ee0*/  LEA.HI.X.SX32 R153, R137, R11, 0x1, P6 ;  /* 0x0000000b89997211 */ /* 0x002fc600030f0eff */
[----:B------:R0:W-:Y:S01]  /*7ef0*/  STL [R1+0x48], R154 ;  /* 0x0000489a01007387 */ /* 0x0001e20000100800 */
[----:B--2---:R-:W-:-:S03]  /*7f00*/  LEA R152, P6, R130, R12, 0x1 ;  /* 0x0000000c82987211 */ /* 0x004fc600078c08ff */
[----:B------:R1:W-:Y:S01]  /*7f10*/  STL [R1+0x14], R153 ;  /* 0x0000149901007387 */ /* 0x0003e20000100800 */
[----:B------:R-:W-:-:S03]  /*7f20*/  IMAD R128, R128, UR5, RZ ;  /* 0x0000000580807c24 */ /* 0x000fc6000f8e02ff */
[----:B------:R2:W-:Y:S01]  /*7f30*/  STL [R1+0x50], R152 ;  /* 0x0000509801007387 */ /* 0x0005e20000100800 */
[----:B0-----:R-:W-:Y:S01]  /*7f40*/  LEA.HI.X.SX32 R154, R136, R11, 0x1, P5 ;  /* 0x0000000b889a7211 */ /* 0x001fe200028f0eff */
[----:B------:R-:W-:Y:S01]  /*7f50*/  IMAD R127, R127, UR5, RZ ;  /* 0x000000057f7f7c24 */ /* 0x000fe2000f8e02ff */
[----:B-1----:R-:W-:-:S03]  /*7f60*/  LEA R153, P5, R129, R12, 0x1 ;  /* 0x0000000c81997211 */ /* 0x002fc600078a08ff */
[----:B------:R0:W-:Y:S01]  /*7f70*/  STL [R1+0x1c], R154 ;  /* 0x00001c9a01007387 */ /* 0x0001e20000100800 */
[----:B--2---:R-:W-:-:S03]  /*7f80*/  LEA.HI.X.SX32 R152, R135, R11, 0x1, P4 ;  /* 0x0000000b87987211 */ /* 0x004fc600020f0eff */
        /* <DEDUP_REMOVED lines=457> */
[----:B------:R1:W-:Y:S04]  /*9c20*/  STL [R1+0x2fc], R153 ;  /* 0x0002fc9901007387 */ /* 0x0003e80000100800 */
[----:B------:R2:W-:Y:S01]  /*9c30*/  STL [R1+0x540], R152 ;  /* 0x0005409801007387 */ /* 0x0005e20000100800 */
[----:B0-----:R-:W-:Y:S02]  /*9c40*/  LEA.HI.X.SX32 R154, R58, R11, 0x1, P3 ;  /* 0x0000000b3a9a7211 */ /* 0x001fe400018f0eff */
[----:B-1----:R-:W-:-:S03]  /*9c50*/  LEA R153, P3, R74, R12, 0x1 ;  /* 0x0000000c4a997211 */ /* 0x002fc600078608ff */
[----:B------:R0:W-:Y:S01]  /*9c60*/  STL [R1+0x304], R154 ;  /* 0x0003049a01007387 */ /* 0x0001e20000100800 */
[-C--:B--2---:R-:W-:Y:S01]  /*9c70*/  LEA.HI.X.SX32 R152, R60, R11.reuse, 0x1, P2 ;  /* 0x0000000b3c987211 */ /* 0x084fe200010f0eff */
[C---:B------:R-:W-:Y:S02]  /*9c80*/  IMAD R37, R39.reuse, 0x2, R14 ;  /* 0x0000000227257824 */ /* 0x040fe400078e020e */
[----:B------:R1:W-:Y:S01]  /*9c90*/  STL [R1+0x538], R153 ;  /* 0x0005389901007387 */ /* 0x0003e20000100800 */
[----:B------:R-:W-:Y:S01]  /*9ca0*/  IMAD R34, R34, UR4, RZ ;  /* 0x0000000422227c24 */ /* 0x000fe2000f8e02ff */
[-C--:B0-----:R-:W-:Y:S02]  /*9cb0*/  LEA.HI.X.SX32 R154, R62, R11.reuse, 0x1, P1 ;  /* 0x0000000b3e9a7211 */ /* 0x081fe400008f0eff */
[----:B------:R0:W-:Y:S01]  /*9cc0*/  STL [R1+0x30c], R152 ;  /* 0x00030c9801007387 */ /* 0x0001e20000100800 */
[----:B------:R-:W-:Y:S01]  /*9cd0*/  IMAD R64, R39, 0x2, R37 ;  /* 0x0000000227407824 */ /* 0x000fe200078e0225 */
[----:B-1----:R-:W-:-:S02]  /*9ce0*/  LEA.HI.X.SX32 R153, R66, R11, 0x1, P0 ;  /* 0x0000000b42997211 */ /* 0x002fc400000f0eff */
[----:B------:R1:W-:Y:S01]  /*9cf0*/  STL [R1+0x314], R154 ;  /* 0x0003149a01007387 */ /* 0x0003e20000100800 */
[----:B0-----:R-:W-:-:S03]  /*9d00*/  LEA.HI.X.SX32 R152, R68, R11, 0x1, P6 ;  /* 0x0000000b44987211 */ /* 0x001fc600030f0eff */
[----:B------:R0:W-:Y:S01]  /*9d10*/  STL [R1+0x31c], R153 ;  /* 0x00031c9901007387 */ /* 0x0001e20000100800 */
[----:B------:R-:W-:Y:S01]  /*9d20*/  IMAD R15, R39, 0x2, R64 ;  /* 0x00000002270f7824 */ /* 0x000fe200078e0240 */
[----:B------:R-:W-:Y:S02]  /*9d30*/  LEA R12, P2, R34, UR10, 0x1 ;  /* 0x0000000a220c7c11 */ /* 0x000fe4000f8408ff */
[-C--:B-1----:R-:W-:Y:S01]  /*9d40*/  LEA.HI.X.SX32 R154, R70, R11.reuse, 0x1, P5 ;  /* 0x0000000b469a7211 */ /* 0x082fe200028f0eff */
[----:B------:R1:W-:Y:S01]  /*9d50*/  STL [R1+0x528], R152 ;  /* 0x0005289801007387 */ /* 0x0003e20000100800 */
[----:B0-----:R-:W-:-:S03]  /*9d60*/  LEA.HI.X.SX32 R153, R72, R11, 0x1, P4 ;  /* 0x0000000b48997211 */ /* 0x001fc600020f0eff */
[----:B------:R0:W-:Y:S01]  /*9d70*/  STL [R1+0x530], R154 ;  /* 0x0005309a01007387 */ /* 0x0001e20000100800 */
[C---:B------:R-:W-:Y:S01]  /*9d80*/  IMAD R16, R39.reuse, 0x2, R15 ;  /* 0x0000000227107824 */ /* 0x040fe200078e020f */
[----:B-1----:R-:W-:Y:S02]  /*9d90*/  LEA.HI.X.SX32 R152, R74, R11, 0x1, P3 ;  /* 0x0000000b4a987211 */ /* 0x002fe400018f0eff */
[----:B------:R1:W-:Y:S01]  /*9da0*/  STL [R1+0x53c], R153 ;  /* 0x00053c9901007387 */ /* 0x0003e20000100800 */
[----:B------:R-:W-:Y:S01]  /*9db0*/  IMAD R17, R39, 0x2, R16 ;  /* 0x0000000227117824 */ /* 0x000fe200078e0210 */
[-C--:B0-----:R-:W-:Y:S02]  /*9dc0*/  LEA R154, P3, R14, R12.reuse, 0x1 ;  /* 0x0000000c0e9a7211 */ /* 0x081fe400078608ff */
[----:B------:R0:W-:Y:S01]  /*9dd0*/  STL [R1+0x334], R152 ;  /* 0x0003349801007387 */ /* 0x0001e20000100800 */
[----:B-1----:R-:W-:-:S03]  /*9de0*/  LEA R153, P5, R37, R12, 0x1 ;  /* 0x0000000c25997211 */ /* 0x002fc600078a08ff */
[----:B------:R1:W-:Y:S01]  /*9df0*/  STL [R1+0x33c], R154 ;  /* 0x00033c9a01007387 */ /* 0x0003e20000100800 */
[----:B0-----:R-:W-:-:S03]  /*9e00*/  LEA R152, P4, R64, R12, 0x1 ;  /* 0x0000000c40987211 */ /* 0x001fc600078808ff */
[----:B------:R0:W-:Y:S01]  /*9e10*/  STL [R1+0x344], R153 ;  /* 0x0003449901007387 */ /* 0x0001e20000100800 */
[----:B------:R-:W-:Y:S01]  /*9e20*/  IMAD R18, R39, 0x2, R17 ;  /* 0x0000000227127824 */ /* 0x000fe200078e0211 */
[----:B------:R-:W-:Y:S02]  /*9e30*/  LEA.HI.X.SX32 R11, R34, UR11, 0x1, P2 ;  /* 0x0000000b220b7c11 */ /* 0x000fe400090f0eff */
[-C--:B-1----:R-:W-:Y:S01]  /*9e40*/  LEA R154, P0, R15, R12.reuse, 0x1 ;  /* 0x0000000c0f9a7211 */ /* 0x082fe200078008ff */
[----:B------:R1:W-:Y:S01]  /*9e50*/  STL [R1+0x34c], R152 ;  /* 0x00034c9801007387 */ /* 0x0003e20000100800 */
[----:B0-----:R-:W-:-:S03]  /*9e60*/  LEA R153, P1, R16, R12, 0x1 ;  /* 0x0000000c10997211 */ /* 0x001fc600078208ff */
[----:B------:R-:W-:Y:S01]  /*9e70*/  STL [R1+0x354], R154 ;  /* 0x0003549a01007387 */ /* 0x000fe20000100800 */
[----:B------:R-:W-:Y:S01]  /*9e80*/  IMAD R19, R39, 0x2, R18 ;  /* 0x0000000227137824 */ /* 0x000fe200078e0212 */
[-C--:B-1----:R-:W-:Y:S02]  /*9e90*/  LEA R152, P2, R17, R12.reuse, 0x1 ;  /* 0x0000000c11987211 */ /* 0x082fe400078408ff */
[----:B------:R0:W-:Y:S01]  /*9ea0*/  STL [R1+0x35c], R153 ;  /* 0x00035c9901007387 */ /* 0x0001e20000100800 */
[----:B------:R-:W-:Y:S01]  /*9eb0*/  LEA.HI.X.SX32 R14, R14, R11, 0x1, P3 ;  /* 0x0000000b0e0e7211 */ /* 0x000fe200018f0eff */
[----:B------:R-:W-:Y:S02]  /*9ec0*/  IMAD R20, R39, 0x2, R19 ;  /* 0x0000000227147824 */ /* 0x000fe400078e0213 */
[----:B------:R1:W-:Y:S01]  /*9ed0*/  STL [R1+0x364], R152 ;  /* 0x0003649801007387 */ /* 0x0003e20000100800 */
[----:B0-----:R-:W-:-:S03]  /*9ee0*/  LEA R153, P3, R18, R12, 0x1 ;  /* 0x0000000c12997211 */ /* 0x001fc600078608ff */
[----:B------:R-:W-:Y:S01]  /*9ef0*/  STL [R1+0x338], R14 ;  /* 0x0003380e01007387 */ /* 0x000fe20000100800 */
[----:B-1----:R-:W-:-:S03]  /*9f00*/  LEA.HI.X.SX32 R152, R37, R11, 0x1, P5 ;  /* 0x0000000b25987211 */ /* 0x002fc600028f0eff */
[----:B------:R0:W-:Y:S01]  /*9f10*/  STL [R1+0x36c], R153 ;  /* 0x00036c9901007387 */ /* 0x0001e20000100800 */
[----:B------:R-:W-:Y:S01]  /*9f20*/  LEA R154, P5, R19, R12, 0x1 ;  /* 0x0000000c139a7211 */ /* 0x000fe200078a08ff */
[----:B------:R-:W-:Y:S02]  /*9f30*/  IMAD R21, R39, 0x2, R20 ;  /* 0x0000000227157824 */ /* 0x000fe400078e0214 */
[----:B------:R1:W-:Y:S01]  /*9f40*/  STL [R1+0x340], R152 ;  /* 0x0003409801007387 */ /* 0x0003e20000100800 */
[----:B0-----:R-:W-:-:S03]  /*9f50*/  LEA.HI.X.SX32 R153, R64, R11, 0x1, P4 ;  /* 0x0000000b40997211 */ /* 0x001fc600020f0eff */
[----:B------:R-:W-:Y:S01]  /*9f60*/  STL [R1+0x374], R154 ;  /* 0x0003749a01007387 */ /* 0x000fe20000100800 */
[----:B-1----:R-:W-:-:S03]  /*9f70*/  LEA R152, P4, R20, R12, 0x1 ;  /* 0x0000000c14987211 */ /* 0x002fc600078808ff */
[----:B------:R0:W-:Y:S01]  /*9f80*/  STL [R1+0x348], R153 ;  /* 0x0003489901007387 */ /* 0x0001e20000100800 */
[----:B------:R-:W-:-:S03]  /*9f90*/  IMAD R22, R39, 0x2, R21 ;  /* 0x0000000227167824 */ /* 0x000fc600078e0215 */
[----:B------:R1:W-:Y:S01]  /*9fa0*/  STL [R1+0x37c], R152 ;  /* 0x00037c9801007387 */ /* 0x0003e20000100800 */
[----:B------:R-:W-:Y:S01]  /*9fb0*/  IMAD R23, R39, 0x2, R22 ;  /* 0x0000000227177824 */ /* 0x000fe200078e0216 */
[-C--:B0-----:R-:W-:Y:S02]  /*9fc0*/  LEA.HI.X.SX32 R153, R15, R11.reuse, 0x1, P0 ;  /* 0x0000000b0f997211 */ /* 0x081fe400000f0eff */
[----:B------:R-:W-:Y:S02]  /*9fd0*/  LEA R15, P0, R21, R12, 0x1 ;  /* 0x0000000c150f7211 */ /* 0x000fe400078008ff */
[----:B-1----:R-:W-:Y:S01]  /*9fe0*/  LEA.HI.X.SX32 R152, R16, R11, 0x1, P1 ;  /* 0x0000000b10987211 */ /* 0x002fe200008f0eff */
[----:B------:R-:W-:Y:S04]  /*9ff0*/  STL [R1+0x350], R153 ;  /* 0x0003509901007387 */ /* 0x000fe80000100800 */
[----:B------:R0:W-:Y:S01]  /*a000*/  STL [R1+0x384], R15 ;  /* 0x0003840f01007387 */ /* 0x0001e20000100800 */
[----:B------:R-:W-:-:S03]  /*a010*/  IMAD R24, R39, 0x2, R23 ;  /* 0x0000000227187824 */ /* 0x000fc600078e0217 */
[----:B------:R1:W-:Y:S01]  /*a020*/  STL [R1+0x358], R152 ;  /* 0x0003589801007387 */ /* 0x0003e20000100800 */
[-C--:B0-----:R-:W-:Y:S02]  /*a030*/  LEA R15, P1, R22, R12.reuse, 0x1 ;  /* 0x0000000c160f7211 */ /* 0x081fe400078208ff */
[----:B-1----:R-:W-:Y:S02]  /*a040*/  LEA.HI.X.SX32 R152, R17, R11, 0x1, P2 ;  /* 0x0000000b11987211 */ /* 0x002fe400010f0eff */
[----:B------:R-:W-:Y:S01]  /*a050*/  LEA R17, P2, R23, R12, 0x1 ;  /* 0x0000000c17117211 */ /* 0x000fe200078408ff */
[----:B------:R-:W-:Y:S01]  /*a060*/  STL [R1+0x38c], R15 ;  /* 0x00038c0f01007387 */ /* 0x000fe20000100800 */
[----:B------:R-:W-:-:S03]  /*a070*/  IMAD R25, R39, 0x2, R24 ;  /* 0x0000000227197824 */ /* 0x000fc600078e0218 */
[----:B------:R0:W-:Y:S04]  /*a080*/  STL [R1+0x360], R152 ;  /* 0x0003609801007387 */ /* 0x0001e80000100800 */
[----:B------:R1:W-:Y:S01]  /*a090*/  STL [R1+0x394], R17 ;  /* 0x0003941101007387 */ /* 0x0003e20000100800 */
[----:B------:R-:W-:Y:S01]  /*a0a0*/  IMAD R26, R39, 0x2, R25 ;  /* 0x00000002271a7824 */ /* 0x000fe200078e0219 */
[-C--:B0-----:R-:W-:Y:S02]  /*a0b0*/  LEA.HI.X.SX32 R152, R18, R11.reuse, 0x1, P3 ;  /* 0x0000000b12987211 */ /* 0x081fe400018f0eff */
[----:B------:R-:W-:Y:S02]  /*a0c0*/  LEA R18, P3, R24, R12, 0x1 ;  /* 0x0000000c18127211 */ /* 0x000fe400078608ff */
[----:B-1----:R-:W-:Y:S01]  /*a0d0*/  LEA.HI.X.SX32 R17, R19, R11, 0x1, P5 ;  /* 0x0000000b13117211 */ /* 0x002fe200028f0eff */
[----:B------:R-:W-:Y:S01]  /*a0e0*/  STL [R1+0x368], R152 ;  /* 0x0003689801007387 */ /* 0x000fe20000100800 */
[----:B------:R-:W-:-:S03]  /*a0f0*/  IMAD R27, R39, 0x2, R26 ;  /* 0x00000002271b7824 */ /* 0x000fc600078e021a */
[----:B------:R0:W-:Y:S04]  /*a100*/  STL [R1+0x39c], R18 ;  /* 0x00039c1201007387 */ /* 0x0001e80000100800 */
[----:B------:R1:W-:Y:S01]  /*a110*/  STL [R1+0x370], R17 ;  /* 0x0003701101007387 */ /* 0x0003e20000100800 */
[-C--:B0-----:R-:W-:Y:S02]  /*a120*/  LEA R18, P5, R25, R12.reuse, 0x1 ;  /* 0x0000000c19127211 */ /* 0x081fe400078a08ff */
[----:B-1----:R-:W-:Y:S02]  /*a130*/  LEA.HI.X.SX32 R17, R20, R11, 0x1, P4 ;  /* 0x0000000b14117211 */ /* 0x002fe400020f0eff */
[----:B------:R-:W-:Y:S01]  /*a140*/  LEA R20, P4, R26, R12, 0x1 ;  /* 0x0000000c1a147211 */ /* 0x000fe200078808ff */
[----:B------:R-:W-:Y:S01]  /*a150*/  STL [R1+0x3a4], R18 ;  /* 0x0003a41201007387 */ /* 0x000fe20000100800 */
[----:B------:R-:W-:-:S03]  /*a160*/  IMAD R28, R39, 0x2, R27 ;  /* 0x00000002271c7824 */ /* 0x000fc600078e021b */
[----:B------:R0:W-:Y:S01]  /*a170*/  STL [R1+0x378], R17 ;  /* 0x0003781101007387 */ /* 0x0001e20000100800 */
[----:B------:R-:W-:-:S03]  /*a180*/  IMAD R29, R39, 0x2, R28 ;  /* 0x00000002271d7824 */ /* 0x000fc600078e021c */
[----:B------:R1:W-:Y:S01]  /*a190*/  STL [R1+0x3ac], R20 ;  /* 0x0003ac1401007387 */ /* 0x0003e20000100800 */
[-C--:B0-----:R-:W-:Y:S02]  /*a1a0*/  LEA.HI.X.SX32 R17, R21, R11.reuse, 0x1, P0 ;  /* 0x0000000b15117211 */ /* 0x081fe400000f0eff */
[-C--:B------:R-:W-:Y:S02]  /*a1b0*/  LEA R21, P0, R27, R12.reuse, 0x1 ;  /* 0x0000000c1b157211 */ /* 0x080fe400078008ff */
[-C--:B-1----:R-:W-:Y:S01]  /*a1c0*/  LEA.HI.X.SX32 R20, R22, R11.reuse, 0x1, P1 ;  /* 0x0000000b16147211 */ /* 0x082fe200008f0eff */
[----:B------:R-:W-:Y:S01]  /*a1d0*/  STL [R1+0x380], R17 ;  /* 0x0003801101007387 */ /* 0x000fe20000100800 */
[----:B------:R-:W-:Y:S01]  /*a1e0*/  LEA R22, P1, R28, R12, 0x1 ;  /* 0x0000000c1c167211 */ /* 0x000fe200078208ff */
[C---:B------:R-:W-:Y:S02]  /*a1f0*/  IMAD R30, R39.reuse, 0x2, R29 ;  /* 0x00000002271e7824 */ /* 0x040fe400078e021d */
[----:B------:R0:W-:Y:S04]  /*a200*/  STL [R1+0x3b4], R21 ;  /* 0x0003b41501007387 */ /* 0x0001e80000100800 */
[----:B------:R1:W-:Y:S01]  /*a210*/  STL [R1+0x388], R20 ;  /* 0x0003881401007387 */ /* 0x0003e20000100800 */
[----:B------:R-:W-:Y:S01]  /*a220*/  IMAD R32, R39, 0x2, R30 ;  /* 0x0000000227207824 */ /* 0x000fe200078e021e */
[----:B0-----:R-:W-:-:S02]  /*a230*/  LEA.HI.X.SX32 R21, R23, R11, 0x1, P2 ;  /* 0x0000000b17157211 */ /* 0x001fc400010f0eff */
[----:B------:R0:W-:Y:S01]  /*a240*/  STL [R1+0x3bc], R22 ;  /* 0x0003bc1601007387 */ /* 0x0001e20000100800 */
[----:B-1----:R-:W-:-:S03]  /*a250*/  LEA R20, P2, R29, R12, 0x1 ;  /* 0x0000000c1d147211 */ /* 0x002fc600078408ff */
[----:B------:R1:W-:Y:S01]  /*a260*/  STL [R1+0x390], R21 ;  /* 0x0003901501007387 */ /* 0x0003e20000100800 */
[----:B------:R-:W-:-:S03]  /*a270*/  IMAD R31, R39, 0x2, R32 ;  /* 0x00000002271f7824 */ /* 0x000fc600078e0220 */
[----:B------:R2:W-:Y:S01]  /*a280*/  STL [R1+0x3c4], R20 ;  /* 0x0003c41401007387 */ /* 0x0005e20000100800 */
[----:B0-----:R-:W-:Y:S02]  /*a290*/  LEA.HI.X.SX32 R22, R24, R11, 0x1, P3 ;  /* 0x0000000b18167211 */ /* 0x001fe400018f0eff */
        /* <DEDUP_REMOVED lines=8> */
[----:B------:R-:W-:Y:S01]  /*a320*/  STL [R1+0x3d4], R22 ;  /* 0x0003d41601007387 */ /* 0x000fe20000100800 */
[----:B--2---:R-:W-:-:S03]  /*a330*/  LEA R20, P4, R31, R12, 0x1 ;  /* 0x0000000c1f147211 */ /* 0x004fc600078808ff */
[----:B------:R0:W-:Y:S01]  /*a340*/  STL [R1+0x3a8], R21 ;  /* 0x0003a81501007387 */ /* 0x0001e20000100800 */
[----:B------:R-:W-:-:S03]  /*a350*/  LEA.HI.X.SX32 R152, R27, R11, 0x1, P0 ;  /* 0x0000000b1b987211 */ /* 0x000fc600000f0eff */
[----:B------:R1:W-:Y:S01]  /*a360*/  STL [R1+0x3dc], R20 ;  /* 0x0003dc1401007387 */ /* 0x0003e20000100800 */
[----:B0-----:R-:W-:-:S03]  /*a370*/  LEA R21, P0, R40, R12, 0x1 ;  /* 0x0000000c28157211 */ /* 0x001fc600078008ff */
[----:B------:R0:W-:Y:S01]  /*a380*/  STL [R1+0x3b0], R152 ;  /* 0x0003b09801007387 */ /* 0x0001e20000100800 */
[----:B-1----:R-:W-:-:S03]  /*a390*/  LEA.HI.X.SX32 R20, R28, R11, 0x1, P1 ;  /* 0x0000000b1c147211 */ /* 0x002fc600008f0eff */
[----:B------:R1:W-:Y:S01]  /*a3a0*/  STL [R1+0x520], R21 ;  /* 0x0005201501007387 */ /* 0x0003e20000100800 */
[----:B------:R-:W-:-:S03]  /*a3b0*/  IMAD R33, R39, 0x2, R31 ;  /* 0x0000000227217824 */ /* 0x000fc600078e021f */
[----:B------:R2:W-:Y:S01]  /*a3c0*/  STL [R1+0x3b8], R20 ;  /* 0x0003b81401007387 */ /* 0x0005e20000100800 */
[----:B------:R-:W-:Y:S01]  /*a3d0*/  IMAD R34, R39, 0x2, R33 ;  /* 0x0000000227227824 */ /* 0x000fe200078e0221 */
[-C--:B0-----:R-:W-:Y:S02]  /*a3e0*/  LEA.HI.X.SX32 R152, R32, R11.reuse, 0x1, P5 ;  /* 0x0000000b20987211 */ /* 0x081fe400028f0eff */
[-C--:B-1----:R-:W-:Y:S02]  /*a3f0*/  LEA.HI.X.SX32 R21, R29, R11.reuse, 0x1, P2 ;  /* 0x0000000b1d157211 */ /* 0x082fe400010f0eff */
[----:B--2---:R-:W-:-:S03]  /*a400*/  LEA.HI.X.SX32 R20, R30, R11, 0x1, P3 ;  /* 0x0000000b1e147211 */ /* 0x004fc600018f0eff */
[----:B------:R-:W-:Y:S01]  /*a410*/  STL [R1+0x3c0], R21 ;  /* 0x0003c01501007387 */ /* 0x000fe20000100800 */
[----:B------:R-:W-:Y:S01]  /*a420*/  IMAD R35, R39, 0x2, R34 ;  /* 0x0000000227237824 */ /* 0x000fe200078e0222 */
[----:B------:R-:W-:Y:S02]  /*a430*/  LEA R153, P1, R33, R12, 0x1 ;  /* 0x0000000c21997211 */ /* 0x000fe400078208ff */
[----:B------:R0:W-:Y:S04]  /*a440*/  STL [R1+0x3c8], R20 ;  /* 0x0003c81401007387 */ /* 0x0001e80000100800 */
[----:B------:R1:W-:Y:S01]  /*a450*/  STL [R1+0x3d0], R152 ;  /* 0x0003d09801007387 */ /* 0x0003e20000100800 */
[----:B------:R-:W-:Y:S01]  /*a460*/  IMAD R36, R39, 0x2, R35 ;  /* 0x0000000227247824 */ /* 0x000fe200078e0223 */
[----:B0-----:R-:W-:-:S02]  /*a470*/  LEA.HI.X.SX32 R20, R31, R11, 0x1, P4 ;  /* 0x0000000b1f147211 */ /* 0x001fc400020f0eff */
[----:B-1----:R-:W-:-:S03]  /*a480*/  LEA R152, P2, R34, R12, 0x1 ;  /* 0x0000000c22987211 */ /* 0x002fc600078408ff */
[----:B------:R-:W-:Y:S01]  /*a490*/  STL [R1+0x3d8], R20 ;  /* 0x0003d81401007387 */ /* 0x000fe20000100800 */
[----:B------:R-:W-:-:S03]  /*a4a0*/  LEA.HI.X.SX32 R154, R40, R11, 0x1, P0 ;  /* 0x0000000b289a7211 */ /* 0x000fc600000f0eff */
[----:B------:R0:W-:Y:S01]  /*a4b0*/  STL [R1+0x3e4], R153 ;  /* 0x0003e49901007387 */ /* 0x0001e20000100800 */
[----:B------:R-:W-:-:S03]  /*a4c0*/  IMAD R14, R39, 0x2, R36 ;  /* 0x00000002270e7824 */ /* 0x000fc600078e0224 */
[----:B------:R1:W-:Y:S01]  /*a4d0*/  STL [R1+0x3ec], R152 ;  /* 0x0003ec9801007387 */ /* 0x0003e20000100800 */
[----:B0-----:R-:W-:-:S03]  /*a4e0*/  LEA.HI.X.SX32 R153, R33, R11, 0x1, P1 ;  /* 0x0000000b21997211 */ /* 0x001fc600008f0eff */
[----:B------:R0:W-:Y:S01]  /*a4f0*/  STL [R1+0x51c], R154 ;  /* 0x00051c9a01007387 */ /* 0x0001e20000100800 */
[----:B-1----:R-:W-:-:S03]  /*a500*/  LEA.HI.X.SX32 R152, R34, R11, 0x1, P2 ;  /* 0x0000000b22987211 */ /* 0x002fc600010f0eff */
[----:B------:R1:W-:Y:S01]  /*a510*/  STL [R1+0x3e0], R153 ;  /* 0x0003e09901007387 */ /* 0x0003e20000100800 */
[----:B------:R-:W-:-:S03]  /*a520*/  IMAD R37, R39, 0x2, R14 ;  /* 0x0000000227257824 */ /* 0x000fc600078e020e */
[----:B------:R2:W-:Y:S01]  /*a530*/  STL [R1+0x3e8], R152 ;  /* 0x0003e89801007387 */ /* 0x0005e20000100800 */
[-C--:B0-----:R-:W-:Y:S02]  /*a540*/  LEA R154, P0, R35, R12.reuse, 0x1 ;  /* 0x0000000c239a7211 */ /* 0x081fe400078008ff */
[-C--:B-1----:R-:W-:Y:S01]  /*a550*/  LEA R153, P1, R36, R12.reuse, 0x1 ;  /* 0x0000000c24997211 */ /* 0x082fe200078208ff */
[C---:B------:R-:W-:Y:S01]  /*a560*/  IMAD R16, R39.reuse, 0x2, R37 ;  /* 0x0000000227107824 */ /* 0x040fe200078e0225 */
[----:B--2---:R-:W-:Y:S01]  /*a570*/  LEA R152, P2, R14, R12, 0x1 ;  /* 0x0000000c0e987211 */ /* 0x004fe200078408ff */
[----:B------:R0:W-:Y:S02]  /*a580*/  STL [R1+0x3f4], R154 ;  /* 0x0003f49a01007387 */ /* 0x0001e40000100800 */
[----:B------:R-:W-:Y:S02]  /*a590*/  IMAD R15, R39, 0x2, R16 ;  /* 0x00000002270f7824 */ /* 0x000fe400078e0210 */
[----:B------:R1:W-:Y:S04]  /*a5a0*/  STL [R1+0x3fc], R153 ;  /* 0x0003fc9901007387 */ /* 0x0003e80000100800 */
[----:B------:R2:W-:Y:S01]  /*a5b0*/  STL [R1+0x404], R152 ;  /* 0x0004049801007387 */ /* 0x0005e20000100800 */
[----:B0-----:R-:W-:-:S02]  /*a5c0*/  LEA.HI.X.SX32 R154, R35, R11, 0x1, P0 ;  /* 0x0000000b239a7211 */ /* 0x001fc400000f0eff */
[----:B-1----:R-:W-:-:S03]  /*a5d0*/  LEA.HI.X.SX32 R153, R36, R11, 0x1, P1 ;  /* 0x0000000b24997211 */ /* 0x002fc600008f0eff */
[----:B------:R0:W-:Y:S01]  /*a5e0*/  STL [R1+0x3f0], R154 ;  /* 0x0003f09a01007387 */ /* 0x0001e20000100800 */
[----:B--2---:R-:W-:-:S03]  /*a5f0*/  LEA.HI.X.SX32 R152, R14, R11, 0x1, P2 ;  /* 0x0000000b0e987211 */ /* 0x004fc600010f0eff */
[----:B------:R1:W-:Y:S01]  /*a600*/  STL [R1+0x3f8], R153 ;  /* 0x0003f89901007387 */ /* 0x0003e20000100800 */
[----:B------:R-:W-:-:S03]  /*a610*/  IMAD R19, R39, 0x2, R15 ;  /* 0x0000000227137824 */ /* 0x000fc600078e020f */
[----:B------:R2:W-:Y:S01]  /*a620*/  STL [R1+0x400], R152 ;  /* 0x0004009801007387 */ /* 0x0005e20000100800 */
[-C--:B0-----:R-:W-:Y:S02]  /*a630*/  LEA R154, P0, R37, R12.reuse, 0x1 ;  /* 0x0000000c259a7211 */ /* 0x081fe400078008ff */
[----:B-1----:R-:W-:-:S03]  /*a640*/  LEA R153, P1, R16, R12, 0x1 ;  /* 0x0000000c10997211 */ /* 0x002fc600078208ff */
[----:B------:R-:W-:Y:S01]  /*a650*/  STL [R1+0x40c], R154 ;  /* 0x00040c9a01007387 */ /* 0x000fe20000100800 */
[----:B--2---:R-:W-:Y:S01]  /*a660*/  LEA R152, P2, R15, R12, 0x1 ;  /* 0x0000000c0f987211 */ /* 0x004fe200078408ff */
[C---:B------:R-:W-:Y:S02]  /*a670*/  IMAD R18, R39.reuse, 0x2, R19 ;  /* 0x0000000227127824 */ /* 0x040fe400078e0213 */
[----:B------:R0:W-:Y:S04]  /*a680*/  STL [R1+0x414], R153 ;  /* 0x0004149901007387 */ /* 0x0001e80000100800 */
[----:B------:R1:W-:Y:S01]  /*a690*/  STL [R1+0x41c], R152 ;  /* 0x00041c9801007387 */ /* 0x0003e20000100800 */
[----:B------:R-:W-:Y:S01]  /*a6a0*/  IMAD R17, R39, 0x2, R18 ;  /* 0x0000000227117824 */ /* 0x000fe200078e0212 */
[----:B0-----:R-:W-:-:S02]  /*a6b0*/  LEA.HI.X.SX32 R153, R37, R11, 0x1, P0 ;  /* 0x0000000b25997211 */ /* 0x001fc400000f0eff */
[-C--:B-1----:R-:W-:Y:S02]  /*a6c0*/  LEA.HI.X.SX32 R152, R16, R11.reuse, 0x1, P1 ;  /* 0x0000000b10987211 */ /* 0x082fe400008f0eff */
[----:B------:R-:W-:Y:S01]  /*a6d0*/  LEA.HI.X.SX32 R16, R15, R11, 0x1, P2 ;  /* 0x0000000b0f107211 */ /* 0x000fe200010f0eff */
[----:B------:R0:W-:Y:S01]  /*a6e0*/  STL [R1+0x408], R153 ;  /* 0x0004089901007387 */ /* 0x0001e20000100800 */
[----:B------:R-:W-:-:S03]  /*a6f0*/  IMAD R38, R39, 0x2, R17 ;  /* 0x0000000227267824 */ /* 0x000fc600078e0211 */
[----:B------:R1:W-:Y:S04]  /*a700*/  STL [R1+0x410], R152 ;  /* 0x0004109801007387 */ /* 0x0003e80000100800 */
[----:B------:R2:W-:Y:S01]  /*a710*/  STL [R1+0x418], R16 ;  /* 0x0004181001007387 */ /* 0x0005e20000100800 */
[-C--:B0-----:R-:W-:Y:S02]  /*a720*/  LEA R153, P0, R19, R12.reuse, 0x1 ;  /* 0x0000000c13997211 */ /* 0x081fe400078008ff */
[----:B-1----:R-:W-:-:S03]  /*a730*/  LEA R152, P1, R18, R12, 0x1 ;  /* 0x0000000c12987211 */ /* 0x002fc600078208ff */
[----:B------:R-:W-:Y:S01]  /*a740*/  STL [R1+0x424], R153 ;  /* 0x0004249901007387 */ /* 0x000fe20000100800 */
[----:B--2---:R-:W-:-:S03]  /*a750*/  LEA R16, P2, R17, R12, 0x1 ;  /* 0x0000000c11107211 */ /* 0x004fc600078408ff */
[----:B------:R-:W-:Y:S01]  /*a760*/  STL [R1+0x42c], R152 ;  /* 0x00042c9801007387 */ /* 0x000fe20000100800 */
[-C--:B------:R-:W-:Y:S01]  /*a770*/  LEA.HI.X.SX32 R19, R19, R11.reuse, 0x1, P0 ;  /* 0x0000000b13137211 */ /* 0x080fe200000f0eff */
[C---:B------:R-:W-:Y:S01]  /*a780*/  IMAD R23, R39.reuse, 0x2, R38 ;  /* 0x0000000227177824 */ /* 0x040fe200078e0226 */
[-C--:B------:R-:W-:Y:S01]  /*a790*/  LEA.HI.X.SX32 R18, R18, R11.reuse, 0x1, P1 ;  /* 0x0000000b12127211 */ /* 0x080fe200008f0eff */
[----:B------:R0:W-:Y:S02]  /*a7a0*/  STL [R1+0x434], R16 ;  /* 0x0004341001007387 */ /* 0x0001e40000100800 */
[----:B------:R-:W-:Y:S02]  /*a7b0*/  IMAD R22, R39, 0x2, R23 ;  /* 0x0000000227167824 */ /* 0x000fe400078e0217 */
[----:B------:R1:W-:Y:S01]  /*a7c0*/  STL [R1+0x420], R19 ;  /* 0x0004201301007387 */ /* 0x0003e20000100800 */
[----:B0-----:R-:W-:-:S03]  /*a7d0*/  LEA.HI.X.SX32 R16, R17, R11, 0x1, P2 ;  /* 0x0000000b11107211 */ /* 0x001fc600010f0eff */
[----:B------:R0:W-:Y:S01]  /*a7e0*/  STL [R1+0x428], R18 ;  /* 0x0004281201007387 */ /* 0x0001e20000100800 */
[----:B-1----:R-:W-:-:S03]  /*a7f0*/  LEA R19, P0, R38, R12, 0x1 ;  /* 0x0000000c26137211 */ /* 0x002fc600078008ff */
[----:B------:R1:W-:Y:S01]  /*a800*/  STL [R1+0x430], R16 ;  /* 0x0004301001007387 */ /* 0x0003e20000100800 */
[----:B------:R-:W-:-:S03]  /*a810*/  IMAD R25, R39, 0x2, R22 ;  /* 0x0000000227197824 */ /* 0x000fc600078e0216 */
[----:B------:R-:W-:Y:S01]  /*a820*/  STL [R1+0x43c], R19 ;  /* 0x00043c1301007387 */ /* 0x000fe20000100800 */
[-C--:B0-----:R-:W-:Y:S02]  /*a830*/  LEA R18, P2, R22, R12.reuse, 0x1 ;  /* 0x0000000c16127211 */ /* 0x081fe400078408ff */
[----:B-1----:R-:W-:Y:S01]  /*a840*/  LEA R16, P1, R23, R12, 0x1 ;  /* 0x0000000c17107211 */ /* 0x002fe200078208ff */
[----:B------:R-:W-:-:S04]  /*a850*/  IMAD R21, R39, 0x2, R25 ;  /* 0x0000000227157824 */ /* 0x000fc800078e0219 */
[----:B------:R0:W-:Y:S01]  /*a860*/  STL [R1+0x444], R16 ;  /* 0x0004441001007387 */ /* 0x0001e20000100800 */
[----:B------:R-:W-:-:S03]  /*a870*/  LEA.HI.X.SX32 R23, R23, R11, 0x1, P1 ;  /* 0x0000000b17177211 */ /* 0x000fc600008f0eff */
[----:B------:R1:W-:Y:S01]  /*a880*/  STL [R1+0x44c], R18 ;  /* 0x00044c1201007387 */ /* 0x0003e20000100800 */
[----:B------:R-:W-:Y:S01]  /*a890*/  IMAD R20, R39, 0x2, R21 ;  /* 0x0000000227147824 */ /* 0x000fe200078e0215 */
[-C--:B0-----:R-:W-:Y:S02]  /*a8a0*/  LEA.HI.X.SX32 R16, R38, R11.reuse, 0x1, P0 ;  /* 0x0000000b26107211 */ /* 0x081fe400000f0eff */
[----:B-1----:R-:W-:-:S03]  /*a8b0*/  LEA.HI.X.SX32 R18, R22, R11, 0x1, P2 ;  /* 0x0000000b16127211 */ /* 0x002fc600010f0eff */
[----:B------:R-:W-:Y:S01]  /*a8c0*/  STL [R1+0x438], R16 ;  /* 0x0004381001007387 */ /* 0x000fe20000100800 */
[----:B------:R-:W-:-:S03]  /*a8d0*/  LEA R22, P0, R25, R12, 0x1 ;  /* 0x0000000c19167211 */ /* 0x000fc600078008ff */
[----:B------:R0:W-:Y:S01]  /*a8e0*/  STL [R1+0x440], R23 ;  /* 0x0004401701007387 */ /* 0x0001e20000100800 */
[----:B------:R-:W-:-:S03]  /*a8f0*/  IMAD R24, R39, 0x2, R20 ;  /* 0x0000000227187824 */ /* 0x000fc600078e0214 */
[----:B------:R1:W-:Y:S01]  /*a900*/  STL [R1+0x448], R18 ;  /* 0x0004481201007387 */ /* 0x0003e20000100800 */
[----:B------:R-:W-:Y:S01]  /*a910*/  IMAD R26, R39, 0x2, R24 ;  /* 0x00000002271a7824 */ /* 0x000fe200078e0218 */
[-C--:B0-----:R-:W-:Y:S02]  /*a920*/  LEA R23, P2, R20, R12.reuse, 0x1 ;  /* 0x0000000c14177211 */ /* 0x081fe400078408ff */
[----:B-1----:R-:W-:Y:S01]  /*a930*/  LEA R18, P1, R21, R12, 0x1 ;  /* 0x0000000c15127211 */ /* 0x002fe200078208ff */
[----:B------:R-:W-:Y:S04]  /*a940*/  STL [R1+0x454], R22 ;  /* 0x0004541601007387 */ /* 0x000fe80000100800 */
[----:B------:R0:W-:Y:S04]  /*a950*/  STL [R1+0x45c], R18 ;  /* 0x00045c1201007387 */ /* 0x0001e80000100800 */
[----:B------:R1:W-:Y:S01]  /*a960*/  STL [R1+0x464], R23 ;  /* 0x0004641701007387 */ /* 0x0003e20000100800 */
[----:B------:R-:W-:Y:S01]  /*a970*/  IMAD R14, R39, 0x2, R26 ;  /* 0x00000002270e7824 */ /* 0x000fe200078e021a */
[----:B0-----:R-:W-:-:S02]  /*a980*/  LEA.HI.X.SX32 R18, R25, R11, 0x1, P0 ;  /* 0x0000000b19127211 */ /* 0x001fc400000f0eff */
[-C--:B-1----:R-:W-:Y:S02]  /*a990*/  LEA.HI.X.SX32 R23, R21, R11.reuse, 0x1, P1 ;  /* 0x0000000b15177211 */ /* 0x082fe400008f0eff */
[----:B------:R-:W-:Y:S01]  /*a9a0*/  LEA.HI.X.SX32 R21, R20, R11, 0x1, P2 ;  /* 0x0000000b14157211 */ /* 0x000fe200010f0eff */
        /* <DEDUP_REMOVED lines=8> */
[----:B------:R-:W-:Y:S01]  /*aa30*/  STL [R1+0x46c], R20 ;  /* 0x00046c1401007387 */ /* 0x000fe20000100800 */
[----:B------:R-:W-:-:S03]  /*aa40*/  LEA.HI.X.SX32 R14, R14, R11, 0x1, P2 ;  /* 0x0000000b0e0e7211 */ /* 0x000fc600010f0eff */
[----:B------:R0:W-:Y:S04]  /*aa50*/  STL [R1+0x474], R21 ;  /* 0x0004741501007387 */ /* 0x0001e80000100800 */
[----:B------:R1:W-:Y:S01]  /*aa60*/  STL [R1+0x47c], R23 ;  /* 0x00047c1701007387 */ /* 0x0003e20000100800 */
[----:B------:R-:W-:Y:S01]  /*aa70*/  IMAD R27, R39, 0x2, R15 ;  /* 0x00000002271b7824 */ /* 0x000fe200078e020f */
[-C--:B0-----:R-:W-:Y:S02]  /*aa80*/  LEA.HI.X.SX32 R21, R24, R11.reuse, 0x1, P0 ;  /* 0x0000000b18157211 */ /* 0x081fe400000f0eff */
[----:B-1----:R-:W-:-:S03]  /*aa90*/  LEA.HI.X.SX32 R23, R26, R11, 0x1, P1 ;  /* 0x0000000b1a177211 */ /* 0x002fc600008f0eff */
[----:B------:R-:W-:Y:S01]  /*aaa0*/  STL [R1+0x468], R21 ;  /* 0x0004681501007387 */ /* 0x000fe20000100800 */
[----:B------:R-:W-:-:S03]  /*aab0*/  LEA R152, P2, R27, R12, 0x1 ;  /* 0x0000000c1b987211 */ /* 0x000fc600078408ff */
[----:B------:R0:W-:Y:S04]  /*aac0*/  STL [R1+0x470], R23 ;  /* 0x0004701701007387 */ /* 0x0001e80000100800 */
[----:B------:R1:W-:Y:S01]  /*aad0*/  STL [R1+0x478], R14 ;  /* 0x0004780e01007387 */ /* 0x0003e20000100800 */
[-C--:B0-----:R-:W-:Y:S02]  /*aae0*/  LEA R23, P0, R28, R12.reuse, 0x1 ;  /* 0x0000000c1c177211 */ /* 0x081fe400078008ff */
[----:B-1----:R-:W-:-:S03]  /*aaf0*/  LEA R14, P1, R15, R12, 0x1 ;  /* 0x0000000c0f0e7211 */ /* 0x002fc600078208ff */
[----:B------:R-:W-:Y:S01]  /*ab00*/  STL [R1+0x484], R23 ;  /* 0x0004841701007387 */ /* 0x000fe20000100800 */
[----:B------:R-:W-:-:S03]  /*ab10*/  IMAD R17, R39, 0x2, R27 ;  /* 0x0000000227117824 */ /* 0x000fc600078e021b */
[----:B------:R0:W-:Y:S01]  /*ab20*/  STL [R1+0x48c], R14 ;  /* 0x00048c0e01007387 */ /* 0x0001e20000100800 */
[----:B------:R-:W-:-:S03]  /*ab30*/  IMAD R19, R39, 0x2, R17 ;  /* 0x0000000227137824 */ /* 0x000fc600078e0211 */
[----:B------:R1:W-:Y:S01]  /*ab40*/  STL [R1+0x494], R152 ;  /* 0x0004949801007387 */ /* 0x0003e20000100800 */
[-C--:B0-----:R-:W-:Y:S02]  /*ab50*/  LEA.HI.X.SX32 R14, R28, R11.reuse, 0x1, P0 ;  /* 0x0000000b1c0e7211 */ /* 0x081fe400000f0eff */
[-C--:B-1----:R-:W-:Y:S02]  /*ab60*/  LEA.HI.X.SX32 R152, R15, R11.reuse, 0x1, P1 ;  /* 0x0000000b0f987211 */ /* 0x082fe400008f0eff */
[----:B------:R-:W-:Y:S01]  /*ab70*/  LEA.HI.X.SX32 R15, R27, R11, 0x1, P2 ;  /* 0x0000000b1b0f7211 */ /* 0x000fe200010f0eff */
[----:B------:R-:W-:Y:S01]  /*ab80*/  STL [R1+0x480], R14 ;  /* 0x0004800e01007387 */ /* 0x000fe20000100800 */
[----:B------:R-:W-:Y:S01]  /*ab90*/  IMAD R16, R39, 0x2, R19 ;  /* 0x0000000227107824 */ /* 0x000fe200078e0213 */
[----:B------:R-:W-:Y:S02]  /*aba0*/  LEA R153, P0, R17, R12, 0x1 ;  /* 0x0000000c11997211 */ /* 0x000fe400078008ff */
[----:B------:R0:W-:Y:S04]  /*abb0*/  STL [R1+0x488], R152 ;  /* 0x0004889801007387 */ /* 0x0001e80000100800 */
[----:B------:R1:W-:Y:S01]  /*abc0*/  STL [R1+0x490], R15 ;  /* 0x0004900f01007387 */ /* 0x0003e20000100800 */
[----:B------:R-:W-:-:S03]  /*abd0*/  IMAD R22, R39, 0x2, R16 ;  /* 0x0000000227167824 */ /* 0x000fc600078e0210 */
[----:B------:R-:W-:Y:S01]  /*abe0*/  STL [R1+0x49c], R153 ;  /* 0x00049c9901007387 */ /* 0x000fe20000100800 */
[-C--:B0-----:R-:W-:Y:S02]  /*abf0*/  LEA R152, P2, R16, R12.reuse, 0x1 ;  /* 0x0000000c10987211 */ /* 0x081fe400078408ff */
[----:B-1----:R-:W-:Y:S01]  /*ac00*/  LEA R15, P1, R19, R12, 0x1 ;  /* 0x0000000c130f7211 */ /* 0x002fe200078208ff */
[----:B------:R-:W-:-:S04]  /*ac10*/  IMAD R18, R39, 0x2, R22 ;  /* 0x0000000227127824 */ /* 0x000fc800078e0216 */
[----:B------:R0:W-:Y:S01]  /*ac20*/  STL [R1+0x4a4], R15 ;  /* 0x0004a40f01007387 */ /* 0x0001e20000100800 */
[-C--:B------:R-:W-:Y:S01]  /*ac30*/  LEA.HI.X.SX32 R19, R19, R11.reuse, 0x1, P1 ;  /* 0x0000000b13137211 */ /* 0x080fe200008f0eff */
[----:B------:R-:W-:Y:S02]  /*ac40*/  IMAD R20, R39, 0x2, R18 ;  /* 0x0000000227147824 */ /* 0x000fe400078e0212 */
[----:B------:R-:W-:Y:S01]  /*ac50*/  STL [R1+0x4ac], R152 ;  /* 0x0004ac9801007387 */ /* 0x000fe20000100800 */
[-C--:B0-----:R-:W-:Y:S02]  /*ac60*/  LEA.HI.X.SX32 R15, R17, R11.reuse, 0x1, P0 ;  /* 0x0000000b110f7211 */ /* 0x081fe400000f0eff */
[----:B------:R-:W-:-:S03]  /*ac70*/  LEA.HI.X.SX32 R17, R16, R11, 0x1, P2 ;  /* 0x0000000b10117211 */ /* 0x000fc600010f0eff */
[----:B------:R-:W-:Y:S01]  /*ac80*/  STL [R1+0x498], R15 ;  /* 0x0004980f01007387 */ /* 0x000fe20000100800 */
[----:B------:R-:W-:-:S03]  /*ac90*/  LEA R16, P0, R22, R12, 0x1 ;  /* 0x0000000c16107211 */ /* 0x000fc600078008ff */
[----:B------:R0:W-:Y:S01]  /*aca0*/  STL [R1+0x4a0], R19 ;  /* 0x0004a01301007387 */ /* 0x0001e20000100800 */
[----:B------:R-:W-:-:S03]  /*acb0*/  IMAD R21, R39, 0x2, R20 ;  /* 0x0000000227157824 */ /* 0x000fc600078e0214 */
[----:B------:R1:W-:Y:S01]  /*acc0*/  STL [R1+0x4a8], R17 ;  /* 0x0004a81101007387 */ /* 0x0003e20000100800 */
[----:B------:R-:W-:-:S03]  /*acd0*/  IMAD R23, R39, 0x2, R21 ;  /* 0x0000000227177824 */ /* 0x000fc600078e0215 */
[----:B------:R-:W-:Y:S01]  /*ace0*/  STL [R1+0x4b4], R16 ;  /* 0x0004b41001007387 */ /* 0x000fe20000100800 */
[-C--:B0-----:R-:W-:Y:S02]  /*acf0*/  LEA R19, P2, R20, R12.reuse, 0x1 ;  /* 0x0000000c14137211 */ /* 0x081fe400078408ff */
[----:B-1----:R-:W-:-:S05]  /*ad00*/  LEA R17, P1, R18, R12, 0x1 ;  /* 0x0000000c12117211 */ /* 0x002fca00078208ff */
[----:B------:R0:W-:Y:S01]  /*ad10*/  STL [R1+0x4bc], R17 ;  /* 0x0004bc1101007387 */ /* 0x0001e20000100800 */
[-C--:B------:R-:W-:Y:S01]  /*ad20*/  LEA.HI.X.SX32 R18, R18, R11.reuse, 0x1, P1 ;  /* 0x0000000b12127211 */ /* 0x080fe200008f0eff */
[----:B------:R-:W-:Y:S02]  /*ad30*/  IMAD R14, R39, 0x2, R23 ;  /* 0x00000002270e7824 */ /* 0x000fe400078e0217 */
[----:B------:R1:W-:Y:S01]  /*ad40*/  STL [R1+0x4c4], R19 ;  /* 0x0004c41301007387 */ /* 0x0003e20000100800 */
[-C--:B0-----:R-:W-:Y:S02]  /*ad50*/  LEA.HI.X.SX32 R17, R22, R11.reuse, 0x1, P0 ;  /* 0x0000000b16117211 */ /* 0x081fe400000f0eff */
[----:B-1----:R-:W-:-:S03]  /*ad60*/  LEA.HI.X.SX32 R19, R20, R11, 0x1, P2 ;  /* 0x0000000b14137211 */ /* 0x002fc600010f0eff */
[----:B------:R-:W-:Y:S01]  /*ad70*/  STL [R1+0x4b0], R17 ;  /* 0x0004b01101007387 */ /* 0x000fe20000100800 */
[----:B------:R-:W-:-:S03]  /*ad80*/  LEA R20, P1, R23, R12, 0x1 ;  /* 0x0000000c17147211 */ /* 0x000fc600078208ff */
[----:B------:R0:W-:Y:S01]  /*ad90*/  STL [R1+0x4b8], R18 ;  /* 0x0004b81201007387 */ /* 0x0001e20000100800 */
[----:B------:R-:W-:-:S03]  /*ada0*/  IMAD R24, R39, 0x2, R14 ;  /* 0x0000000227187824 */ /* 0x000fc600078e020e */
[----:B------:R1:W-:Y:S01]  /*adb0*/  STL [R1+0x4c0], R19 ;  /* 0x0004c01301007387 */ /* 0x0003e20000100800 */
[-C--:B0-----:R-:W-:Y:S02]  /*adc0*/  LEA R18, P0, R21, R12.reuse, 0x1 ;  /* 0x0000000c15127211 */ /* 0x081fe400078008ff */
[----:B-1----:R-:W-:-:S03]  /*add0*/  LEA R19, P2, R14, R12, 0x1 ;  /* 0x0000000c0e137211 */ /* 0x002fc600078408ff */
[----:B------:R-:W-:Y:S01]  /*ade0*/  STL [R1+0x4cc], R18 ;  /* 0x0004cc1201007387 */ /* 0x000fe20000100800 */
[----:B------:R-:W-:Y:S01]  /*adf0*/  IMAD R15, R39, 0x2, R24 ;  /* 0x00000002270f7824 */ /* 0x000fe200078e0218 */
[----:B------:R-:W-:Y:S02]  /*ae00*/  LEA.HI.X.SX32 R21, R21, R11, 0x1, P0 ;  /* 0x0000000b15157211 */ /* 0x000fe400000f0eff */
[----:B------:R0:W-:Y:S01]  /*ae10*/  STL [R1+0x4d4], R20 ;  /* 0x0004d41401007387 */ /* 0x0001e20000100800 */
[----:B------:R-:W-:-:S03]  /*ae20*/  IMAD R16, R39, 0x2, R15 ;  /* 0x0000000227107824 */ /* 0x000fc600078e020f */
[----:B------:R1:W-:Y:S01]  /*ae30*/  STL [R1+0x4dc], R19 ;  /* 0x0004dc1301007387 */ /* 0x0003e20000100800 */
[----:B------:R-:W-:-:S03]  /*ae40*/  IMAD R17, R39, 0x2, R16 ;  /* 0x0000000227117824 */ /* 0x000fc600078e0210 */
[----:B------:R2:W-:Y:S01]  /*ae50*/  STL [R1+0x4c8], R21 ;  /* 0x0004c81501007387 */ /* 0x0005e20000100800 */
[-C--:B0-----:R-:W-:Y:S02]  /*ae60*/  LEA.HI.X.SX32 R20, R14, R11.reuse, 0x1, P2 ;  /* 0x0000000b0e147211 */ /* 0x081fe400010f0eff */
[----:B-1----:R-:W-:-:S05]  /*ae70*/  LEA.HI.X.SX32 R19, R23, R11, 0x1, P1 ;  /* 0x0000000b17137211 */ /* 0x002fca00008f0eff */
[----:B------:R0:W-:Y:S01]  /*ae80*/  STL [R1+0x4d0], R19 ;  /* 0x0004d01301007387 */ /* 0x0001e20000100800 */
[----:B--2---:R-:W-:-:S03]  /*ae90*/  LEA R21, P1, R15, R12, 0x1 ;  /* 0x0000000c0f157211 */ /* 0x004fc600078208ff */
[----:B------:R1:W-:Y:S01]  /*aea0*/  STL [R1+0x4d8], R20 ;  /* 0x0004d81401007387 */ /* 0x0003e20000100800 */
[----:B------:R-:W-:Y:S01]  /*aeb0*/  IMAD R18, R39, 0x2, R17 ;  /* 0x0000000227127824 */ /* 0x000fe200078e0211 */
[-C--:B0-----:R-:W-:Y:S02]  /*aec0*/  LEA R19, P0, R24, R12.reuse, 0x1 ;  /* 0x0000000c18137211 */ /* 0x081fe400078008ff */
[----:B-1----:R-:W-:-:S03]  /*aed0*/  LEA R20, P2, R16, R12, 0x1 ;  /* 0x0000000c10147211 */ /* 0x002fc600078408ff */
[----:B------:R-:W-:Y:S01]  /*aee0*/  STL [R1+0x4e4], R19 ;  /* 0x0004e41301007387 */ /* 0x000fe20000100800 */
[-C--:B------:R-:W-:Y:S01]  /*aef0*/  LEA.HI.X.SX32 R22, R24, R11.reuse, 0x1, P0 ;  /* 0x0000000b18167211 */ /* 0x080fe200000f0eff */
[----:B------:R-:W-:Y:S02]  /*af00*/  IMAD R14, R39, 0x2, R18 ;  /* 0x00000002270e7824 */ /* 0x000fe400078e0212 */
[----:B------:R0:W-:Y:S04]  /*af10*/  STL [R1+0x4ec], R21 ;  /* 0x0004ec1501007387 */ /* 0x0001e80000100800 */
[----:B------:R1:W-:Y:S01]  /*af20*/  STL [R1+0x4f4], R20 ;  /* 0x0004f41401007387 */ /* 0x0003e20000100800 */
[----:B0-----:R-:W-:-:S03]  /*af30*/  LEA.HI.X.SX32 R21, R15, R11, 0x1, P1 ;  /* 0x0000000b0f157211 */ /* 0x001fc600008f0eff */
[----:B------:R-:W-:Y:S01]  /*af40*/  STL [R1+0x4e0], R22 ;  /* 0x0004e01601007387 */ /* 0x000fe20000100800 */
[----:B-1----:R-:W-:Y:S01]  /*af50*/  LEA.HI.X.SX32 R20, R16, R11, 0x1, P2 ;  /* 0x0000000b10147211 */ /* 0x002fe200010f0eff */
[----:B------:R-:W-:Y:S02]  /*af60*/  IMAD R19, R39, 0x2, R14 ;  /* 0x0000000227137824 */ /* 0x000fe400078e020e */
[----:B------:R0:W-:Y:S01]  /*af70*/  STL [R1+0x4e8], R21 ;  /* 0x0004e81501007387 */ /* 0x0001e20000100800 */
[----:B------:R-:W-:-:S03]  /*af80*/  LEA R16, P0, R17, R12, 0x1 ;  /* 0x0000000c11107211 */ /* 0x000fc600078008ff */
[----:B------:R1:W-:Y:S01]  /*af90*/  STL [R1+0x4f0], R20 ;  /* 0x0004f01401007387 */ /* 0x0003e20000100800 */
[----:B------:R-:W-:-:S03]  /*afa0*/  IMAD R15, R39, 0x2, R19 ;  /* 0x00000002270f7824 */ /* 0x000fc600078e0213 */
[----:B------:R2:W-:Y:S01]  /*afb0*/  STL [R1+0x4fc], R16 ;  /* 0x0004fc1001007387 */ /* 0x0005e20000100800 */
[-C--:B0-----:R-:W-:Y:S02]  /*afc0*/  LEA R21, P2, R14, R12.reuse, 0x1 ;  /* 0x0000000c0e157211 */ /* 0x081fe400078408ff */
[----:B-1----:R-:W-:Y:S02]  /*afd0*/  LEA R20, P1, R18, R12, 0x1 ;  /* 0x0000000c12147211 */ /* 0x002fe400078208ff */
[----:B------:R-:W-:Y:S01]  /*afe0*/  LEA.HI.X.SX32 R14, R14, R11, 0x1, P2 ;  /* 0x0000000b0e0e7211 */ /* 0x000fe200010f0eff */
[C---:B--2---:R-:W-:Y:S02]  /*aff0*/  IMAD R16, R39.reuse, 0x2, R15 ;  /* 0x0000000227107824 */ /* 0x044fe400078e020f */
[----:B------:R0:W-:Y:S02]  /*b000*/  STL [R1+0x504], R20 ;  /* 0x0005041401007387 */ /* 0x0001e40000100800 */
[----:B------:R-:W-:-:S02]  /*b010*/  IMAD R39, R39, 0x2, R16 ;  /* 0x0000000227277824 */ /* 0x000fc400078e0210 */
[----:B------:R-:W-:Y:S01]  /*b020*/  STL [R1+0x50c], R21 ;  /* 0x00050c1501007387 */ /* 0x000fe20000100800 */
[-C--:B0-----:R-:W-:Y:S02]  /*b030*/  LEA.HI.X.SX32 R20, R17, R11.reuse, 0x1, P0 ;  /* 0x0000000b11147211 */ /* 0x081fe400000f0eff */
[----:B------:R-:W-:Y:S02]  /*b040*/  LEA.HI.X.SX32 R17, R18, R11, 0x1, P1 ;  /* 0x0000000b12117211 */ /* 0x000fe400008f0eff */
[-C--:B------:R-:W-:Y:S01]  /*b050*/  LEA R18, P0, R19, R12.reuse, 0x1 ;  /* 0x0000000c13127211 */ /* 0x080fe200078008ff */
[----:B------:R-:W-:Y:S04]  /*b060*/  STL [R1+0x4f8], R20 ;  /* 0x0004f81401007387 */ /* 0x000fe80000100800 */
[----:B------:R0:W-:Y:S04]  /*b070*/  STL [R1+0x500], R17 ;  /* 0x0005001101007387 */ /* 0x0001e80000100800 */
[----:B------:R1:W-:Y:S01]  /*b080*/  STL [R1+0x508], R14 ;  /* 0x0005080e01007387 */ /* 0x0003e20000100800 */
[----:B0-----:R-:W-:-:S03]  /*b090*/  LEA R17, P1, R15, R12, 0x1 ;  /* 0x0000000c0f117211 */ /* 0x001fc600078208ff */
[----:B------:R-:W-:Y:S01]  /*b0a0*/  STL [R1+0x510], R18 ;  /* 0x0005101201007387 */ /* 0x000fe20000100800 */
[-C--:B-1----:R-:W-:Y:S02]  /*b0b0*/  LEA R14, P2, R16, R12.reuse, 0x1 ;  /* 0x0000000c100e7211 */ /* 0x082fe400078408ff */
[----:B------:R-:W-:Y:S01]  /*b0c0*/  LEA R12, P3, R39, R12, 0x1 ;  /* 0x0000000c270c7211 */ /* 0x000fe200078608ff */
[----:B------:R0:W-:Y:S04]  /*b0d0*/  STL [R1+0x514], R17 ;  /* 0x0005141101007387 */ /* 0x0001e80000100800 */
[----:B------:R1:W-:Y:S04]  /*b0e0*/  STL [R1+0x518], R14 ;  /* 0x0005180e01007387 */ /* 0x0003e80000100800 */
[----:B------:R2:W-:Y:S01]  /*b0f0*/  STL [R1+0x330], R12 ;  /* 0x0003300c01007387 */ /* 0x0005e20000100800 */
[----:B0-----:R-:W-:-:S02]  /*b100*/  LEA.HI.X.SX32 R17, R19, R11, 0x1, P0 ;  /* 0x0000000b13117211 */ /* 0x001fc400000f0eff */
[----:B-1----:R-:W-:-:S03]  /*b110*/  LEA.HI.X.SX32 R14, R15, R11, 0x1, P1 ;  /* 0x0000000b0f0e7211 */ /* 0x002fc600008f0eff */
[----:B------:R-:W-:Y:S01]  /*b120*/  STL [R1+0x320], R17 ;  /* 0x0003201101007387 */ /* 0x000fe20000100800 */
[-C--:B--2---:R-:W-:Y:S02]  /*b130*/  LEA.HI.X.SX32 R12, R16, R11.reuse, 0x1, P2 ;  /* 0x0000000b100c7211 */ /* 0x084fe400010f0eff */
[----:B------:R-:W-:Y:S01]  /*b140*/  LEA.HI.X.SX32 R11, R39, R11, 0x1, P3 ;  /* 0x0000000b270b7211 */ /* 0x000fe200018f0eff */
[----:B------:R0:W-:Y:S04]  /*b150*/  STL [R1+0x328], R14 ;  /* 0x0003280e01007387 */ /* 0x0001e80000100800 */
[----:B------:R1:W-:Y:S04]  /*b160*/  STL [R1+0x32c], R12 ;  /* 0x00032c0c01007387 */ /* 0x0003e80000100800 */
[----:B------:R2:W-:Y:S01]  /*b170*/  STL [R1+0x324], R11 ;  /* 0x0003240b01007387 */ /* 0x0005e20000100800 */
[----:B0-----:R-:W-:-:S02]  /*b180*/  LOP3.LUT R14, R13, 0x6, RZ, 0xfc, !PT ;  /* 0x000000060d0e7812 */ /* 0x001fc400078efcff */
[C---:B------:R-:W-:Y:S02]  /*b190*/  LOP3.LUT R14, R13.reuse, 0xc, RZ, 0xfc, !PT ;  /* 0x0000000c0d0e7812 */ /* 0x040fe400078efcff */
[C---:B-1----:R-:W-:Y:S02]  /*b1a0*/  LOP3.LUT R12, R13.reuse, 0x2, RZ, 0xfc, !PT ;  /* 0x000000020d0c7812 */ /* 0x042fe400078efcff */
[C---:B--2---:R-:W-:Y:S02]  /*b1b0*/  LOP3.LUT R11, R13.reuse, 0x4, RZ, 0xfc, !PT ;  /* 0x000000040d0b7812 */ /* 0x044fe400078efcff */
[C---:B------:R-:W-:Y:S02]  /*b1c0*/  LOP3.LUT R11, R13.reuse, 0xa, RZ, 0xfc, !PT ;  /* 0x0000000a0d0b7812 */ /* 0x040fe400078efcff */
[C---:B------:R-:W-:Y:S02]  /*b1d0*/  LOP3.LUT R11, R13.reuse, 0x10, RZ, 0xfc, !PT ;  /* 0x000000100d0b7812 */ /* 0x040fe400078efcff */
[----:B------:R-:W-:-:S02]  /*b1e0*/  LOP3.LUT R11, R13, 0x16, RZ, 0xfc, !PT ;  /* 0x000000160d0b7812 */ /* 0x000fc400078efcff */
[C---:B------:R-:W-:Y:S02]  /*b1f0*/  LOP3.LUT R11, R13.reuse, 0x1c, RZ, 0xfc, !PT ;  /* 0x0000001c0d0b7812 */ /* 0x040fe400078efcff */
[C---:B------:R-:W-:Y:S02]  /*b200*/  LOP3.LUT R12, R13.reuse, 0x8, RZ, 0xfc, !PT ;  /* 0x000000080d0c7812 */ /* 0x040fe400078efcff */
[C---:B------:R-:W-:Y:S02]  /*b210*/  LOP3.LUT R11, R13.reuse, 0x22, RZ, 0xfc, !PT ;  /* 0x000000220d0b7812 */ /* 0x040fe400078efcff */
        /* <DEDUP_REMOVED lines=46> */
[----:B------:R-:W-:Y:S02]  /*b500*/  SHF.R.S32.HI R11, RZ, 0x7, R140 ;  /* 0x00000007ff0b7819 */ /* 0x000fe4000001148c */
[C---:B------:R-:W-:Y:S02]  /*b510*/  LOP3.LUT R14, R13.reuse, 0x6c, RZ, 0xfc, !PT ;  /* 0x0000006c0d0e7812 */ /* 0x040fe400078efcff */
[C---:B------:R-:W-:Y:S02]  /*b520*/  LOP3.LUT R12, R13.reuse, 0x6e, RZ, 0xfc, !PT ;  /* 0x0000006e0d0c7812 */ /* 0x040fe400078efcff */
[C---:B------:R-:W-:Y:S02]  /*b530*/  LOP3.LUT R14, R13.reuse, 0x72, RZ, 0xfc, !PT ;  /* 0x000000720d0e7812 */ /* 0x040fe400078efcff */
[----:B------:R-:W-:-:S02]  /*b540*/  LOP3.LUT R12, R13, 0x74, RZ, 0xfc, !PT ;  /* 0x000000740d0c7812 */ /* 0x000fc400078efcff */
[C---:B------:R-:W-:Y:S02]  /*b550*/  LOP3.LUT R14, R13.reuse, 0x78, RZ, 0xfc, !PT ;  /* 0x000000780d0e7812 */ /* 0x040fe400078efcff */
[----:B------:R-:W-:Y:S01]  /*b560*/  LOP3.LUT R12, R13, 0x7a, RZ, 0xfc, !PT ;  /* 0x0000007a0d0c7812 */ /* 0x000fe200078efcff */
[----:B------:R0:W-:Y:S01]  /*b570*/  STL [R1+0x550], R11 ;  /* 0x0005500b01007387 */ /* 0x0001e20000100800 */
[C---:B------:R-:W-:Y:S02]  /*b580*/  LOP3.LUT R13, R2.reuse, 0x20, RZ, 0x3c, !PT ;  /* 0x00000020020d7812 */ /* 0x040fe400078e3cff */
[----:B------:R-:W-:-:S03]  /*b590*/  LOP3.LUT R12, R2, 0x40, RZ, 0x3c, !PT ;  /* 0x00000040020c7812 */ /* 0x000fc600078e3cff */
[----:B------:R1:W-:Y:S01]  /*b5a0*/  STL [R1+0x658], R13 ;  /* 0x0006580d01007387 */ /* 0x0003e20000100800 */
[----:B0-----:R-:W-:-:S03]  /*b5b0*/  LOP3.LUT R11, R2, 0x60, RZ, 0x3c, !PT ;  /* 0x00000060020b7812 */ /* 0x001fc600078e3cff */
[----:B------:R0:W-:Y:S04]  /*b5c0*/  STL [R1+0x654], R12 ;  /* 0x0006540c01007387 */ /* 0x0001e80000100800 */
[----:B------:R2:W-:Y:S01]  /*b5d0*/  STL [R1+0x650], R11 ;  /* 0x0006500b01007387 */ /* 0x0005e20000100800 */
[C---:B-1----:R-:W-:Y:S02]  /*b5e0*/  LOP3.LUT R13, R3.reuse, 0x20, RZ, 0x3c, !PT ;  /* 0x00000020030d7812 */ /* 0x042fe400078e3cff */
[----:B0-----:R-:W-:-:S03]  /*b5f0*/  LOP3.LUT R12, R3, 0x40, RZ, 0x3c, !PT ;  /* 0x00000040030c7812 */ /* 0x001fc600078e3cff */
[----:B------:R0:W-:Y:S01]  /*b600*/  STL [R1+0x54c], R13 ;  /* 0x00054c0d01007387 */ /* 0x0001e20000100800 */
[----:B--2---:R-:W-:-:S03]  /*b610*/  LOP3.LUT R11, R3, 0x60, RZ, 0x3c, !PT ;  /* 0x00000060030b7812 */ /* 0x004fc600078e3cff */
[----:B------:R0:W-:Y:S04]  /*b620*/  STL [R1+0x548], R12 ;  /* 0x0005480c01007387 */ /* 0x0001e80000100800 */
[----:B------:R0:W-:Y:S01]  /*b630*/  STL [R1+0x544], R11 ;  /* 0x0005440b01007387 */ /* 0x0001e20000100800 */
[----:B------:R-:W-:Y:S02]  /*b640*/  USGXT.U32 UR18, UR18, 0xe ;  /* 0x0000000e1212789a */ /* 0x000fe40008000000 */
[----:B------:R-:W-:Y:S02]  /*b650*/  USHF.L.U32 UR8, UR8, 0x7, URZ ;  /* 0x0000000708087899 */ /* 0x000fe4000800063f */
[----:B------:R-:W-:Y:S02]  /*b660*/  USHF.L.U32 UR7, UR7, 0x7, URZ ;  /* 0x0000000707077899 */ /* 0x000fe4000800063f */
[----:B------:R-:W-:-:S02]  /*b670*/  UIADD3 UR12, UP0, UR18, 0x2, URZ ;  /* 0x00000002120c7890 */ /* 0x000fc4000ff1e03f */
[----:B------:R-:W-:Y:S02]  /*b680*/  USHF.R.S32.HI UR10, URZ, 0x1f, UR8 ;  /* 0x0000001f3f0a7899 */ /* 0x000fe40008011408 */
[----:B------:R-:W-:Y:S01]  /*b690*/  USHF.R.S32.HI UR9, URZ, 0x1f, UR7 ;  /* 0x0000001f3f097899 */ /* 0x000fe20008011407 */
[----:B------:R-:W-:Y:S01]  /*b6a0*/  UMOV UR5, URZ ;  /* 0x0000003f00057c82 */ /* 0x000fe20008000000 */
[----:B------:R-:W-:Y:S01]  /*b6b0*/  USHF.L.U32 UR45, UR7, 0x1, URZ ;  /* 0x00000001072d7899 */ /* 0x000fe2000800063f */
[----:B------:R-:W-:Y:S01]  /*b6c0*/  CS2R R24, SRZ ;  /* 0x0000000000187805 */ /* 0x000fe2000001ff00 */
[----:B------:R-:W-:Y:S01]  /*b6d0*/  UIADD3.X UR11, UR5, 0x40000040, URZ, UP0, !UPT ;  /* 0x40000040050b7890 */ /* 0x000fe200087fe43f */
[----:B------:R-:W-:Y:S01]  /*b6e0*/  CS2R R26, SRZ ;  /* 0x00000000001a7805 */ /* 0x000fe2000001ff00 */
[----:B------:R-:W-:Y:S01]  /*b6f0*/  USHF.L.U64.HI UR42, UR7, 0x1, UR9 ;  /* 0x00000001072a7899 */ /* 0x000fe20008010209 */
[----:B------:R-:W-:Y:S02]  /*b700*/  CS2R R28, SRZ ;  /* 0x00000000001c7805 */ /* 0x000fe4000001ff00 */
[----:B------:R-:W-:-:S02]  /*b710*/  CS2R R30, SRZ ;  /* 0x00000000001e7805 */ /* 0x000fc4000001ff00 */
[----:B------:R-:W-:Y:S02]  /*b720*/  CS2R R32, SRZ ;  /* 0x0000000000207805 */ /* 0x000fe4000001ff00 */
[----:B------:R-:W-:Y:S02]  /*b730*/  CS2R R34, SRZ ;  /* 0x0000000000227805 */ /* 0x000fe4000001ff00 */
[----:B------:R-:W-:Y:S02]  /*b740*/  CS2R R36, SRZ ;  /* 0x0000000000247805 */ /* 0x000fe4000001ff00 */
[----:B------:R-:W-:Y:S02]  /*b750*/  CS2R R38, SRZ ;  /* 0x0000000000267805 */ /* 0x000fe4000001ff00 */
        /* <DEDUP_REMOVED lines=51> */
[----:B------:R-:W-:Y:S01]  /*ba90*/  CS2R R140, SRZ ;  /* 0x00000000008c7805 */ /* 0x000fe2000001ff00 */
[----:B------:R-:W-:Y:S01]  /*baa0*/  UMOV UR10, UR12 ;  /* 0x0000000c000a7c82 */ /* 0x000fe20008000000 */
[----:B------:R-:W-:Y:S01]  /*bab0*/  UMOV UR4, URZ ;  /* 0x0000003f00047c82 */ /* 0x000fe20008000000 */
[----:B------:R-:W-:Y:S02]  /*bac0*/  USHF.L.U32 UR46, UR8, 0x1, URZ ;  /* 0x00000001082e7899 */ /* 0x000fe4000800063f */
[----:B------:R-:W-:Y:S02]  /*bad0*/  UIADD3.64 UR22, UR10, 0x2, URZ ;  /* 0x000000020a167897 */ /* 0x000fe4000fffe03f */
[----:B------:R-:W-:Y:S02]  /*bae0*/  UIADD3.64 UR26, UR10, 0x4, URZ ;  /* 0x000000040a1a7897 */ /* 0x000fe4000fffe03f */
[----:B------:R-:W-:Y:S02]  /*baf0*/  UIADD3.64 UR30, UR10, 0x7fe, URZ ;  /* 0x000007fe0a1e7897 */ /* 0x000fe4000fffe03f */
[----:B------:R-:W-:-:S02]  /*bb00*/  UIADD3.64 UR34, UR10, 0x800, URZ ;  /* 0x000008000a227897 */ /* 0x000fc4000fffe03f */
[----:B------:R-:W-:Y:S02]  /*bb10*/  UIADD3.64 UR38, UR10, 0x802, URZ ;  /* 0x000008020a267897 */ /* 0x000fe4000fffe03f */
[----:B0-----:R-:W-:-:S12]  /*bb20*/  UIADD3.64 UR14, UR10, 0x804, URZ ;  /* 0x000008040a0e7897 */ /* 0x001fd8000fffe03f */
.L_x_1:
[----:B------:R-:W2:Y:S04]  /*bb30*/  LDL R13, [R1+0x324] ;  /* 0x00032400010d7983 */ /* 0x000ea80000100800 */
[----:B------:R-:W2:Y:S01]  /*bb40*/  LDL R12, [R1+0x330] ;  /* 0x00033000010c7983 */ /* 0x000ea20000100800 */
[----:B------:R-:W-:-:S03]  /*bb50*/  UIMAD UR5, UR4, -0x80, UR47 ;  /* 0xffffff80040578a4 */ /* 0x000fc6000f8e022f */
[----:B------:R0:W-:Y:S04]  /*bb60*/  STL [R1+0x964], R231 ;  /* 0x000964e701007387 */ /* 0x0001e80000100800 */
[----:B------:R-:W-:Y:S04]  /*bb70*/  STL [R1+0x960], R230 ;  /* 0x000960e601007387 */ /* 0x000fe80000100800 */
[----:B------:R1:W-:Y:S01]  /*bb80*/  STL [R1+0x95c], R223 ;  /* 0x00095cdf01007387 */ /* 0x0003e20000100800 */
[----:B0-----:R-:W0:Y:S03]  /*bb90*/  S2R R231, SR_TID.X ;  /* 0x0000000000e77919 */ /* 0x001e260000002100 */
[----:B------:R3:W-:Y:S04]  /*bba0*/  STL [R1+0x958], R222 ;  /* 0x000958de01007387 */ /* 0x0007e80000100800 */
[----:B------:R-:W-:Y:S01]  /*bbb0*/  STL [R1+0x954], R215 ;  /* 0x000954d701007387 */ /* 0x000fe20000100800 */
[----:B------:R-:W-:-:S03]  /*bbc0*/  PRMT R159, RZ, 0x7610, R159 ;  /* 0x00007610ff9f7816 */ /* 0x000fc6000000009f */
[----:B------:R4:W-:Y:S04]  /*bbd0*/  STL [R1+0x950], R214 ;  /* 0x000950d601007387 */ /* 0x0009e80000100800 */
[----:B-----5:R0:W-:Y:S04]  /*bbe0*/  STL [R1+0x85c], R0 ;  /* 0x00085c0001007387 */ /* 0x0201e80000100800 */
[----:B-1----:R-:W2:Y:S04]  /*bbf0*/  LDL R223, [R1+0x514] ;  /* 0x0005140001df7983 */ /* 0x002ea80000100800 */
[----:B---3--:R-:W3:Y:S04]  /*bc00*/  LDL R222, [R1+0x320] ;  /* 0x0003200001de7983 */ /* 0x008ee80000100800 */
[----:B----4-:R-:W4:Y:S01]  /*bc10*/  LDL R214, [R1+0x510] ;  /* 0x0005100001d67983 */ /* 0x010f220000100800 */
[----:B0-----:R-:W-:-:S03]  /*bc20*/  SHF.R.U32.HI R191, RZ, 0x7, R231 ;  /* 0x00000007ffbf7819 */ /* 0x001fc600000116e7 */
[----:B------:R-:W3:Y:S01]  /*bc30*/  LDL R215, [R1+0x508] ;  /* 0x0005080001d77983 */ /* 0x000ee20000100800 */
[--C-:B------:R-:W-:Y:S02]  /*bc40*/  SHF.R.U32.HI R230, RZ, 0x7, R231.reuse ;  /* 0x00000007ffe67819 */ /* 0x100fe400000116e7 */
[----:B------:R-:W-:Y:S01]  /*bc50*/  SHF.R.U32.HI R231, RZ, 0x7, R231 ;  /* 0x00000007ffe77819 */ /* 0x000fe200000116e7 */
[----:B------:R-:W3:Y:S01]  /*bc60*/  LDL R0, [R1+0x50c] ;  /* 0x00050c0001007983 */ /* 0x000ee20000100800 */
[----:B------:R-:W-:Y:S02]  /*bc70*/  SGXT.U32 R230, R230, 0x1 ;  /* 0x00000001e6e6781a */ /* 0x000fe40000000000 */
[----:B------:R-:W-:Y:S02]  /*bc80*/  SGXT.U32 R231, R231, 0x1 ;  /* 0x00000001e7e7781a */ /* 0x000fe40000000000 */
[----:B------:R-:W-:Y:S02]  /*bc90*/  LOP3.LUT R230, R230, 0x4, RZ, 0xfc, !PT ;  /* 0x00000004e6e67812 */ /* 0x000fe400078efcff */
[----:B------:R-:W-:-:S02]  /*bca0*/  LOP3.LUT R231, R231, 0x2, RZ, 0xfc, !PT ;  /* 0x00000002e7e77812 */ /* 0x000fc400078efcff */
[----:B------:R-:W-:Y:S02]  /*bcb0*/  SGXT.U32 R191, R191, 0x1 ;  /* 0x00000001bfbf781a */ /* 0x000fe40000000000 */
[----:B------:R-:W-:Y:S02]  /*bcc0*/  ISETP.GE.AND P0, PT, R231, UR5, PT ;  /* 0x00000005e7007c0c */ /* 0x000fe4000bf06270 */
[----:B------:R-:W4:Y:S01]  /*bcd0*/  LDL R231, [R1+0x518] ;  /* 0x0005180001e77983 */ /* 0x000f220000100800 */
[----:B------:R-:W-:Y:S02]  /*bce0*/  ISETP.GE.AND P1, PT, R230, UR5, PT ;  /* 0x00000005e6007c0c */ /* 0x000fe4000bf26270 */
[----:B------:R-:W-:Y:S01]  /*bcf0*/  LOP3.LUT R191, R191, 0x6, RZ, 0xfc, !PT ;  /* 0x00000006bfbf7812 */ /* 0x000fe200078efcff */
[----:B------:R-:W3:Y:S03]  /*bd00*/  LDL R230, [R1+0x328] ;  /* 0x0003280001e67983 */ /* 0x000ee60000100800 */
[----:B------:R-:W-:-:S02]  /*bd10*/  ISETP.GE.AND P2, PT, R191, UR5, PT ;  /* 0x00000005bf007c0c */ /* 0x000fc4000bf46270 */
[----:B------:R-:W0:Y:S02]  /*bd20*/  S2R R191, SR_TID.X ;  /* 0x0000000000bf7919 */ /* 0x000e240000002100 */
[----:B--2---:R1:W2:Y:S04]  /*bd30*/  @!P0 LDG.E.U16 R159, desc[UR40][R12.64] ;  /* 0x000000280c9f8981 */ /* 0x0042a8000c1e1500 */
[----:B------:R-:W3:Y:S01]  /*bd40*/  LDL R13, [R1+0x32c] ;  /* 0x00032c00010d7983 */ /* 0x000ee20000100800 */
[----:B0-----:R-:W-:-:S04]  /*bd50*/  SHF.R.U32.HI R191, RZ, 0x7, R191 ;  /* 0x00000007ffbf7819 */ /* 0x001fc800000116bf */
[----:B------:R-:W-:-:S04]  /*bd60*/  SGXT.U32 R191, R191, 0x1 ;  /* 0x00000001bfbf781a */ /* 0x000fc80000000000 */
[----:B------:R-:W-:-:S04]  /*bd70*/  LOP3.LUT R191, R191, 0x8, RZ, 0xfc, !PT ;  /* 0x00000008bfbf7812 */ /* 0x000fc800078efcff */
[----:B------:R-:W-:Y:S02]  /*bd80*/  ISETP.GE.AND P3, PT, R191, UR5, PT ;  /* 0x00000005bf007c0c */ /* 0x000fe4000bf66270 */
[----:B------:R-:W1:Y:S01]  /*bd90*/  S2R R191, SR_TID.X ;  /* 0x0000000000bf7919 */ /* 0x000e620000002100 */
[----:B------:R-:W-:Y:S02]  /*bda0*/  PRMT R14, RZ, 0x7610, R14 ;  /* 0x00007610ff0e7816 */ /* 0x000fe4000000000e */
[----:B------:R-:W-:Y:S02]  /*bdb0*/  PRMT R209, RZ, 0x7610, R209 ;  /* 0x00007610ffd17816 */ /* 0x000fe400000000d1 */
[----:B-1----:R-:W-:-:S04]  /*bdc0*/  SHF.R.U32.HI R12, RZ, 0x7, R191 ;  /* 0x00000007ff0c7819 */ /* 0x002fc800000116bf */
[----:B------:R-:W-:-:S04]  /*bdd0*/  SGXT.U32 R12, R12, 0x1 ;  /* 0x000000010c0c781a */ /* 0x000fc80000000000 */
[----:B------:R-:W-:-:S04]  /*bde0*/  LOP3.LUT R12, R12, 0xa, RZ, 0xfc, !PT ;  /* 0x0000000a0c0c7812 */ /* 0x000fc800078efcff */
[----:B------:R-:W-:Y:S01]  /*bdf0*/  ISETP.GE.AND P0, PT, R12, UR5, PT ;  /* 0x000000050c007c0c */ /* 0x000fe2000bf06270 */
[----:B----4-:R-:W-:Y:S01]  /*be00*/  @!P1 IMAD.MOV.U32 R12, RZ, RZ, R231 ;  /* 0x000000ffff0c9224 */ /* 0x010fe200078e00e7 */
[--C-:B------:R-:W-:Y:S02]  /*be10*/  SHF.R.U32.HI R231, RZ, 0x7, R191.reuse ;  /* 0x00000007ffe77819 */ /* 0x100fe400000116bf */
[----:B------:R-:W-:-:S04]  /*be20*/  SHF.R.U32.HI R191, RZ, 0x7, R191 ;  /* 0x00000007ffbf7819 */ /* 0x000fc800000116bf */
[----:B------:R-:W-:-:S04]  /*be30*/  SGXT.U32 R191, R191, 0x1 ;  /* 0x00000001bfbf781a */ /* 0x000fc80000000000 */
[----:B------:R-:W-:Y:S02]  /*be40*/  LOP3.LUT R191, R191, 0xe, RZ, 0xfc, !PT ;  /* 0x0000000ebfbf7812 */ /* 0x000fe400078efcff */
[----:B------:R-:W-:Y:S02]  /*be50*/  SGXT.U32 R231, R231, 0x1 ;  /* 0x00000001e7e7781a */ /* 0x000fe40000000000 */
[----:B------:R-:W-:Y:S02]  /*be60*/  PRMT R174, RZ, 0x7610, R174 ;  /* 0x00007610ffae7816 */ /* 0x000fe400000000ae */
[----:B------:R-:W-:Y:S02]  /*be70*/  LOP3.LUT R231, R231, 0xc, RZ, 0xfc, !PT ;  /* 0x0000000ce7e77812 */ /* 0x000fe400078efcff */
[----:B------:R-:W-:Y:S01]  /*be80*/  PRMT R158, RZ, 0x7610, R158 ;  /* 0x00007610ff9e7816 */ /* 0x000fe2000000009e */
[----:B---3--:R0:W3:Y:S02]  /*be90*/  @!P1 LDG.E.U16 R14, desc[UR40][R12.64] ;  /* 0x000000280c0e9981 */ /* 0x0080e4000c1e1500 */
[----:B0-----:R-:W-:-:S02]  /*bea0*/  @!P2 IMAD.MOV.U32 R12, RZ, RZ, R223 ;  /* 0x000000ffff0ca224 */ /* 0x001fc400078e00df */
[----:B------:R-:W-:Y:S01]  /*beb0*/  @!P2 IMAD.MOV.U32 R13, RZ, RZ, R230 ;  /* 0x000000ffff0da224 */ /* 0x000fe200078e00e6 */
[----:B------:R-:W-:Y:S01]  /*bec0*/  ISETP.GE.AND P1, PT, R231, UR5, PT ;  /* 0x00000005e7007c0c */ /* 0x000fe2000bf26270 */
[----:B------:R-:W4:Y:S04]  /*bed0*/  LDL R223, [R1+0x4f0] ;  /* 0x0004f00001df7983 */ /* 0x000f280000100800 */
[----:B------:R0:W3:Y:S01]  /*bee0*/  @!P2 LDG.E.U16 R209, desc[UR40][R12.64] ;  /* 0x000000280cd1a981 */ /* 0x0000e2000c1e1500 */
[----:B------:R-:W-:Y:S02]  /*bef0*/  ISETP.GE.AND P2, PT, R191, UR5, PT ;  /* 0x00000005bf007c0c */ /* 0x000fe4000bf46270 */
[----:B------:R-:W1:Y:S01]  /*bf00*/  S2R R191, SR_TID.X ;  /* 0x0000000000bf7919 */ /* 0x000e620000002100 */
[----:B------:R-:W2:Y:S01]  /*bf10*/  LDL R231, [R1+0x504] ;  /* 0x0005040001e77983 */ /* 0x000ea20000100800 */
[----:B0-----:R-:W-:-:S02]  /*bf20*/  @!P3 IMAD.MOV.U32 R12, RZ, RZ, R214 ;  /* 0x000000ffff0cb224 */ /* 0x001fc400078e00d6 */
[----:B------:R-:W-:Y:S01]  /*bf30*/  @!P3 IMAD.MOV.U32 R13, RZ, RZ, R222 ;  /* 0x000000ffff0db224 */ /* 0x000fe200078e00de */
[----:B------:R-:W4:Y:S04]  /*bf40*/  LDL R214, [R1+0x4f8] ;  /* 0x0004f80001d67983 */ /* 0x000f280000100800 */
[----:B------:R0:W3:Y:S02]  /*bf50*/  @!P3 LDG.E.U16 R174, desc[UR40][R12.64] ;  /* 0x000000280caeb981 */ /* 0x0000e4000c1e1500 */
[----:B0-----:R-:W-:Y:S02]  /*bf60*/  @!P0 IMAD.MOV.U32 R12, RZ, RZ, R0 ;  /* 0x000000ffff0c8224 */ /* 0x001fe400078e0000 */
[----:B------:R-:W-:Y:S01]  /*bf70*/  @!P0 IMAD.MOV.U32 R13, RZ, RZ, R215 ;  /* 0x000000ffff0d8224 */ /* 0x000fe200078e00d7 */
[----:B------:R-:W0:Y:S04]  /*bf80*/  S2R R230, SR_TID.X ;  /* 0x0000000000e67919 */ /* 0x000e280000002100 */
[----:B------:R2:W3:Y:S01]  /*bf90*/  @!P0 LDG.E.U16 R158, desc[UR40][R12.64] ;  /* 0x000000280c9e8981 */ /* 0x0004e2000c1e1500 */
[----:B-1----:R-:W-:-:S03]  /*bfa0*/  SHF.R.U32.HI R222, RZ, 0x7, R191 ;  /* 0x00000007ffde7819 */ /* 0x002fc600000116bf */
[----:B------:R-:W4:Y:S01]  /*bfb0*/  LDL R191, [R1+0x4fc] ;  /* 0x0004fc0001bf7983 */ /* 0x000f220000100800 */
[----:B------:R-:W-:-:S03]  /*bfc0*/  PRMT R190, RZ, 0x7610, R190 ;  /* 0x00007610ffbe7816 */ /* 0x000fc600000000be */
[----:B------:R-:W3:Y:S04]  /*bfd0*/  LDL R215, [R1+0x4e8] ;  /* 0x0004e80001d77983 */ /* 0x000ee80000100800 */
[----:B------:R-:W4:Y:S01]  /*bfe0*/  LDL R13, [R1+0x500] ;  /* 0x00050000010d7983 */ /* 0x000f220000100800 */
[----:B------:R-:W-:-:S04]  /*bff0*/  SGXT.U32 R222, R222, 0x1 ;  /* 0x00000001dede781a */ /* 0x000fc80000000000 */
[----:B------:R-:W-:-:S04]  /*c000*/  LOP3.LUT R222, R222, 0x10, RZ, 0xfc, !PT ;  /* 0x00000010dede7812 */ /* 0x000fc800078efcff */
[----:B------:R-:W-:Y:S02]  /*c010*/  ISETP.GE.AND P3, PT, R222, UR5, PT ;  /* 0x00000005de007c0c */ /* 0x000fe4000bf66270 */
[----:B------:R-:W3:Y:S01]  /*c020*/  LDL R222, [R1+0x4f4] ;  /* 0x0004f40001de7983 */ /* 0x000ee20000100800 */
[----:B0-----:R-:W-:-:S04]  /*c030*/  SHF.R.U32.HI R0, RZ, 0x7, R230 ;  /* 0x00000007ff007819 */ /* 0x001fc800000116e6 */
[----:B------:R-:W-:-:S04]  /*c040*/  SGXT.U32 R0, R0, 0x1 ;  /* 0x000000010000781a */ /* 0x000fc80000000000 */
[----:B------:R-:W-:-:S04]  /*c050*/  LOP3.LUT R0, R0, 0x12, RZ, 0xfc, !PT ;  /* 0x0000001200007812 */ /* 0x000fc800078efcff */
[----:B------:R-:W-:Y:S02]  /*c060*/  ISETP.GE.AND P0, PT, R0, UR5, PT ;  /* 0x0000000500007c0c */ /* 0x000fe4000bf06270 */
[----:B------:R-:W3:Y:S01]  /*c070*/  LDL R0, [R1+0x4ec] ;  /* 0x0004ec0001007983 */ /* 0x000ee20000100800 */
[----:B--2---:R-:W-:-:S05]  /*c080*/  @!P1 IMAD.MOV.U32 R12, RZ, RZ, R231 ;  /* 0x000000ffff0c9224 */ /* 0x004fca00078e00e7 */
[----:B----4-:R0:W2:Y:S02]  /*c090*/  @!P1 LDG.E.U16 R190, desc[UR40][R12.64] ;  /* 0x000000280cbe9981 */ /* 0x0100a4000c1e1500 */
[----:B0-----:R-:W-:Y:S02]  /*c0a0*/  @!P2 IMAD.MOV.U32 R12, RZ, RZ, R191 ;  /* 0x000000ffff0ca224 */ /* 0x001fe400078e00bf */
[----:B------:R-:W-:Y:S01]  /*c0b0*/  @!P2 IMAD.MOV.U32 R13, RZ, RZ, R214 ;  /* 0x000000ffff0da224 */ /* 0x000fe200078e00d6 */
[----:B------:R-:W4:Y:S04]  /*c0c0*/  LDL R191, [R1+0x4e4] ;  /* 0x0004e40001bf7983 */ /* 0x000f280000100800 */
[----:B------:R-:W2:Y:S01]  /*c0d0*/  LDL R214, [R1+0x4e0] ;  /* 0x0004e00001d67983 */ /* 0x000ea20000100800 */
[----:B------:R-:W0:Y:S01]  /*c0e0*/  S2R R231, SR_TID.X ;  /* 0x0000000000e77919 */ /* 0x000e220000002100 */
[----:B------:R-:W-:-:S04]  /*c0f0*/  SHF.R.U32.HI R230, RZ, 0x7, R230 ;  /* 0x00000007ffe67819 */ /* 0x000fc800000116e6 */
[----:B------:R-:W-:Y:S02]  /*c100*/  SGXT.U32 R230, R230, 0x1 ;  /* 0x00000001e6e6781a */ /* 0x000fe40000000000 */
[----:B------:R-:W-:Y:S02]  /*c110*/  PRMT R211, RZ, 0x7610, R211 ;  /* 0x00007610ffd37816 */ /* 0x000fe400000000d3 */
[----:B------:R-:W-:Y:S02]  /*c120*/  LOP3.LUT R230, R230, 0x14, RZ, 0xfc, !PT ;  /* 0x00000014e6e67812 */ /* 0x000fe400078efcff */
[----:B------:R-:W-:Y:S02]  /*c130*/  PRMT R173, RZ, 0x7610, R173 ;  /* 0x00007610ffad7816 */ /* 0x000fe400000000ad */
[----:B------:R-:W-:Y:S01]  /*c140*/  ISETP.GE.AND P1, PT, R230, UR5, PT ;  /* 0x00000005e6007c0c */ /* 0x000fe2000bf26270 */
[----:B------:R3:W2:Y:S01]  /*c150*/  @!P2 LDG.E.U16 R211, desc[UR40][R12.64] ;  /* 0x000000280cd3a981 */ /* 0x0006a2000c1e1500 */
[----:B------:R-:W-:Y:S01]  /*c160*/  PRMT R157, RZ, 0x7610, R157 ;  /* 0x00007610ff9d7816 */ /* 0x000fe2000000009d */
[----:B---3--:R-:W-:-:S02]  /*c170*/  @!P3 IMAD.MOV.U32 R12, RZ, RZ, R222 ;  /* 0x000000ffff0cb224 */ /* 0x008fc400078e00de */
[----:B------:R-:W-:Y:S01]  /*c180*/  @!P3 IMAD.MOV.U32 R13, RZ, RZ, R223 ;  /* 0x000000ffff0db224 */ /* 0x000fe200078e00df */
[----:B------:R-:W-:Y:S01]  /*c190*/  PRMT R212, RZ, 0x7610, R212 ;  /* 0x00007610ffd47816 */ /* 0x000fe200000000d4 */
[----:B------:R-:W3:Y:S01]  /*c1a0*/  LDL R223, [R1+0x4d0] ;  /* 0x0004d00001df7983 */ /* 0x000ee20000100800 */
[----:B0-----:R-:W-:-:S03]  /*c1b0*/  SHF.R.U32.HI R230, RZ, 0x7, R231 ;  /* 0x00000007ffe67819 */ /* 0x001fc600000116e7 */
[----:B------:R0:W3:Y:S01]  /*c1c0*/  @!P3 LDG.E.U16 R173, desc[UR40][R12.64] ;  /* 0x000000280cadb981 */ /* 0x0000e2000c1e1500 */
[----:B------:R-:W-:Y:S02]  /*c1d0*/  SGXT.U32 R230, R230, 0x1 ;  /* 0x00000001e6e6781a */ /* 0x000fe40000000000 */
[----:B------:R-:W-:Y:S02]  /*c1e0*/  SHF.R.U32.HI R222, RZ, 0x7, R231 ;  /* 0x00000007ffde7819 */ /* 0x000fe400000116e7 */
[----:B------:R-:W-:Y:S01]  /*c1f0*/  LOP3.LUT R230, R230, 0x16, RZ, 0xfc, !PT ;  /* 0x00000016e6e67812 */ /* 0x000fe200078efcff */
[----:B0-----:R-:W-:Y:S02]  /*c200*/  @!P0 IMAD.MOV.U32 R12, RZ, RZ, R0 ;  /* 0x000000ffff0c8224 */ /* 0x001fe400078e0000 */
[----:B------:R-:W-:Y:S01]  /*c210*/  @!P0 IMAD.MOV.U32 R13, RZ, RZ, R215 ;  /* 0x000000ffff0d8224 */ /* 0x000fe200078e00d7 */
[----:B------:R-:W-:Y:S01]  /*c220*/  ISETP.GE.AND P2, PT, R230, UR5, PT ;  /* 0x00000005e6007c0c */ /* 0x000fe2000bf46270 */
[----:B------:R-:W3:Y:S01]  /*c230*/  LDL R215, [R1+0x4c8] ;  /* 0x0004c80001d77983 */ /* 0x000ee20000100800 */
[----:B------:R-:W-:-:S03]  /*c240*/  SGXT.U32 R222, R222, 0x1 ;  /* 0x00000001dede781a */ /* 0x000fc60000000000 */
[----:B------:R4:W3:Y:S01]  /*c250*/  @!P0 LDG.E.U16 R157, desc[UR40][R12.64] ;  /* 0x000000280c9d8981 */ /* 0x0008e2000c1e1500 */
[----:B------:R-:W-:-:S03]  /*c260*/  SHF.R.U32.HI R0, RZ, 0x7, R231 ;  /* 0x00000007ff007819 */ /* 0x000fc600000116e7 */
[----:B------:R-:W3:Y:S01]  /*c270*/  LDL R230, [R1+0x4dc] ;  /* 0x0004dc0001e67983 */ /* 0x000ee20000100800 */
[----:B------:R-:W-:Y:S02]  /*c280*/  LOP3.LUT R222, R222, 0x18, RZ, 0xfc, !PT ;  /* 0x00000018dede7812 */ /* 0x000fe400078efcff */
[----:B------:R-:W-:Y:S02]  /*c290*/  SGXT.U32 R0, R0, 0x1 ;  /* 0x000000010000781a */ /* 0x000fe40000000000 */
[----:B------:R-:W-:Y:S02]  /*c2a0*/  ISETP.GE.AND P3, PT, R222, UR5, PT ;  /* 0x00000005de007c0c */ /* 0x000fe4000bf66270 */
[----:B------:R-:W-:Y:S01]  /*c2b0*/  LOP3.LUT R0, R0, 0x1a, RZ, 0xfc, !PT ;  /* 0x0000001a00007812 */ /* 0x000fe200078efcff */
[----:B------:R-:W3:Y:S03]  /*c2c0*/  LDL R222, [R1+0x4d4] ;  /* 0x0004d40001de7983 */ /* 0x000ee60000100800 */
[----:B------:R-:W-:-:S02]  /*c2d0*/  ISETP.GE.AND P0, PT, R0, UR5, PT ;  /* 0x0000000500007c0c */ /* 0x000fc4000bf06270 */
[----:B------:R-:W3:Y:S01]  /*c2e0*/  LDL R0, [R1+0x4cc] ;  /* 0x0004cc0001007983 */ /* 0x000ee20000100800 */
[----:B----4-:R-:W-:-:S03]  /*c2f0*/  @!P1 IMAD.MOV.U32 R12, RZ, RZ, R191 ;  /* 0x000000ffff0c9224 */ /* 0x010fc600078e00bf */
[----:B------:R-:W4:Y:S01]  /*c300*/  LDL R191, [R1+0x4c4] ;  /* 0x0004c40001bf7983 */ /* 0x000f220000100800 */
[----:B--2---:R-:W-:-:S03]  /*c310*/  @!P1 IMAD.MOV.U32 R13, RZ, RZ, R214 ;  /* 0x000000ffff0d9224 */ /* 0x004fc600078e00d6 */
[----:B------:R-:W2:Y:S04]  /*c320*/  LDL R214, [R1+0x4c0] ;  /* 0x0004c00001d67983 */ /* 0x000ea80000100800 */
[----:B------:R0:W2:Y:S04]  /*c330*/  @!P1 LDG.E.U16 R212, desc[UR40][R12.64] ;  /* 0x000000280cd49981 */ /* 0x0000a8000c1e1500 */
[----:B------:R-:W4:Y:S01]  /*c340*/  LDL R13, [R1+0x4d8] ;  /* 0x0004d800010d7983 */ /* 0x000f220000100800 */
[----:B0-----:R-:W-:-:S04]  /*c350*/  SHF.R.U32.HI R12, RZ, 0x7, R231 ;  /* 0x00000007ff0c7819 */ /* 0x001fc800000116e7 */
[----:B------:R-:W-:-:S04]  /*c360*/  SGXT.U32 R12, R12, 0x1 ;  /* 0x000000010c0c781a */ /* 0x000fc80000000000 */
[----:B------:R-:W-:Y:S02]  /*c370*/  LOP3.LUT R12, R12, 0x1c, RZ, 0xfc, !PT ;  /* 0x0000001c0c0c7812 */ /* 0x000fe400078efcff */
[----:B------:R-:W-:Y:S02]  /*c380*/  PRMT R210, RZ, 0x7610, R210 ;  /* 0x00007610ffd27816 */ /* 0x000fe400000000d2 */
[----:B------:R-:W-:Y:S02]  /*c390*/  ISETP.GE.AND P1, PT, R12, UR5, PT ;  /* 0x000000050c007c0c */ /* 0x000fe4000bf26270 */
[----:B------:R-:W-:Y:S02]  /*c3a0*/  PRMT R172, RZ, 0x7610, R172 ;  /* 0x00007610ffac7816 */ /* 0x000fe400000000ac */
[----:B------:R-:W-:Y:S02]  /*c3b0*/  PRMT R156, RZ, 0x7610, R156 ;  /* 0x00007610ff9c7816 */ /* 0x000fe4000000009c */
[----:B------:R-:W-:Y:S01]  /*c3c0*/  PRMT R11, RZ, 0x7610, R11 ;  /* 0x00007610ff0b7816 */ /* 0x000fe2000000000b */
[----:B---3--:R-:W-:Y:S01]  /*c3d0*/  @!P2 IMAD.MOV.U32 R12, RZ, RZ, R230 ;  /* 0x000000ffff0ca224 */ /* 0x008fe200078e00e6 */
[----:B------:R-:W-:-:S04]  /*c3e0*/  SHF.R.U32.HI R230, RZ, 0x7, R231 ;  /* 0x00000007ffe67819 */ /* 0x000fc800000116e7 */
[----:B------:R-:W-:-:S04]  /*c3f0*/  SGXT.U32 R230, R230, 0x1 ;  /* 0x00000001e6e6781a */ /* 0x000fc80000000000 */
[----:B------:R-:W-:Y:S01]  /*c400*/  LOP3.LUT R230, R230, 0x1e, RZ, 0xfc, !PT ;  /* 0x0000001ee6e67812 */ /* 0x000fe200078efcff */
[----:B----4-:R0:W3:Y:S02]  /*c410*/  @!P2 LDG.E.U16 R210, desc[UR40][R12.64] ;  /* 0x000000280cd2a981 */ /* 0x0100e4000c1e1500 */
[----:B0-----:R-:W-:Y:S01]  /*c420*/  @!P3 IMAD.MOV.U32 R13, RZ, RZ, R223 ;  /* 0x000000ffff0db224 */ /* 0x001fe200078e00df */
[----:B------:R-:W-:Y:S01]  /*c430*/  SHF.R.U32.HI R223, RZ, 0x7, R231 ;  /* 0x00000007ffdf7819 */ /* 0x000fe200000116e7 */
[----:B------:R-:W-:Y:S02]  /*c440*/  @!P3 IMAD.MOV.U32 R12, RZ, RZ, R222 ;  /* 0x000000ffff0cb224 */ /* 0x000fe400078e00de */
[----:B------:R-:W4:Y:S01]  /*c450*/  LDL R222, [R1+0x4bc] ;  /* 0x0004bc0001de7983 */ /* 0x000f220000100800 */
[----:B------:R-:W-:-:S03]  /*c460*/  SGXT.U32 R223, R223, 0x1 ;  /* 0x00000001dfdf781a */ /* 0x000fc60000000000 */
[----:B------:R0:W3:Y:S01]  /*c470*/  @!P3 LDG.E.U16 R172, desc[UR40][R12.64] ;  /* 0x000000280cacb981 */ /* 0x0000e2000c1e1500 */
[----:B------:R-:W-:-:S04]  /*c480*/  LOP3.LUT R223, R223, 0x20, RZ, 0xfc, !PT ;  /* 0x00000020dfdf7812 */ /* 0x000fc800078efcff */
[----:B------:R-:W-:Y:S01]  /*c490*/  ISETP.GE.AND P3, PT, R223, UR5, PT ;  /* 0x00000005df007c0c */ /* 0x000fe2000bf66270 */
[----:B0-----:R-:W-:Y:S02]  /*c4a0*/  @!P0 IMAD.MOV.U32 R12, RZ, RZ, R0 ;  /* 0x000000ffff0c8224 */ /* 0x001fe400078e0000 */
[----:B------:R-:W-:Y:S01]  /*c4b0*/  @!P0 IMAD.MOV.U32 R13, RZ, RZ, R215 ;  /* 0x000000ffff0d8224 */ /* 0x000fe200078e00d7 */
[----:B------:R-:W-:Y:S01]  /*c4c0*/  SHF.R.U32.HI R223, RZ, 0x7, R231 ;  /* 0x00000007ffdf7819 */ /* 0x000fe200000116e7 */
[----:B------:R-:W3:Y:S04]  /*c4d0*/  LDL R215, [R1+0x4b0] ;  /* 0x0004b00001d77983 */ /* 0x000ee80000100800 */
[----:B------:R0:W3:Y:S01]  /*c4e0*/  @!P0 LDG.E.U16 R156, desc[UR40][R12.64] ;  /* 0x000000280c9c8981 */ /* 0x0000e2000c1e1500 */
[----:B------:R-:W-:-:S03]  /*c4f0*/  SGXT.U32 R223, R223, 0x1 ;  /* 0x00000001dfdf781a */ /* 0x000fc60000000000 */
[----:B------:R-:W3:Y:S01]  /*c500*/  LDL R0, [R1+0x4b4] ;  /* 0x0004b40001007983 */ /* 0x000ee20000100800 */
[----:B0-----:R-:W-:Y:S02]  /*c510*/  @!P1 IMAD.MOV.U32 R12, RZ, RZ, R191 ;  /* 0x000000ffff0c9224 */ /* 0x001fe400078e00bf */
[----:B--2---:R-:W-:Y:S01]  /*c520*/  @!P1 IMAD.MOV.U32 R13, RZ, RZ, R214 ;  /* 0x000000ffff0d9224 */ /* 0x004fe200078e00d6 */
[----:B------:R-:W-:Y:S01]  /*c530*/  LOP3.LUT R223, R223, 0x22, RZ, 0xfc, !PT ;  /* 0x00000022dfdf7812 */ /* 0x000fe200078efcff */
[----:B------:R-:W2:Y:S04]  /*c540*/  LDL R214, [R1+0x4a0] ;  /* 0x0004a00001d67983 */ /* 0x000ea80000100800 */
[----:B------:R0:W2:Y:S01]  /*c550*/  @!P1 LDG.E.U16 R11, desc[UR40][R12.64] ;  /* 0x000000280c0b9981 */ /* 0x0000a2000c1e1500 */
[----:B------:R-:W-:-:S02]  /*c560*/  ISETP.GE.AND P2, PT, R230, UR5, PT ;  /* 0x00000005e6007c0c */ /* 0x000fc4000bf46270 */
[----:B------:R-:W-:Y:S01]  /*c570*/  ISETP.GE.AND P4, PT, R223, UR5, PT ;  /* 0x00000005df007c0c */ /* 0x000fe2000bf86270 */
[----:B------:R-:W2:Y:S04]  /*c580*/  LDL R230, [R1+0x4a8] ;  /* 0x0004a80001e67983 */ /* 0x000ea80000100800 */
[----:B------:R-:W2:Y:S04]  /*c590*/  LDL R223, [R1+0x4ac] ;  /* 0x0004ac0001df7983 */ /* 0x000ea80000100800 */
[----:B------:R-:W3:Y:S04]  /*c5a0*/  LDL R13, [R1+0x4b8] ;  /* 0x0004b800010d7983 */ /* 0x000ee80000100800 */
[----:B------:R-:W2:Y:S01]  /*c5b0*/  LDL R191, [R1+0x4a4] ;  /* 0x0004a40001bf7983 */ /* 0x000ea20000100800 */
        /* <DEDUP_REMOVED lines=8> */
[----:B----4-:R-:W-:Y:S01]  /*c640*/  @!P2 IMAD.MOV.U32 R12, RZ, RZ, R222 ;  /* 0x000000ffff0ca224 */ /* 0x010fe200078e00de */
[----:B------:R-:W-:-:S04]  /*c650*/  SHF.R.U32.HI R222, RZ, 0x7, R231 ;  /* 0x00000007ffde7819 */ /* 0x000fc800000116e7 */
[----:B------:R-:W-:-:S04]  /*c660*/  SGXT.U32 R222, R222, 0x1 ;  /* 0x00000001dede781a */ /* 0x000fc80000000000 */
[----:B------:R-:W-:-:S04]  /*c670*/  LOP3.LUT R222, R222, 0x26, RZ, 0xfc, !PT ;  /* 0x00000026dede7812 */ /* 0x000fc800078efcff */
[----:B------:R-:W-:Y:S02]  /*c680*/  ISETP.GE.AND P0, PT, R222, UR5, PT ;  /* 0x00000005de007c0c */ /* 0x000fe4000bf06270 */
[----:B------:R-:W4:Y:S04]  /*c690*/  LDL R222, [R1+0x490] ;  /* 0x0004900001de7983 */ /* 0x000f280000100800 */
[----:B---3--:R0:W3:Y:S02]  /*c6a0*/  @!P2 LDG.E.U16 R208, desc[UR40][R12.64] ;  /* 0x000000280cd0a981 */ /* 0x0080e4000c1e1500 */
[----:B0-----:R-:W-:Y:S02]  /*c6b0*/  @!P3 IMAD.MOV.U32 R12, RZ, RZ, R0 ;  /* 0x000000ffff0cb224 */ /* 0x001fe400078e0000 */
[----:B------:R-:W-:-:S05]  /*c6c0*/  @!P3 IMAD.MOV.U32 R13, RZ, RZ, R215 ;  /* 0x000000ffff0db224 */ /* 0x000fca00078e00d7 */
[----:B------:R2:W3:Y:S02]  /*c6d0*/  @!P3 LDG.E.U16 R171, desc[UR40][R12.64] ;  /* 0x000000280cabb981 */ /* 0x0004e4000c1e1500 */
[----:B--2---:R-:W-:Y:S02]  /*c6e0*/  @!P4 IMAD.MOV.U32 R12, RZ, RZ, R223 ;  /* 0x000000ffff0cc224 */ /* 0x004fe400078e00df */
[----:B------:R-:W-:Y:S01]  /*c6f0*/  @!P4 IMAD.MOV.U32 R13, RZ, RZ, R230 ;  /* 0x000000ffff0dc224 */ /* 0x000fe200078e00e6 */
[----:B------:R-:W-:Y:S01]  /*c700*/  SHF.R.U32.HI R0, RZ, 0x7, R231 ;  /* 0x00000007ff007819 */ /* 0x000fe200000116e7 */
[----:B------:R-:W2:Y:S04]  /*c710*/  LDL R223, [R1+0x480] ;  /* 0x0004800001df7983 */ /* 0x000ea80000100800 */
[----:B------:R0:W3:Y:S02]  /*c720*/  @!P4 LDG.E.U16 R155, desc[UR40][R12.64] ;  /* 0x000000280c9bc981 */ /* 0x0000e4000c1e1500 */
[----:B0-----:R-:W-:-:S02]  /*c730*/  @!P1 IMAD.MOV.U32 R12, RZ, RZ, R191 ;  /* 0x000000ffff0c9224 */ /* 0x001fc400078e00bf */
[----:B------:R-:W-:Y:S01]  /*c740*/  @!P1 IMAD.MOV.U32 R13, RZ, RZ, R214 ;  /* 0x000000ffff0d9224 */ /* 0x000fe200078e00d6 */
[----:B------:R-:W-:Y:S01]  /*c750*/  SGXT.U32 R0, R0, 0x1 ;  /* 0x000000010000781a */ /* 0x000fe20000000000 */
[----:B------:R-:W2:Y:S04]  /*c760*/  LDL R214, [R1+0x488] ;  /* 0x0004880001d67983 */ /* 0x000ea80000100800 */
[----:B------:R0:W3:Y:S01]  /*c770*/  @!P1 LDG.E.U16 R182, desc[UR40][R12.64] ;  /* 0x000000280cb69981 */ /* 0x0000e2000c1e1500 */
[----:B------:R-:W-:Y:S02]  /*c780*/  LOP3.LUT R0, R0, 0x28, RZ, 0xfc, !PT ;  /* 0x0000002800007812 */ /* 0x000fe400078efcff */
[----:B------:R-:W-:Y:S01]  /*c790*/  SHF.R.U32.HI R215, RZ, 0x7, R231 ;  /* 0x00000007ffd77819 */ /* 0x000fe200000116e7 */
[----:B------:R-:W2:Y:S04]  /*c7a0*/  LDL R191, [R1+0x48c] ;  /* 0x00048c0001bf7983 */ /* 0x000ea80000100800 */
[----:B------:R-:W0:Y:S04]  /*c7b0*/  LDL R12, [R1+0x498] ;  /* 0x00049800010c7983 */ /* 0x000e280000100800 */
[----:B------:R-:W0:Y:S01]  /*c7c0*/  LDL R13, [R1+0x49c] ;  /* 0x00049c00010d7983 */ /* 0x000e220000100800 */
[----:B------:R-:W-:-:S03]  /*c7d0*/  ISETP.GE.AND P2, PT, R0, UR5, PT ;  /* 0x0000000500007c0c */ /* 0x000fc6000bf46270 */
[----:B------:R-:W4:Y:S01]  /*c7e0*/  LDL R0, [R1+0x494] ;  /* 0x0004940001007983 */ /* 0x000f220000100800 */
[----:B------:R-:W-:-:S04]  /*c7f0*/  SGXT.U32 R215, R215, 0x1 ;  /* 0x00000001d7d7781a */ /* 0x000fc80000000000 */
[----:B------:R-:W-:-:S04]  /*c800*/  LOP3.LUT R215, R215, 0x2a, RZ, 0xfc, !PT ;  /* 0x0000002ad7d77812 */ /* 0x000fc800078efcff */
[----:B------:R-:W-:Y:S02]  /*c810*/  ISETP.GE.AND P3, PT, R215, UR5, PT ;  /* 0x00000005d7007c0c */ /* 0x000fe4000bf66270 */
[----:B------:R-:W3:Y:S01]  /*c820*/  LDL R215, [R1+0x484] ;  /* 0x0004840001d77983 */ /* 0x000ee20000100800 */
[----:B------:R-:W-:Y:S02]  /*c830*/  PRMT R206, RZ, 0x7610, R206 ;  /* 0x00007610ffce7816 */ /* 0x000fe400000000ce */
[----:B------:R-:W-:Y:S02]  /*c840*/  PRMT R170, RZ, 0x7610, R170 ;  /* 0x00007610ffaa7816 */ /* 0x000fe400000000aa */
[--C-:B------:R-:W-:Y:S02]  /*c850*/  SHF.R.U32.HI R230, RZ, 0x7, R231.reuse ;  /* 0x00000007ffe67819 */ /* 0x100fe400000116e7 */
[----:B------:R-:W-:-:S04]  /*c860*/  SHF.R.U32.HI R231, RZ, 0x7, R231 ;  /* 0x00000007ffe77819 */ /* 0x000fc800000116e7 */
[----:B------:R-:W-:-:S04]  /*c870*/  SGXT.U32 R231, R231, 0x1 ;  /* 0x00000001e7e7781a */ /* 0x000fc80000000000 */
[----:B------:R-:W-:-:S04]  /*c880*/  LOP3.LUT R231, R231, 0x2c, RZ, 0xfc, !PT ;  /* 0x0000002ce7e77812 */ /* 0x000fc800078efcff */
[----:B------:R-:W-:Y:S02]  /*c890*/  ISETP.GE.AND P1, PT, R231, UR5, PT ;  /* 0x00000005e7007c0c */ /* 0x000fe4000bf26270 */
[----:B------:R-:W-:Y:S01]  /*c8a0*/  PRMT R153, RZ, 0x7610, R153 ;  /* 0x00007610ff997816 */ /* 0x000fe20000000099 */
[----:B------:R-:W3:Y:S01]  /*c8b0*/  LDL.LU R231, [R1+0x964] ;  /* 0x0009640001e77983 */ /* 0x000ee20000300800 */
[----:B------:R-:W-:Y:S02]  /*c8c0*/  SGXT.U32 R230, R230, 0x1 ;  /* 0x00000001e6e6781a */ /* 0x000fe40000000000 */
[----:B------:R-:W-:Y:S02]  /*c8d0*/  PRMT R184, RZ, 0x7610, R184 ;  /* 0x00007610ffb87816 */ /* 0x000fe400000000b8 */
[----:B------:R-:W-:-:S04]  /*c8e0*/  LOP3.LUT R230, R230, 0x2e, RZ, 0xfc, !PT ;  /* 0x0000002ee6e67812 */ /* 0x000fc800078efcff */
[----:B------:R-:W-:Y:S02]  /*c8f0*/  ISETP.GE.AND P4, PT, R230, UR5, PT ;  /* 0x00000005e6007c0c */ /* 0x000fe4000bf86270 */
[----:B------:R-:W3:Y:S01]  /*c900*/  LDL.LU R230, [R1+0x960] ;  /* 0x0009600001e67983 */ /* 0x000ee20000300800 */
[----:B0-----:R-:W-:-:S04]  /*c910*/  @!P0 LOP3.LUT R13, R13, R12, RZ, 0x3c, !PT ;  /* 0x0000000c0d0d8212 */ /* 0x001fc800078e3cff */
[----:B------:R-:W-:-:S04]  /*c920*/  @!P0 LOP3.LUT R12, R13, R12, RZ, 0x3c, !PT ;  /* 0x0000000c0d0c8212 */ /* 0x000fc800078e3cff */
[----:B------:R-:W-:-:S05]  /*c930*/  @!P0 LOP3.LUT R13, R13, R12, RZ, 0x3c, !PT ;  /* 0x0000000c0d0d8212 */ /* 0x000fca00078e3cff */
[----:B------:R4:W3:Y:S02]  /*c940*/  @!P0 LDG.E.U16 R206, desc[UR40][R12.64] ;  /* 0x000000280cce8981 */ /* 0x0008e4000c1e1500 */
[----:B----4-:R-:W-:Y:S02]  /*c950*/  @!P2 IMAD.MOV.U32 R12, RZ, RZ, R0 ;  /* 0x000000ffff0ca224 */ /* 0x010fe400078e0000 */
[----:B------:R-:W-:Y:S01]  /*c960*/  @!P2 IMAD.MOV.U32 R13, RZ, RZ, R222 ;  /* 0x000000ffff0da224 */ /* 0x000fe200078e00de */
[----:B------:R-:W4:Y:S04]  /*c970*/  LDL R0, [R1+0x474] ;  /* 0x0004740001007983 */ /* 0x000f280000100800 */
[----:B------:R0:W4:Y:S04]  /*c980*/  @!P2 LDG.E.U16 R170, desc[UR40][R12.64] ;  /* 0x000000280caaa981 */ /* 0x000128000c1e1500 */
[----:B------:R-:W4:Y:S01]  /*c990*/  LDL R222, [R1+0x470] ;  /* 0x0004700001de7983 */ /* 0x000f220000100800 */
[----:B0-----:R-:W0:Y:S01]  /*c9a0*/  S2R R13, SR_TID.X ;  /* 0x00000000000d7919 */ /* 0x001e220000002100 */
[----:B--2---:R-:W-:Y:S01]  /*c9b0*/  @!P3 IMAD.MOV.U32 R12, RZ, RZ, R191 ;  /* 0x000000ffff0cb224 */ /* 0x004fe200078e00bf */
[----:B0-----:R-:W-:-:S04]  /*c9c0*/  SHF.R.U32.HI R13, RZ, 0x7, R13 ;  /* 0x00000007ff0d7819 */ /* 0x001fc8000001160d */
[----:B------:R-:W-:-:S04]  /*c9d0*/  SGXT.U32 R13, R13, 0x1 ;  /* 0x000000010d0d781a */ /* 0x000fc80000000000 */
[----:B------:R-:W-:-:S04]  /*c9e0*/  LOP3.LUT R13, R13, 0x30, RZ, 0xfc, !PT ;  /* 0x000000300d0d7812 */ /* 0x000fc800078efcff */
[----:B------:R-:W-:Y:S01]  /*c9f0*/  ISETP.GE.AND P0, PT, R13, UR5, PT ;  /* 0x000000050d007c0c */ /* 0x000fe2000bf06270 */
[----:B------:R-:W-:Y:S01]  /*ca00*/  @!P3 IMAD.MOV.U32 R13, RZ, RZ, R214 ;  /* 0x000000ffff0db224 */ /* 0x000fe200078e00d6 */
[----:B------:R-:W0:Y:S04]  /*ca10*/  S2R R191, SR_TID.X ;  /* 0x0000000000bf7919 */ /* 0x000e280000002100 */
[----:B------:R3:W2:Y:S01]  /*ca20*/  @!P3 LDG.E.U16 R153, desc[UR40][R12.64] ;  /* 0x000000280c99b981 */ /* 0x0006a2000c1e1500 */
[----:B------:R-:W-:Y:S02]  /*ca30*/  PRMT R205, RZ, 0x7610, R205 ;  /* 0x00007610ffcd7816 */ /* 0x000fe400000000cd */
[----:B------:R-:W-:Y:S01]  /*ca40*/  PRMT R169, RZ, 0x7610, R169 ;  /* 0x00007610ffa97816 */ /* 0x000fe200000000a9 */
[----:B------:R-:W2:Y:S01]  /*ca50*/  LDL R214, [R1+0x46c] ;  /* 0x00046c0001d67983 */ /* 0x000ea20000100800 */
[----:B---3--:R-:W-:-:S02]  /*ca60*/  @!P1 IMAD.MOV.U32 R12, RZ, RZ, R215 ;  /* 0x000000ffff0c9224 */ /* 0x008fc400078e00d7 */
[----:B------:R-:W-:Y:S01]  /*ca70*/  @!P1 IMAD.MOV.U32 R13, RZ, RZ, R223 ;  /* 0x000000ffff0d9224 */ /* 0x000fe200078e00df */
[----:B------:R-:W3:Y:S04]  /*ca80*/  LDL R215, [R1+0x464] ;  /* 0x0004640001d77983 */ /* 0x000ee80000100800 */
[----:B------:R1:W3:Y:S04]  /*ca90*/  @!P1 LDG.E.U16 R184, desc[UR40][R12.64] ;  /* 0x000000280cb89981 */ /* 0x0002e8000c1e1500 */
[----:B------:R-:W3:Y:S04]  /*caa0*/  LDL R223, [R1+0x460] ;  /* 0x0004600001df7983 */ /* 0x000ee80000100800 */
[----:B------:R-:W1:Y:S04]  /*cab0*/  LDL R12, [R1+0x478] ;  /* 0x00047800010c7983 */ /* 0x000e680000100800 */
[----:B------:R-:W1:Y:S01]  /*cac0*/  LDL R13, [R1+0x47c] ;  /* 0x00047c00010d7983 */ /* 0x000e620000100800 */
[----:B0-----:R-:W-:-:S04]  /*cad0*/  SHF.R.U32.HI R191, RZ, 0x7, R191 ;  /* 0x00000007ffbf7819 */ /* 0x001fc800000116bf */
[----:B------:R-:W-:-:S04]  /*cae0*/  SGXT.U32 R191, R191, 0x1 ;  /* 0x00000001bfbf781a */ /* 0x000fc80000000000 */
[----:B------:R-:W-:-:S04]  /*caf0*/  LOP3.LUT R191, R191, 0x32, RZ, 0xfc, !PT ;  /* 0x00000032bfbf7812 */ /* 0x000fc800078efcff */
[----:B------:R-:W-:Y:S02]  /*cb00*/  ISETP.GE.AND P1, PT, R191, UR5, PT ;  /* 0x00000005bf007c0c */ /* 0x000fe4000bf26270 */
[----:B------:R-:W0:Y:S01]  /*cb10*/  S2R R191, SR_TID.X ;  /* 0x0000000000bf7919 */ /* 0x000e220000002100 */
[----:B-1----:R-:W-:-:S04]  /*cb20*/  @!P4 LOP3.LUT R13, R13, R12, RZ, 0x3c, !PT ;  /* 0x0000000c0d0dc212 */ /* 0x002fc800078e3cff */
[----:B------:R-:W-:-:S04]  /*cb30*/  @!P4 LOP3.LUT R12, R13, R12, RZ, 0x3c, !PT ;  /* 0x0000000c0d0cc212 */ /* 0x000fc800078e3cff */
[----:B------:R-:W-:-:S05]  /*cb40*/  @!P4 LOP3.LUT R13, R13, R12, RZ, 0x3c, !PT ;  /* 0x0000000c0d0dc212 */ /* 0x000fca00078e3cff */
[----:B------:R4:W3:Y:S02]  /*cb50*/  @!P4 LDG.E.U16 R205, desc[UR40][R12.64] ;  /* 0x000000280ccdc981 */ /* 0x0008e4000c1e1500 */
[----:B----4-:R-:W-:Y:S02]  /*cb60*/  @!P0 IMAD.MOV.U32 R12, RZ, RZ, R0 ;  /* 0x000000ffff0c8224 */ /* 0x010fe400078e0000 */
[----:B------:R-:W-:Y:S01]  /*cb70*/  @!P0 IMAD.MOV.U32 R13, RZ, RZ, R222 ;  /* 0x000000ffff0d8224 */ /* 0x000fe200078e00de */
[----:B0-----:R-:W-:Y:S01]  /*cb80*/  SHF.R.U32.HI R0, RZ, 0x7, R191 ;  /* 0x00000007ff007819 */ /* 0x001fe200000116bf */
[----:B------:R-:W4:Y:S04]  /*cb90*/  LDL R222, [R1+0x458] ;  /* 0x0004580001de7983 */ /* 0x000f280000100800 */
[----:B------:R2:W4:Y:S04]  /*cba0*/  @!P0 LDG.E.U16 R169, desc[UR40][R12.64] ;  /* 0x000000280ca98981 */ /* 0x000528000c1e1500 */
[----:B------:R-:W4:Y:S04]  /*cbb0*/  LDL R191, [R1+0x45c] ;  /* 0x00045c0001bf7983 */ /* 0x000f280000100800 */
[----:B------:R-:W3:Y:S01]  /*cbc0*/  LDL R13, [R1+0x468] ;  /* 0x00046800010d7983 */ /* 0x000ee20000100800 */
[----:B------:R-:W-:-:S04]  /*cbd0*/  SGXT.U32 R0, R0, 0x1 ;  /* 0x000000010000781a */ /* 0x000fc80000000000 */
[----:B------:R-:W-:-:S04]  /*cbe0*/  LOP3.LUT R0, R0, 0x34, RZ, 0xfc, !PT ;  /* 0x0000003400007812 */ /* 0x000fc800078efcff */
[----:B------:R-:W-:Y:S01]  /*cbf0*/  ISETP.GE.AND P0, PT, R0, UR5, PT ;  /* 0x0000000500007c0c */ /* 0x000fe2000bf06270 */
[----:B--2---:R-:W-:Y:S01]  /*cc00*/  @!P1 IMAD.MOV.U32 R12, RZ, RZ, R214 ;  /* 0x000000ffff0c9224 */ /* 0x004fe200078e00d6 */
[----:B------:R-:W-:Y:S01]  /*cc10*/  PRMT R152, RZ, 0x7610, R152 ;  /* 0x00007610ff987816 */ /* 0x000fe20000000098 */
[----:B------:R-:W0:Y:S01]  /*cc20*/  S2R R214, SR_TID.X ;  /* 0x0000000000d67919 */ /* 0x000e220000002100 */
[----:B------:R-:W-:Y:S02]  /*cc30*/  PRMT R187, RZ, 0x7610, R187 ;  /* 0x00007610ffbb7816 */ /* 0x000fe400000000bb */
[----:B------:R-:W-:Y:S01]  /*cc40*/  PRMT R202, RZ, 0x7610, R202 ;  /* 0x00007610ffca7816 */ /* 0x000fe200000000ca */
[----:B------:R-:W2:Y:S04]  /*cc50*/  LDL.LU R0, [R1+0x51c] ;  /* 0x00051c0001007983 */ /* 0x000ea80000300800 */
[----:B---3--:R1:W3:Y:S02]  /*cc60*/  @!P1 LDG.E.U16 R152, desc[UR40][R12.64] ;  /* 0x000000280c989981 */ /* 0x0082e4000c1e1500 */
[----:B-1----:R-:W-:-:S02]  /*cc70*/  @!P0 IMAD.MOV.U32 R13, RZ, RZ, R223 ;  /* 0x000000ffff0d8224 */ /* 0x002fc400078e00df */
[----:B------:R-:W1:Y:S01]  /*cc80*/  S2R R223, SR_TID.X ;  /* 0x0000000000df7919 */ /* 0x000e620000002100 */
[----:B------:R-:W-:Y:S02]  /*cc90*/  @!P0 IMAD.MOV.U32 R12, RZ, RZ, R215 ;  /* 0x000000ffff0c8224 */ /* 0x000fe400078e00d7 */
[----:B------:R-:W3:Y:S04]  /*cca0*/  LDL R215, [R1+0x520] ;  /* 0x0005200001d77983 */ /* 0x000ee80000100800 */
[----:B------:R1:W3:Y:S02]  /*ccb0*/  @!P0 LDG.E.U16 R187, desc[UR40][R12.64] ;  /* 0x000000280cbb8981 */ /* 0x0002e4000c1e1500 */
[----:B-1----:R-:W-:-:S04]  /*ccc0*/  SHF.R.U32.HI R13, RZ, 0x7, R223 ;  /* 0x00000007ff0d7819 */ /* 0x002fc800000116df */
[----:B------:R-:W-:-:S04]  /*ccd0*/  SGXT.U32 R13, R13, 0x1 ;  /* 0x000000010d0d781a */ /* 0x000fc80000000000 */
[----:B------:R-:W-:-:S04]  /*cce0*/  LOP3.LUT R13, R13, 0x36, RZ, 0xfc, !PT ;  /* 0x000000360d0d7812 */ /* 0x000fc800078efcff */
[----:B------:R-:W-:Y:S02]  /*ccf0*/  ISETP.GE.AND P1, PT, R13, UR5, PT ;  /* 0x000000050d007c0c */ /* 0x000fe4000bf26270 */
[----:B0-----:R-:W-:-:S04]  /*cd00*/  SHF.R.U32.HI R12, RZ, 0x7, R214 ;  /* 0x00000007ff0c7819 */ /* 0x001fc800000116d6 */
[----:B------:R-:W-:-:S04]  /*cd10*/  SGXT.U32 R12, R12, 0x1 ;  /* 0x000000010c0c781a */ /* 0x000fc80000000000 */
[----:B------:R-:W-:-:S03]  /*cd20*/  ISETP.GE.AND P0, PT, R12, UR5, PT ;  /* 0x000000050c007c0c */ /* 0x000fc6000bf06270 */
[----:B----4-:R-:W-:Y:S02]  /*cd30*/  @!P1 IMAD.MOV.U32 R12, RZ, RZ, R191 ;  /* 0x000000ffff0c9224 */ /* 0x010fe400078e00bf */
[----:B------:R-:W-:Y:S01]  /*cd40*/  @!P1 IMAD.MOV.U32 R13, RZ, RZ, R222 ;  /* 0x000000ffff0d9224 */ /* 0x000fe200078e00de */
[----:B------:R-:W-:Y:S01]  /*cd50*/  SHF.R.U32.HI R223, RZ, 0x7, R223 ;  /* 0x00000007ffdf7819 */ /* 0x000fe200000116df */
[----:B------:R-:W4:Y:S04]  /*cd60*/  LDL R222, [R1+0x440] ;  /* 0x0004400001de7983 */ /* 0x000f280000100800 */
[----:B------:R0:W4:Y:S01]  /*cd70*/  @!P1 LDG.E.U16 R202, desc[UR40][R12.64] ;  /* 0x000000280cca9981 */ /* 0x000122000c1e1500 */
[----:B------:R-:W-:Y:S02]  /*cd80*/  PRMT R168, RZ, 0x7610, R168 ;  /* 0x00007610ffa87816 */ /* 0x000fe400000000a8 */
[----:B------:R-:W-:Y:S01]  /*cd90*/  PRMT R175, RZ, 0x7610, R175 ;  /* 0x00007610ffaf7816 */ /* 0x000fe200000000af */
[----:B------:R-:W4:Y:S04]  /*cda0*/  LDL R191, [R1+0x444] ;  /* 0x0004440001bf7983 */ /* 0x000f280000100800 */
[----:B------:R-:W0:Y:S04]  /*cdb0*/  LDL R12, [R1+0x450] ;  /* 0x00045000010c7983 */ /* 0x000e280000100800 */
[----:B------:R-:W0:Y:S01]  /*cdc0*/  LDL R13, [R1+0x454] ;  /* 0x00045400010d7983 */ /* 0x000e220000100800 */
[----:B------:R-:W-:-:S04]  /*cdd0*/  SGXT.U32 R223, R223, 0x1 ;  /* 0x00000001dfdf781a */ /* 0x000fc80000000000 */
[----:B------:R-:W-:-:S04]  /*cde0*/  LOP3.LUT R223, R223, 0x38, RZ, 0xfc, !PT ;  /* 0x00000038dfdf7812 */ /* 0x000fc800078efcff */
[----:B------:R-:W-:Y:S01]  /*cdf0*/  ISETP.GE.AND P2, PT, R223, UR5, PT ;  /* 0x00000005df007c0c */ /* 0x000fe2000bf46270 */
[----:B--2---:R1:W-:Y:S01]  /*ce00*/  STL [R1+0x860], R0 ;  /* 0x0008600001007387 */ /* 0x0043e20000100800 */
[----:B------:R-:W2:Y:S02]  /*ce10*/  S2R R223, SR_TID.X ;  /* 0x0000000000df7919 */ /* 0x000ea40000002100 */
[----:B--2---:R-:W-:-:S09]  /*ce20*/  SHF.R.U32.HI R223, RZ, 0x7, R223 ;  /* 0x00000007ffdf7819 */ /* 0x004fd200000116df */
[----:B0-----:R-:W-:-:S04]  /*ce30*/  @!P2 LOP3.LUT R13, R13, R12, RZ, 0x3c, !PT ;  /* 0x0000000c0d0da212 */ /* 0x001fc800078e3cff */
[----:B------:R-:W-:-:S04]  /*ce40*/  @!P2 LOP3.LUT R12, R13, R12, RZ, 0x3c, !PT ;  /* 0x0000000c0d0ca212 */ /* 0x000fc800078e3cff */
[----:B------:R-:W-:-:S05]  /*ce50*/  @!P2 LOP3.LUT R13, R13, R12, RZ, 0x3c, !PT ;  /* 0x0000000c0d0da212 */ /* 0x000fca00078e3cff */
[----:B------:R3:W2:Y:S02]  /*ce60*/  @!P2 LDG.E.U16 R168, desc[UR40][R12.64] ;  /* 0x000000280ca8a981 */ /* 0x0006a4000c1e1500 */
[----:B---3--:R-:W-:Y:S02]  /*ce70*/  @!P0 IMAD.MOV.U32 R12, RZ, RZ, R215 ;  /* 0x000000ffff0c8224 */ /* 0x008fe400078e00d7 */
[----:B------:R-:W-:Y:S02]  /*ce80*/  @!P0 IMAD.MOV.U32 R13, RZ, RZ, R0 ;  /* 0x000000ffff0d8224 */ /* 0x000fe400078e0000 */
[----:B-1----:R-:W3:Y:S04]  /*ce90*/  LDL R0, [R1+0x44c] ;  /* 0x00044c0001007983 */ /* 0x002ee80000100800 */
[----:B------:R3:W2:Y:S04]  /*cea0*/  @!P0 LDG.E.U16 R175, desc[UR40][R12.64] ;  /* 0x000000280caf8981 */ /* 0x0006a8000c1e1500 */
[----:B------:R-:W4:Y:S01]  /*ceb0*/  LDL R13, [R1+0x448] ;  /* 0x00044800010d7983 */ /* 0x000f220000100800 */
[----:B------:R-:W-:-:S04]  /*cec0*/  SGXT.U32 R223, R223, 0x1 ;  /* 0x00000001dfdf781a */ /* 0x000fc80000000000 */
[----:B------:R-:W-:-:S04]  /*ced0*/  LOP3.LUT R223, R223, 0x3a, RZ, 0xfc, !PT ;  /* 0x0000003adfdf7812 */ /* 0x000fc800078efcff */
[----:B------:R-:W-:Y:S02]  /*cee0*/  ISETP.GE.AND P1, PT, R223, UR5, PT ;  /* 0x00000005df007c0c */ /* 0x000fe4000bf26270 */
[----:B------:R-:W0:Y:S01]  /*cef0*/  S2R R223, SR_TID.X ;  /* 0x0000000000df7919 */ /* 0x000e220000002100 */
[----:B------:R-:W-:Y:S02]  /*cf00*/  PRMT R23, RZ, 0x7610, R23 ;  /* 0x00007610ff177816 */ /* 0x000fe40000000017 */
[----:B------:R-:W-:Y:S02]  /*cf10*/  PRMT R189, RZ, 0x7610, R189 ;  /* 0x00007610ffbd7816 */ /* 0x000fe400000000bd */
[----:B0-----:R-:W-:-:S04]  /*cf20*/  SHF.R.U32.HI R215, RZ, 0x7, R223 ;  /* 0x00000007ffd77819 */ /* 0x001fc800000116df */
[----:B------:R-:W-:-:S04]  /*cf30*/  SGXT.U32 R215, R215, 0x1 ;  /* 0x00000001d7d7781a */ /* 0x000fc80000000000 */
[----:B------:R-:W-:-:S04]  /*cf40*/  LOP3.LUT R215, R215, 0x3c, RZ, 0xfc, !PT ;  /* 0x0000003cd7d77812 */ /* 0x000fc800078efcff */
[----:B------:R-:W-:Y:S01]  /*cf50*/  ISETP.GE.AND P0, PT, R215, UR5, PT ;  /* 0x00000005d7007c0c */ /* 0x000fe2000bf06270 */
[----:B---3--:R-:W-:Y:S01]  /*cf60*/  @!P1 IMAD.MOV.U32 R12, RZ, RZ, R0 ;  /* 0x000000ffff0c9224 */ /* 0x008fe200078e0000 */
[----:B------:R-:W-:Y:S01]  /*cf70*/  SHF.R.U32.HI R223, RZ, 0x7, R223 ;  /* 0x00000007ffdf7819 */ /* 0x000fe200000116df */
[----:B------:R-:W3:Y:S01]  /*cf80*/  LDL R215, [R1+0x434] ;  /* 0x0004340001d77983 */ /* 0x000ee20000100800 */
[----:B------:R-:W-:Y:S02]  /*cf90*/  PRMT R201, RZ, 0x7610, R201 ;  /* 0x00007610ffc97816 */ /* 0x000fe400000000c9 */
[----:B------:R-:W-:Y:S01]  /*cfa0*/  PRMT R167, RZ, 0x7610, R167 ;  /* 0x00007610ffa77816 */ /* 0x000fe200000000a7 */
[----:B------:R-:W2:Y:S04]  /*cfb0*/  LDL R0, [R1+0x424] ;  /* 0x0004240001007983 */ /* 0x000ea80000100800 */
[----:B----4-:R0:W4:Y:S02]  /*cfc0*/  @!P1 LDG.E.U16 R23, desc[UR40][R12.64] ;  /* 0x000000280c179981 */ /* 0x010124000c1e1500 */
[----:B0-----:R-:W-:-:S02]  /*cfd0*/  @!P0 IMAD.MOV.U32 R12, RZ, RZ, R191 ;  /* 0x000000ffff0c8224 */ /* 0x001fc400078e00bf */
[----:B------:R-:W-:Y:S01]  /*cfe0*/  @!P0 IMAD.MOV.U32 R13, RZ, RZ, R222 ;  /* 0x000000ffff0d8224 */ /* 0x000fe200078e00de */
[----:B------:R-:W-:Y:S01]  /*cff0*/  SGXT.U32 R223, R223, 0x1 ;  /* 0x00000001dfdf781a */ /* 0x000fe20000000000 */
[----:B------:R-:W4:Y:S04]  /*d000*/  LDL R191, [R1+0x420] ;  /* 0x0004200001bf7983 */ /* 0x000f280000100800 */
[----:B------:R0:W4:Y:S04]  /*d010*/  @!P0 LDG.E.U16 R189, desc[UR40][R12.64] ;  /* 0x000000280cbd8981 */ /* 0x000128000c1e1500 */
[----:B------:R-:W0:Y:S04]  /*d020*/  LDL R12, [R1+0x438] ;  /* 0x00043800010c7983 */ /* 0x000e280000100800 */
[----:B------:R-:W0:Y:S01]  /*d030*/  LDL R13, [R1+0x43c] ;  /* 0x00043c00010d7983 */ /* 0x000e220000100800 */
[----:B------:R-:W-:-:S04]  /*d040*/  LOP3.LUT R223, R223, 0x3e, RZ, 0xfc, !PT ;  /* 0x0000003edfdf7812 */ /* 0x000fc800078efcff */
[----:B------:R-:W-:Y:S01]  /*d050*/  ISETP.GE.AND P1, PT, R223, UR5, PT ;  /* 0x00000005df007c0c */ /* 0x000fe2000bf26270 */
[----:B------:R-:W1:Y:S01]  /*d060*/  S2R R222, SR_TID.X ;  /* 0x0000000000de7919 */ /* 0x000e620000002100 */
[----:B------:R-:W2:Y:S01]  /*d070*/  LDL R223, [R1+0x42c] ;  /* 0x00042c0001df7983 */ /* 0x000ea20000100800 */
[----:B-1----:R-:W-:-:S04]  /*d080*/  SHF.R.U32.HI R222, RZ, 0x7, R222 ;  /* 0x00000007ffde7819 */ /* 0x002fc800000116de */
[----:B------:R-:W-:-:S06]  /*d090*/  SGXT.U32 R222, R222, 0x1 ;  /* 0x00000001dede781a */ /* 0x000fcc0000000000 */
[----:B0-----:R-:W-:-:S04]  /*d0a0*/  @!P1 LOP3.LUT R13, R13, R12, RZ, 0x3c, !PT ;  /* 0x0000000c0d0d9212 */ /* 0x001fc800078e3cff */
[----:B------:R-:W-:-:S04]  /*d0b0*/  @!P1 LOP3.LUT R12, R13, R12, RZ, 0x3c, !PT ;  /* 0x0000000c0d0c9212 */ /* 0x000fc800078e3cff */
[----:B------:R-:W-:-:S05]  /*d0c0*/  @!P1 LOP3.LUT R13, R13, R12, RZ, 0x3c, !PT ;  /* 0x0000000c0d0d9212 */ /* 0x000fca00078e3cff */
[----:B------:R0:W4:Y:S04]  /*d0d0*/  @!P1 LDG.E.U16 R201, desc[UR40][R12.64] ;  /* 0x000000280cc99981 */ /* 0x000128000c1e1500 */
[----:B------:R-:W2:Y:S01]  /*d0e0*/  LDL R13, [R1+0x430] ;  /* 0x00043000010d7983 */ /* 0x000ea20000100800 */
[----:B------:R-:W-:-:S04]  /*d0f0*/  LOP3.LUT R222, R222, 0x40, RZ, 0xfc, !PT ;  /* 0x00000040dede7812 */ /* 0x000fc800078efcff */
[----:B------:R-:W-:Y:S02]  /*d100*/  ISETP.GE.AND P0, PT, R222, UR5, PT ;  /* 0x00000005de007c0c */ /* 0x000fe4000bf06270 */
[----:B------:R-:W0:Y:S02]  /*d110*/  S2R R222, SR_TID.X ;  /* 0x0000000000de7919 */ /* 0x000e240000002100 */
[----:B0-----:R-:W-:-:S04]  /*d120*/  SHF.R.U32.HI R12, RZ, 0x7, R222 ;  /* 0x00000007ff0c7819 */ /* 0x001fc800000116de */
[----:B------:R-:W-:-:S04]  /*d130*/  SGXT.U32 R12, R12, 0x1 ;  /* 0x000000010c0c781a */ /* 0x000fc80000000000 */
[----:B------:R-:W-:-:S04]  /*d140*/  LOP3.LUT R12, R12, 0x42, RZ, 0xfc, !PT ;  /* 0x000000420c0c7812 */ /* 0x000fc800078efcff */
[----:B------:R-:W-:Y:S01]  /*d150*/  ISETP.GE.AND P1, PT, R12, UR5, PT ;  /* 0x000000050c007c0c */ /* 0x000fe2000bf26270 */
[----:B---3--:R-:W-:-:S05]  /*d160*/  @!P0 IMAD.MOV.U32 R12, RZ, RZ, R215 ;  /* 0x000000ffff0c8224 */ /* 0x008fca00078e00d7 */
[----:B--2---:R0:W2:Y:S04]  /*d170*/  @!P0 LDG.E.U16 R167, desc[UR40][R12.64] ;  /* 0x000000280ca78981 */ /* 0x0040a8000c1e1500 */
[----:B------:R-:W3:Y:S01]  /*d180*/  LDL R13, [R1+0x428] ;  /* 0x00042800010d7983 */ /* 0x000ee20000100800 */
[----:B------:R-:W-:-:S04]  /*d190*/  SHF.R.U32.HI R215, RZ, 0x7, R222 ;  /* 0x00000007ffd77819 */ /* 0x000fc800000116de */
[----:B------:R-:W-:-:S04]  /*d1a0*/  SGXT.U32 R215, R215, 0x1 ;  /* 0x00000001d7d7781a */ /* 0x000fc80000000000 */
[----:B------:R-:W-:-:S04]  /*d1b0*/  LOP3.LUT R215, R215, 0x44, RZ, 0xfc, !PT ;  /* 0x00000044d7d77812 */ /* 0x000fc800078efcff */
[----:B------:R-:W-:Y:S01]  /*d1c0*/  ISETP.GE.AND P0, PT, R215, UR5, PT ;  /* 0x00000005d7007c0c */ /* 0x000fe2000bf06270 */
[----:B0-----:R-:W-:Y:S01]  /*d1d0*/  @!P1 IMAD.MOV.U32 R12, RZ, RZ, R223 ;  /* 0x000000ffff0c9224 */ /* 0x001fe200078e00df */
[----:B------:R-:W-:Y:S01]  /*d1e0*/  PRMT R22, RZ, 0x7610, R22 ;  /* 0x00007610ff167816 */ /* 0x000fe20000000016 */
[----:B------:R-:W2:Y:S01]  /*d1f0*/  LDL R215, [R1+0x414] ;  /* 0x0004140001d77983 */ /* 0x000ea20000100800 */
[----:B------:R-:W-:Y:S02]  /*d200*/  PRMT R192, RZ, 0x7610, R192 ;  /* 0x00007610ffc07816 */ /* 0x000fe400000000c0 */
[----:B------:R-:W-:Y:S01]  /*d210*/  SHF.R.U32.HI R222, RZ, 0x7, R222 ;  /* 0x00000007ffde7819 */ /* 0x000fe200000116de */
[----:B------:R-:W2:Y:S04]  /*d220*/  LDL R223, [R1+0x3f4] ;  /* 0x0003f40001df7983 */ /* 0x000ea80000100800 */
[----:B---3--:R0:W3:Y:S02]  /*d230*/  @!P1 LDG.E.U16 R22, desc[UR40][R12.64] ;  /* 0x000000280c169981 */ /* 0x0080e4000c1e1500 */
[----:B0-----:R-:W-:-:S02]  /*d240*/  @!P0 IMAD.MOV.U32 R12, RZ, RZ, R0 ;  /* 0x000000ffff0c8224 */ /* 0x001fc400078e0000 */
[----:B----4-:R-:W-:Y:S01]  /*d250*/  @!P0 IMAD.MOV.U32 R13, RZ, RZ, R191 ;  /* 0x000000ffff0d8224 */ /* 0x010fe200078e00bf */
[----:B------:R-:W-:Y:S01]  /*d260*/  SGXT.U32 R222, R222, 0x1 ;  /* 0x00000001dede781a */ /* 0x000fe20000000000 */
[----:B------:R-:W4:Y:S04]  /*d270*/  LDL R191, [R1+0x3d0] ;  /* 0x0003d00001bf7983 */ /* 0x000f280000100800 */
[----:B------:R0:W3:Y:S01]  /*d280*/  @!P0 LDG.E.U16 R192, desc[UR40][R12.64] ;  /* 0x000000280cc08981 */ /* 0x0000e2000c1e1500 */
[----:B------:R-:W-:Y:S02]  /*d290*/  PRMT R198, RZ, 0x7610, R198 ;  /* 0x00007610ffc67816 */ /* 0x000fe400000000c6 */
[----:B------:R-:W-:Y:S01]  /*d2a0*/  PRMT R166, RZ, 0x7610, R166 ;  /* 0x00007610ffa67816 */ /* 0x000fe200000000a6 */
[----:B------:R-:W4:Y:S04]  /*d2b0*/  LDL R0, [R1+0x3d4] ;  /* 0x0003d40001007983 */ /* 0x000f280000100800 */
[----:B------:R-:W0:Y:S04]  /*d2c0*/  LDL R12, [R1+0x418] ;  /* 0x00041800010c7983 */ /* 0x000e280000100800 */
[----:B------:R-:W0:Y:S01]  /*d2d0*/  LDL R13, [R1+0x41c] ;  /* 0x00041c00010d7983 */ /* 0x000e220000100800 */
[----:B------:R-:W-:-:S04]  /*d2e0*/  LOP3.LUT R222, R222, 0x46, RZ, 0xfc, !PT ;  /* 0x00000046dede7812 */ /* 0x000fc800078efcff */
[----:B------:R-:W-:Y:S02]  /*d2f0*/  ISETP.GE.AND P1, PT, R222, UR5, PT ;  /* 0x00000005de007c0c */ /* 0x000fe4000bf26270 */
[----:B------:R-:W1:Y:S02]  /*d300*/  S2R R222, SR_TID.X ;  /* 0x0000000000de7919 */ /* 0x000e640000002100 */
[----:B-1----:R-:W-:-:S04]  /*d310*/  SHF.R.U32.HI R222, RZ, 0x7, R222 ;  /* 0x00000007ffde7819 */ /* 0x002fc800000116de */
[----:B------:R-:W-:-:S05]  /*d320*/  SGXT.U32 R222, R222, 0x1 ;  /* 0x00000001dede781a */ /* 0x000fca0000000000 */
[----:B0-----:R-:W-:-:S04]  /*d330*/  @!P1 LOP3.LUT R13, R13, R12, RZ, 0x3c, !PT ;  /* 0x0000000c0d0d9212 */ /* 0x001fc800078e3cff */
[----:B------:R-:W-:-:S04]  /*d340*/  @!P1 LOP3.LUT R12, R13, R12, RZ, 0x3c, !PT ;  /* 0x0000000c0d0c9212 */ /* 0x000fc800078e3cff */
[----:B------:R-:W-:-:S05]  /*d350*/  @!P1 LOP3.LUT R13, R13, R12, RZ, 0x3c, !PT ;  /* 0x0000000c0d0d9212 */ /* 0x000fca00078e3cff */
[----:B------:R0:W3:Y:S04]  /*d360*/  @!P1 LDG.E.U16 R198, desc[UR40][R12.64] ;  /* 0x000000280cc69981 */ /* 0x0000e8000c1e1500 */
[----:B------:R-:W4:Y:S01]  /*d370*/  LDL R13, [R1+0x410] ;  /* 0x00041000010d7983 */ /* 0x000f220000100800 */
[----:B------:R-:W-:-:S04]  /*d380*/  LOP3.LUT R222, R222, 0x48, RZ, 0xfc, !PT ;  /* 0x00000048dede7812 */ /* 0x000fc800078efcff */
[----:B------:R-:W-:Y:S02]  /*d390*/  ISETP.GE.AND P0, PT, R222, UR5, PT ;  /* 0x00000005de007c0c */ /* 0x000fe4000bf06270 */
[----:B------:R-:W0:Y:S02]  /*d3a0*/  S2R R222, SR_TID.X ;  /* 0x0000000000de7919 */ /* 0x000e240000002100 */
[----:B0-----:R-:W-:-:S04]  /*d3b0*/  SHF.R.U32.HI R12, RZ, 0x7, R222 ;  /* 0x00000007ff0c7819 */ /* 0x001fc800000116de */
[----:B------:R-:W-:-:S04]  /*d3c0*/  SGXT.U32 R12, R12, 0x1 ;  /* 0x000000010c0c781a */ /* 0x000fc80000000000 */
[----:B------:R-:W-:-:S04]  /*d3d0*/  LOP3.LUT R12, R12, 0x50, RZ, 0xfc, !PT ;  /* 0x000000500c0c7812 */ /* 0x000fc800078efcff */
[----:B------:R-:W-:Y:S01]  /*d3e0*/  ISETP.GE.AND P1, PT, R12, UR5, PT ;  /* 0x000000050c007c0c */ /* 0x000fe2000bf26270 */
[----:B--2---:R-:W-:-:S05]  /*d3f0*/  @!P0 IMAD.MOV.U32 R12, RZ, RZ, R215 ;  /* 0x000000ffff0c8224 */ /* 0x004fca00078e00d7 */
[----:B----4-:R0:W2:Y:S04]  /*d400*/  @!P0 LDG.E.U16 R166, desc[UR40][R12.64] ;  /* 0x000000280ca68981 */ /* 0x0100a8000c1e1500 */
[----:B------:R-:W4:Y:S01]  /*d410*/  LDL R13, [R1+0x3f0] ;  /* 0x0003f000010d7983 */ /* 0x000f220000100800 */
[----:B------:R-:W-:-:S04]  /*d420*/  SHF.R.U32.HI R215, RZ, 0x7, R222 ;  /* 0x00000007ffd77819 */ /* 0x000fc800000116de */
[----:B------:R-:W-:-:S04]  /*d430*/  SGXT.U32 R215, R215, 0x1 ;  /* 0x00000001d7d7781a */ /* 0x000fc80000000000 */
[----:B------:R-:W-:-:S04]  /*d440*/  LOP3.LUT R215, R215, 0x58, RZ, 0xfc, !PT ;  /* 0x00000058d7d77812 */ /* 0x000fc800078efcff */
[----:B------:R-:W-:Y:S01]  /*d450*/  ISETP.GE.AND P0, PT, R215, UR5, PT ;  /* 0x00000005d7007c0c */ /* 0x000fe2000bf06270 */
[----:B0-----:R-:W-:Y:S01]  /*d460*/  @!P1 IMAD.MOV.U32 R12, RZ, RZ, R223 ;  /* 0x000000ffff0c9224 */ /* 0x001fe200078e00df */
[----:B------:R-:W-:Y:S01]  /*d470*/  PRMT R165, RZ, 0x7610, R165 ;  /* 0x00007610ffa57816 */ /* 0x000fe200000000a5 */
[----:B------:R-:W3:Y:S01]  /*d480*/  LDL R215, [R1+0x394] ;  /* 0x0003940001d77983 */ /* 0x000ee20000100800 */
[----:B------:R-:W-:Y:S02]  /*d490*/  PRMT R164, RZ, 0x7610, R164 ;  /* 0x00007610ffa47816 */ /* 0x000fe400000000a4 */
[----:B------:R-:W-:Y:S01]  /*d4a0*/  SHF.R.U32.HI R222, RZ, 0x7, R222 ;  /* 0x00000007ffde7819 */ /* 0x000fe200000116de */
[----:B------:R-:W2:Y:S04]  /*d4b0*/  LDL R223, [R1+0x374] ;  /* 0x0003740001df7983 */ /* 0x000ea80000100800 */
[----:B----4-:R0:W4:Y:S02]  /*d4c0*/  @!P1 LDG.E.U16 R165, desc[UR40][R12.64] ;  /* 0x000000280ca59981 */ /* 0x010124000c1e1500 */
[----:B0-----:R-:W-:-:S02]  /*d4d0*/  @!P0 IMAD.MOV.U32 R12, RZ, RZ, R0 ;  /* 0x000000ffff0c8224 */ /* 0x001fc400078e0000 */
[----:B------:R-:W-:Y:S01]  /*d4e0*/  @!P0 IMAD.MOV.U32 R13, RZ, RZ, R191 ;  /* 0x000000ffff0d8224 */ /* 0x000fe200078e00bf */
[----:B------:R-:W-:Y:S01]  /*d4f0*/  SGXT.U32 R222, R222, 0x1 ;  /* 0x00000001dede781a */ /* 0x000fe20000000000 */
[----:B------:R-:W4:Y:S04]  /*d500*/  LDL R191, [R1+0x350] ;  /* 0x0003500001bf7983 */ /* 0x000f280000100800 */
[----:B------:R0:W4:Y:S01]  /*d510*/  @!P0 LDG.E.U16 R164, desc[UR40][R12.64] ;  /* 0x000000280ca48981 */ /* 0x000122000c1e1500 */
        /* <DEDUP_REMOVED lines=36> */
[----:B----4-:R-:W-:-:S02]  /*d760*/  @!P2 IMAD.MOV.U32 R12, RZ, RZ, R0 ;  /* 0x000000ffff0ca224 */ /* 0x010fc400078e0000 */
[----:B------:R-:W-:Y:S01]  /*d770*/  @!P2 IMAD.MOV.U32 R13, RZ, RZ, R191 ;  /* 0x000000ffff0da224 */ /* 0x000fe200078e00bf */
        /* <DEDUP_REMOVED lines=76> */
[----:B------:R-:W-:-:S04]  /*dc40*/  PRMT R199, RZ, 0x7610, R199 ;  /* 0x00007610ffc77816 */ /* 0x000fc800000000c7 */
[----:B---3--:R4:W3:Y:S05]  /*dc50*/  @!P0 LDG.E.U16 R19, desc[UR40][R12.64] ;  /* 0x000000280c138981 */ /* 0x0088ea000c1e1500 */
[----:B----4-:R-:W-:Y:S02]  /*dc60*/  @!P1 IMAD.MOV.U32 R12, RZ, RZ, R0 ;  /* 0x000000ffff0c9224 */ /* 0x010fe400078e0000 */
[----:B------:R-:W-:Y:S01]  /*dc70*/  @!P1 IMAD.MOV.U32 R13, RZ, RZ, R191 ;  /* 0x000000ffff0d9224 */ /* 0x000fe200078e00bf */
[----:B------:R-:W-:Y:S01]  /*dc80*/  SHF.R.U32.HI R222, RZ, 0x7, R222 ;  /* 0x00000007ffde7819 */ /* 0x000fe200000116de */
[----:B------:R-:W4:Y:S04]  /*dc90*/  LDL R0, [R1+0x39c] ;  /* 0x00039c0001007983 */ /* 0x000f280000100800 */
[----:B------:R0:W3:Y:S04]  /*dca0*/  @!P1 LDG.E.U16 R199, desc[UR40][R12.64] ;  /* 0x000000280cc79981 */ /* 0x0000e8000c1e1500 */
[----:B------:R-:W0:Y:S04]  /*dcb0*/  LDL R12, [R1+0x3b8] ;  /* 0x0003b800010c7983 */ /* 0x000e280000100800 */
[----:B------:R-:W0:Y:S01]  /*dcc0*/  LDL R13, [R1+0x3bc] ;  /* 0x0003bc00010d7983 */ /* 0x000e220000100800 */
[----:B------:R-:W1:Y:S01]  /*dcd0*/  S2R R191, SR_TID.X ;  /* 0x0000000000bf7919 */ /* 0x000e620000002100 */
[----:B------:R-:W-:-:S04]  /*dce0*/  SGXT.U32 R222, R222, 0x1 ;  /* 0x00000001dede781a */ /* 0x000fc80000000000 */
[----:B------:R-:W-:-:S04]  /*dcf0*/  LOP3.LUT R222, R222, 0x5e, RZ, 0xfc, !PT ;  /* 0x0000005edede7812 */ /* 0x000fc800078efcff */
[----:B------:R-:W-:Y:S02]  /*dd00*/  ISETP.GE.AND P0, PT, R222, UR5, PT ;  /* 0x00000005de007c0c */ /* 0x000fe4000bf06270 */
[----:B------:R-:W-:Y:S01]  /*dd10*/  PRMT R193, RZ, 0x7610, R193 ;  /* 0x00007610ffc17816 */ /* 0x000fe200000000c1 */
[----:B------:R-:W3:Y:S01]  /*dd20*/  LDL R222, [R1+0x398] ;  /* 0x0003980001de7983 */ /* 0x000ee20000100800 */
[----:B-1----:R-:W-:-:S04]  /*dd30*/  SHF.R.U32.HI R223, RZ, 0x7, R191 ;  /* 0x00000007ffdf7819 */ /* 0x002fc800000116bf */
[----:B------:R-:W-:-:S04]  /*dd40*/  SGXT.U32 R223, R223, 0x1 ;  /* 0x00000001dfdf781a */ /* 0x000fc80000000000 */
[----:B------:R-:W-:-:S04]  /*dd50*/  LOP3.LUT R223, R223, 0x62, RZ, 0xfc, !PT ;  /* 0x00000062dfdf7812 */ /* 0x000fc800078efcff */
[----:B------:R-:W-:Y:S02]  /*dd60*/  ISETP.GE.AND P1, PT, R223, UR5, PT ;  /* 0x00000005df007c0c */ /* 0x000fe4000bf26270 */
[----:B------:R-:W3:Y:S01]  /*dd70*/  LDL.LU R223, [R1+0x95c] ;  /* 0x00095c0001df7983 */ /* 0x000ee20000300800 */
[----:B0-----:R-:W-:-:S04]  /*dd80*/  @!P0 LOP3.LUT R13, R13, R12, RZ, 0x3c, !PT ;  /* 0x0000000c0d0d8212 */ /* 0x001fc800078e3cff */
[----:B------:R-:W-:-:S04]  /*dd90*/  @!P0 LOP3.LUT R12, R13, R12, RZ, 0x3c, !PT ;  /* 0x0000000c0d0c8212 */ /* 0x000fc800078e3cff */
[----:B------:R-:W-:-:S05]  /*dda0*/  @!P0 LOP3.LUT R13, R13, R12, RZ, 0x3c, !PT ;  /* 0x0000000c0d0d8212 */ /* 0x000fca00078e3cff */
[----:B------:R2:W3:Y:S04]  /*ddb0*/  @!P0 LDG.E.U16 R193, desc[UR40][R12.64] ;  /* 0x000000280cc18981 */ /* 0x0004e8000c1e1500 */
[----:B------:R-:W4:Y:S01]  /*ddc0*/  LDL R13, [R1+0x3a8] ;  /* 0x0003a800010d7983 */ /* 0x000f220000100800 */
[----:B------:R-:W-:Y:S01]  /*ddd0*/  PRMT R18, RZ, 0x7610, R18 ;  /* 0x00007610ff127816 */ /* 0x000fe20000000012 */
[----:B--2---:R-:W-:Y:S01]  /*dde0*/  @!P1 IMAD.MOV.U32 R12, RZ, RZ, R215 ;  /* 0x000000ffff0c9224 */ /* 0x004fe200078e00d7 */
[----:B------:R-:W-:-:S04]  /*ddf0*/  SHF.R.U32.HI R191, RZ, 0x7, R191 ;  /* 0x00000007ffbf7819 */ /* 0x000fc800000116bf */
[----:B------:R-:W-:-:S04]  /*de00*/  SGXT.U32 R191, R191, 0x1 ;  /* 0x00000001bfbf781a */ /* 0x000fc80000000000 */
[----:B------:R-:W-:-:S04]  /*de10*/  LOP3.LUT R191, R191, 0x64, RZ, 0xfc, !PT ;  /* 0x00000064bfbf7812 */ /* 0x000fc800078efcff */
[----:B------:R-:W-:Y:S02]  /*de20*/  ISETP.GE.AND P0, PT, R191, UR5, PT ;  /* 0x00000005bf007c0c */ /* 0x000fe4000bf06270 */
[----:B------:R-:W0:Y:S01]  /*de30*/  S2R R191, SR_TID.X ;  /* 0x0000000000bf7919 */ /* 0x000e220000002100 */
[----:B----4-:R1:W2:Y:S04]  /*de40*/  @!P1 LDG.E.U16 R18, desc[UR40][R12.64] ;  /* 0x000000280c129981 */ /* 0x0102a8000c1e1500 */
[----:B------:R-:W1:Y:S04]  /*de50*/  LDL R12, [R1+0x3a0] ;  /* 0x0003a000010c7983 */ /* 0x000e680000100800 */
[----:B------:R-:W1:Y:S01]  /*de60*/  LDL R13, [R1+0x3a4] ;  /* 0x0003a400010d7983 */ /* 0x000e620000100800 */
[----:B0-----:R-:W-:-:S04]  /*de70*/  SHF.R.U32.HI R215, RZ, 0x7, R191 ;  /* 0x00000007ffd77819 */ /* 0x001fc800000116bf */
[----:B------:R-:W-:-:S04]  /*de80*/  SGXT.U32 R215, R215, 0x1 ;  /* 0x00000001d7d7781a */ /* 0x000fc80000000000 */
[----:B------:R-:W-:-:S04]  /*de90*/  LOP3.LUT R215, R215, 0x66, RZ, 0xfc, !PT ;  /* 0x00000066d7d77812 */ /* 0x000fc800078efcff */
[----:B------:R-:W-:Y:S02]  /*dea0*/  ISETP.GE.AND P1, PT, R215, UR5, PT ;  /* 0x00000005d7007c0c */ /* 0x000fe4000bf26270 */
[----:B------:R-:W-:Y:S01]  /*deb0*/  PRMT R200, RZ, 0x7610, R200 ;  /* 0x00007610ffc87816 */ /* 0x000fe200000000c8 */
[----:B------:R-:W4:Y:S01]  /*dec0*/  LDL R215, [R1+0x36c] ;  /* 0x00036c0001d77983 */ /* 0x000f220000100800 */
[----:B------:R-:W-:Y:S02]  /*ded0*/  PRMT R188, RZ, 0x7610, R188 ;  /* 0x00007610ffbc7816 */ /* 0x000fe400000000bc */
[----:B-1----:R-:W-:-:S04]  /*dee0*/  @!P0 LOP3.LUT R13, R13, R12, RZ, 0x3c, !PT ;  /* 0x0000000c0d0d8212 */ /* 0x002fc800078e3cff */
[----:B------:R-:W-:-:S04]  /*def0*/  @!P0 LOP3.LUT R12, R13, R12, RZ, 0x3c, !PT ;  /* 0x0000000c0d0c8212 */ /* 0x000fc800078e3cff */
[----:B------:R-:W-:-:S05]  /*df00*/  @!P0 LOP3.LUT R13, R13, R12, RZ, 0x3c, !PT ;  /* 0x0000000c0d0d8212 */ /* 0x000fca00078e3cff */
[----:B------:R0:W2:Y:S02]  /*df10*/  @!P0 LDG.E.U16 R200, desc[UR40][R12.64] ;  /* 0x000000280cc88981 */ /* 0x0000a4000c1e1500 */
[----:B0-----:R-:W-:Y:S02]  /*df20*/  @!P1 IMAD.MOV.U32 R12, RZ, RZ, R0 ;  /* 0x000000ffff0c9224 */ /* 0x001fe400078e0000 */
[----:B---3--:R-:W-:Y:S01]  /*df30*/  @!P1 IMAD.MOV.U32 R13, RZ, RZ, R222 ;  /* 0x000000ffff0d9224 */ /* 0x008fe200078e00de */
[----:B------:R-:W-:Y:S01]  /*df40*/  SHF.R.U32.HI R191, RZ, 0x7, R191 ;  /* 0x00000007ffbf7819 */ /* 0x000fe200000116bf */
[----:B------:R-:W3:Y:S04]  /*df50*/  LDL R222, [R1+0x380] ;  /* 0x0003800001de7983 */ /* 0x000ee80000100800 */
[----:B------:R0:W2:Y:S01]  /*df60*/  @!P1 LDG.E.U16 R188, desc[UR40][R12.64] ;  /* 0x000000280cbc9981 */ /* 0x0000a2000c1e1500 */
[----:B------:R-:W-:-:S02]  /*df70*/  PRMT R17, RZ, 0x7610, R17 ;  /* 0x00007610ff117816 */ /* 0x000fc40000000011 */
[----:B------:R-:W-:Y:S01]  /*df80*/  PRMT R16, RZ, 0x7610, R16 ;  /* 0x00007610ff107816 */ /* 0x000fe20000000010 */
[----:B------:R-:W3:Y:S04]  /*df90*/  LDL R0, [R1+0x384] ;  /* 0x0003840001007983 */ /* 0x000ee80000100800 */
[----:B------:R-:W0:Y:S04]  /*dfa0*/  LDL R12, [R1+0x388] ;  /* 0x00038800010c7983 */ /* 0x000e280000100800 */
[----:B------:R-:W0:Y:S01]  /*dfb0*/  LDL R13, [R1+0x38c] ;  /* 0x00038c00010d7983 */ /* 0x000e220000100800 */
[----:B------:R-:W-:-:S04]  /*dfc0*/  SGXT.U32 R191, R191, 0x1 ;  /* 0x00000001bfbf781a */ /* 0x000fc80000000000 */
[----:B------:R-:W-:-:S04]  /*dfd0*/  LOP3.LUT R191, R191, 0x6a, RZ, 0xfc, !PT ;  /* 0x0000006abfbf7812 */ /* 0x000fc800078efcff */
[----:B------:R-:W-:Y:S02]  /*dfe0*/  ISETP.GE.AND P0, PT, R191, UR5, PT ;  /* 0x00000005bf007c0c */ /* 0x000fe4000bf06270 */
[----:B------:R-:W1:Y:S02]  /*dff0*/  S2R R191, SR_TID.X ;  /* 0x0000000000bf7919 */ /* 0x000e640000002100 */
[----:B-1----:R-:W-:-:S09]  /*e000*/  SHF.R.U32.HI R191, RZ, 0x7, R191 ;  /* 0x00000007ffbf7819 */ /* 0x002fd200000116bf */
[----:B0-----:R-:W-:-:S04]  /*e010*/  @!P0 LOP3.LUT R13, R13, R12, RZ, 0x3c, !PT ;  /* 0x0000000c0d0d8212 */ /* 0x001fc800078e3cff */
[----:B------:R-:W-:-:S04]  /*e020*/  @!P0 LOP3.LUT R12, R13, R12, RZ, 0x3c, !PT ;  /* 0x0000000c0d0c8212 */ /* 0x000fc800078e3cff */
[----:B------:R-:W-:-:S05]  /*e030*/  @!P0 LOP3.LUT R13, R13, R12, RZ, 0x3c, !PT ;  /* 0x0000000c0d0d8212 */ /* 0x000fca00078e3cff */
[----:B------:R0:W2:Y:S04]  /*e040*/  @!P0 LDG.E.U16 R17, desc[UR40][R12.64] ;  /* 0x000000280c118981 */ /* 0x0000a8000c1e1500 */
[----:B------:R-:W3:Y:S01]  /*e050*/  LDL R13, [R1+0x368] ;  /* 0x00036800010d7983 */ /* 0x000ee20000100800 */
[----:B------:R-:W-:-:S04]  /*e060*/  SGXT.U32 R191, R191, 0x1 ;  /* 0x00000001bfbf781a */ /* 0x000fc80000000000 */
[----:B------:R-:W-:-:S04]  /*e070*/  LOP3.LUT R191, R191, 0x72, RZ, 0xfc, !PT ;  /* 0x00000072bfbf7812 */ /* 0x000fc800078efcff */
[----:B------:R-:W-:Y:S02]  /*e080*/  ISETP.GE.AND P1, PT, R191, UR5, PT ;  /* 0x00000005bf007c0c */ /* 0x000fe4000bf26270 */
[----:B------:R-:W0:Y:S02]  /*e090*/  S2R R191, SR_TID.X ;  /* 0x0000000000bf7919 */ /* 0x000e240000002100 */
[----:B0-----:R-:W-:-:S04]  /*e0a0*/  SHF.R.U32.HI R12, RZ, 0x7, R191 ;  /* 0x00000007ff0c7819 */ /* 0x001fc800000116bf */
[----:B------:R-:W-:-:S04]  /*e0b0*/  SGXT.U32 R12, R12, 0x1 ;  /* 0x000000010c0c781a */ /* 0x000fc80000000000 */
[----:B------:R-:W-:-:S04]  /*e0c0*/  LOP3.LUT R12, R12, 0x7a, RZ, 0xfc, !PT ;  /* 0x0000007a0c0c7812 */ /* 0x000fc800078efcff */
[----:B------:R-:W-:Y:S01]  /*e0d0*/  ISETP.GE.AND P2, PT, R12, UR5, PT ;  /* 0x000000050c007c0c */ /* 0x000fe2000bf46270 */
[----:B----4-:R-:W-:Y:S01]  /*e0e0*/  @!P1 IMAD.MOV.U32 R12, RZ, RZ, R215 ;  /* 0x000000ffff0c9224 */ /* 0x010fe200078e00d7 */
[----:B------:R-:W-:Y:S01]  /*e0f0*/  SHF.R.U32.HI R191, RZ, 0x7, R191 ;  /* 0x00000007ffbf7819 */ /* 0x000fe200000116bf */
[----:B------:R-:W4:Y:S04]  /*e100*/  LDL R215, [R1+0x364] ;  /* 0x0003640001d77983 */ /* 0x000f280000100800 */
[----:B---3--:R0:W3:Y:S04]  /*e110*/  @!P1 LDG.E.U16 R16, desc[UR40][R12.64] ;  /* 0x000000280c109981 */ /* 0x0080e8000c1e1500 */
[----:B------:R-:W0:Y:S04]  /*e120*/  LDL R12, [R1+0x348] ;  /* 0x00034800010c7983 */ /* 0x000e280000100800 */
[----:B------:R-:W0:Y:S01]  /*e130*/  LDL R13, [R1+0x34c] ;  /* 0x00034c00010d7983 */ /* 0x000e220000100800 */
[----:B------:R-:W-:-:S04]  /*e140*/  SGXT.U32 R191, R191, 0x1 ;  /* 0x00000001bfbf781a */ /* 0x000fc80000000000 */
[----:B------:R-:W-:-:S04]  /*e150*/  LOP3.LUT R191, R191, 0x6c, RZ, 0xfc, !PT ;  /* 0x0000006cbfbf7812 */ /* 0x000fc800078efcff */
[----:B------:R-:W-:Y:S02]  /*e160*/  ISETP.GE.AND P0, PT, R191, UR5, PT ;  /* 0x00000005bf007c0c */ /* 0x000fe4000bf06270 */
[----:B------:R-:W1:Y:S01]  /*e170*/  S2R R191, SR_TID.X ;  /* 0x0000000000bf7919 */ /* 0x000e620000002100 */
[----:B------:R-:W-:Y:S02]  /*e180*/  PRMT R15, RZ, 0x7610, R15 ;  /* 0x00007610ff0f7816 */ /* 0x000fe4000000000f */
[----:B------:R-:W-:Y:S02]  /*e190*/  PRMT R203, RZ, 0x7610, R203 ;  /* 0x00007610ffcb7816 */ /* 0x000fe400000000cb */
[----:B0-----:R-:W-:-:S04]  /*e1a0*/  @!P2 LOP3.LUT R13, R13, R12, RZ, 0x3c, !PT ;  /* 0x0000000c0d0da212 */ /* 0x001fc800078e3cff */
[----:B------:R-:W-:-:S04]  /*e1b0*/  @!P2 LOP3.LUT R12, R13, R12, RZ, 0x3c, !PT ;  /* 0x0000000c0d0ca212 */ /* 0x000fc800078e3cff */
[----:B------:R-:W-:-:S05]  /*e1c0*/  @!P2 LOP3.LUT R13, R13, R12, RZ, 0x3c, !PT ;  /* 0x0000000c0d0da212 */ /* 0x000fca00078e3cff */
[----:B------:R1:W3:Y:S02]  /*e1d0*/  @!P2 LDG.E.U16 R15, desc[UR40][R12.64] ;  /* 0x000000280c0fa981 */ /* 0x0002e4000c1e1500 */
[----:B-1----:R-:W-:-:S04]  /*e1e0*/  SHF.R.U32.HI R13, RZ, 0x7, R191 ;  /* 0x00000007ff0d7819 */ /* 0x002fc800000116bf */
[----:B------:R-:W-:-:S04]  /*e1f0*/  SGXT.U32 R13, R13, 0x1 ;  /* 0x000000010d0d781a */ /* 0x000fc80000000000 */
[----:B------:R-:W-:Y:S01]  /*e200*/  LOP3.LUT R13, R13, 0x6e, RZ, 0xfc, !PT ;  /* 0x0000006e0d0d7812 */ /* 0x000fe200078efcff */
[----:B------:R-:W-:-:S03]  /*e210*/  @!P0 IMAD.MOV.U32 R12, RZ, RZ, R0 ;  /* 0x000000ffff0c8224 */ /* 0x000fc600078e0000 */
[----:B------:R-:W-:Y:S01]  /*e220*/  ISETP.GE.AND P1, PT, R13, UR5, PT ;  /* 0x000000050d007c0c */ /* 0x000fe2000bf26270 */
[----:B------:R-:W-:-:S05]  /*e230*/  @!P0 IMAD.MOV.U32 R13, RZ, RZ, R222 ;  /* 0x000000ffff0d8224 */ /* 0x000fca00078e00de */
[----:B------:R0:W3:Y:S04]  /*e240*/  @!P0 LDG.E.U16 R203, desc[UR40][R12.64] ;  /* 0x000000280ccb8981 */ /* 0x0000e8000c1e1500 */
[----:B------:R-:W0:Y:S04]  /*e250*/  LDL R12, [R1+0x378] ;  /* 0x00037800010c7983 */ /* 0x000e280000100800 */
[----:B------:R-:W0:Y:S01]  /*e260*/  LDL R13, [R1+0x37c] ;  /* 0x00037c00010d7983 */ /* 0x000e220000100800 */
[----:B------:R-:W-:Y:S02]  /*e270*/  PRMT R186, RZ, 0x7610, R186 ;  /* 0x00007610ffba7816 */ /* 0x000fe400000000ba */
[----:B------:R-:W-:-:S02]  /*e280*/  SHF.R.U32.HI R0, RZ, 0x7, R191 ;  /* 0x00000007ff007819 */ /* 0x000fc400000116bf */
[----:B------:R-:W-:Y:S01]  /*e290*/  PRMT R204, RZ, 0x7610, R204 ;  /* 0x00007610ffcc7816 */ /* 0x000fe200000000cc */
[----:B------:R-:W1:Y:S01]  /*e2a0*/  S2R R222, SR_TID.X ;  /* 0x0000000000de7919 */ /* 0x000e620000002100 */
[----:B------:R-:W-:Y:S02]  /*e2b0*/  SGXT.U32 R0, R0, 0x1 ;  /* 0x000000010000781a */ /* 0x000fe40000000000 */
[----:B------:R-:W-:Y:S01]  /*e2c0*/  PRMT R185, RZ, 0x7610, R185 ;  /* 0x00007610ffb97816 */ /* 0x000fe200000000b9 */
[----:B------:R-:W2:Y:S01]  /*e2d0*/  LDL R191, [R1+0x338] ;  /* 0x0003380001bf7983 */ /* 0x000ea20000100800 */
[----:B0-----:R-:W-:-:S04]  /*e2e0*/  @!P1 LOP3.LUT R13, R13, R12, RZ, 0x3c, !PT ;  /* 0x0000000c0d0d9212 */ /* 0x001fc800078e3cff */
[----:B------:R-:W-:-:S04]  /*e2f0*/  @!P1 LOP3.LUT R12, R13, R12, RZ, 0x3c, !PT ;  /* 0x0000000c0d0c9212 */ /* 0x000fc800078e3cff */
[----:B------:R-:W-:-:S05]  /*e300*/  @!P1 LOP3.LUT R13, R13, R12, RZ, 0x3c, !PT ;  /* 0x0000000c0d0d9212 */ /* 0x000fca00078e3cff */
[----:B------:R4:W3:Y:S04]  /*e310*/  @!P1 LDG.E.U16 R186, desc[UR40][R12.64] ;  /* 0x000000280cba9981 */ /* 0x0008e8000c1e1500 */
[----:B------:R-:W2:Y:S01]  /*e320*/  LDL R13, [R1+0x360] ;  /* 0x00036000010d7983 */ /* 0x000ea20000100800 */
[----:B------:R-:W-:-:S04]  /*e330*/  LOP3.LUT R0, R0, 0x74, RZ, 0xfc, !PT ;  /* 0x0000007400007812 */ /* 0x000fc800078efcff */
[----:B------:R-:W-:Y:S02]  /*e340*/  ISETP.GE.AND P0, PT, R0, UR5, PT ;  /* 0x0000000500007c0c */ /* 0x000fe4000bf06270 */
[----:B-1----:R-:W-:Y:S01]  /*e350*/  SHF.R.U32.HI R222, RZ, 0x7, R222 ;  /* 0x00000007ffde7819 */ /* 0x002fe200000116de */
[----:B------:R-:W3:Y:S10]  /*e360*/  LDL R0, [R1+0x33c] ;  /* 0x00033c0001007983 */ /* 0x000ef40000100800 */
[----:B----4-:R-:W-:Y:S01]  /*e370*/  @!P0 IMAD.MOV.U32 R12, RZ, RZ, R215 ;  /* 0x000000ffff0c8224 */ /* 0x010fe200078e00d7 */
[----:B------:R-:W-:-:S04]  /*e380*/  SGXT.U32 R222, R222, 0x1 ;  /* 0x00000001dede781a */ /* 0x000fc80000000000 */
[----:B------:R-:W-:-:S04]  /*e390*/  LOP3.LUT R222, R222, 0x76, RZ, 0xfc, !PT ;  /* 0x00000076dede7812 */ /* 0x000fc800078efcff */
[----:B------:R-:W-:Y:S02]  /*e3a0*/  ISETP.GE.AND P1, PT, R222, UR5, PT ;  /* 0x00000005de007c0c */ /* 0x000fe4000bf26270 */
[----:B------:R-:W0:Y:S01]  /*e3b0*/  S2R R222, SR_TID.X ;  /* 0x0000000000de7919 */ /* 0x000e220000002100 */
[----:B--2---:R1:W2:Y:S04]  /*e3c0*/  @!P0 LDG.E.U16 R204, desc[UR40][R12.64] ;  /* 0x000000280ccc8981 */ /* 0x0042a8000c1e1500 */
[----:B------:R-:W1:Y:S04]  /*e3d0*/  LDL R12, [R1+0x358] ;  /* 0x00035800010c7983 */ /* 0x000e680000100800 */
[----:B------:R-:W1:Y:S01]  /*e3e0*/  LDL R13, [R1+0x35c] ;  /* 0x00035c00010d7983 */ /* 0x000e620000100800 */
[----:B0-----:R-:W-:-:S04]  /*e3f0*/  SHF.R.U32.HI R222, RZ, 0x7, R222 ;  /* 0x00000007ffde7819 */ /* 0x001fc800000116de */
[----:B------:R-:W-:-:S04]  /*e400*/  SGXT.U32 R222, R222, 0x1 ;  /* 0x00000001dede781a */ /* 0x000fc80000000000 */
[----:B------:R-:W-:-:S04]  /*e410*/  LOP3.LUT R222, R222, 0x7c, RZ, 0xfc, !PT ;  /* 0x0000007cdede7812 */ /* 0x000fc800078efcff */
[----:B------:R-:W-:Y:S02]  /*e420*/  ISETP.GE.AND P0, PT, R222, UR5, PT ;  /* 0x00000005de007c0c */ /* 0x000fe4000bf06270 */
[----:B------:R-:W4:Y:S01]  /*e430*/  LDL.LU R222, [R1+0x958] ;  /* 0x0009580001de7983 */ /* 0x000f220000300800 */
[----:B------:R-:W0:Y:S01]  /*e440*/  S2R R215, SR_TID.X ;  /* 0x0000000000d77919 */ /* 0x000e220000002100 */
[----:B-1----:R-:W-:-:S04]  /*e450*/  @!P1 LOP3.LUT R13, R13, R12, RZ, 0x3c, !PT ;  /* 0x0000000c0d0d9212 */ /* 0x002fc800078e3cff */
[----:B------:R-:W-:-:S04]  /*e460*/  @!P1 LOP3.LUT R12, R13, R12, RZ, 0x3c, !PT ;  /* 0x0000000c0d0c9212 */ /* 0x000fc800078e3cff */
[----:B------:R-:W-:-:S05]  /*e470*/  @!P1 LOP3.LUT R13, R13, R12, RZ, 0x3c, !PT ;  /* 0x0000000c0d0d9212 */ /* 0x000fca00078e3cff */
[----:B------:R1:W4:Y:S04]  /*e480*/  @!P1 LDG.E.U16 R185, desc[UR40][R12.64] ;  /* 0x000000280cb99981 */ /* 0x000328000c1e1500 */
[----:B------:R-:W1:Y:S04]  /*e490*/  LDL R12, [R1+0x340] ;  /* 0x00034000010c7983 */ /* 0x000e680000100800 */
[----:B------:R-:W1:Y:S01]  /*e4a0*/  LDL R13, [R1+0x344] ;  /* 0x00034400010d7983 */ /* 0x000e620000100800 */
[----:B0-----:R-:W-:-:S04]  /*e4b0*/  SHF.R.U32.HI R215, RZ, 0x7, R215 ;  /* 0x00000007ffd77819 */ /* 0x001fc800000116d7 */
[----:B------:R-:W-:-:S04]  /*e4c0*/  SGXT.U32 R215, R215, 0x1 ;  /* 0x00000001d7d7781a */ /* 0x000fc80000000000 */
[----:B------:R-:W-:-:S04]  /*e4d0*/  LOP3.LUT R215, R215, 0x7e, RZ, 0xfc, !PT ;  /* 0x0000007ed7d77812 */ /* 0x000fc800078efcff */
[----:B------:R-:W-:Y:S02]  /*e4e0*/  ISETP.GE.AND P1, PT, R215, UR5, PT ;  /* 0x00000005d7007c0c */ /* 0x000fe4000bf26270 */
[----:B------:R-:W-:Y:S01]  /*e4f0*/  PRMT R207, RZ, 0x7610, R207 ;  /* 0x00007610ffcf7816 */ /* 0x000fe200000000cf */
[----:B------:R-:W4:Y:S01]  /*e500*/  LDL.LU R215, [R1+0x954] ;  /* 0x0009540001d77983 */ /* 0x000f220000300800 */
[----:B------:R-:W-:Y:S02]  /*e510*/  PRMT R183, RZ, 0x7610, R183 ;  /* 0x00007610ffb77816 */ /* 0x000fe400000000b7 */
[----:B------:R-:W-:Y:S02]  /*e520*/  LOP3.LUT R214, R214, 0x7f, RZ, 0xc0, !PT ;  /* 0x0000007fd6d67812 */ /* 0x000fe400078ec0ff */
[----:B------:R-:W-:Y:S02]  /*e530*/  PRMT R154, RZ, 0x7610, R154 ;  /* 0x00007610ff9a7816 */ /* 0x000fe4000000009a */
[----:B-1----:R-:W-:-:S04]  /*e540*/  @!P0 LOP3.LUT R13, R13, R12, RZ, 0x3c, !PT ;  /* 0x0000000c0d0d8212 */ /* 0x002fc800078e3cff */
[----:B------:R-:W-:-:S04]  /*e550*/  @!P0 LOP3.LUT R12, R13, R12, RZ, 0x3c, !PT ;  /* 0x0000000c0d0c8212 */ /* 0x000fc800078e3cff */
[----:B------:R-:W-:-:S05]  /*e560*/  @!P0 LOP3.LUT R13, R13, R12, RZ, 0x3c, !PT ;  /* 0x0000000c0d0d8212 */ /* 0x000fca00078e3cff */
[----:B------:R3:W4:Y:S02]  /*e570*/  @!P0 LDG.E.U16 R207, desc[UR40][R12.64] ;  /* 0x000000280ccf8981 */ /* 0x000724000c1e1500 */
[----:B---3--:R-:W-:Y:S02]  /*e580*/  @!P1 IMAD.MOV.U32 R12, RZ, RZ, R0 ;  /* 0x000000ffff0c9224 */ /* 0x008fe400078e0000 */
[----:B------:R-:W-:Y:S01]  /*e590*/  @!P1 IMAD.MOV.U32 R13, RZ, RZ, R191 ;  /* 0x000000ffff0d9224 */ /* 0x000fe200078e00bf */
[----:B------:R-:W-:Y:S01]  /*e5a0*/  ISETP.GE.AND P0, PT, R214, UR5, PT ;  /* 0x00000005d6007c0c */ /* 0x000fe2000bf06270 */
[----:B------:R-:W3:Y:S04]  /*e5b0*/  LDL R191, [R1+0x2dc] ;  /* 0x0002dc0001bf7983 */ /* 0x000ee80000100800 */
[----:B------:R0:W4:Y:S01]  /*e5c0*/  @!P1 LDG.E.U16 R183, desc[UR40][R12.64] ;  /* 0x000000280cb79981 */ /* 0x000122000c1e1500 */
[----:B------:R-:W-:Y:S07]  /*e5d0*/  BAR.SYNC.DEFER_BLOCKING 0x0 ;  /* 0x0000000000007b1d */ /* 0x000fee0000010000 */
[----:B0-----:R-:W-:-:S02]  /*e5e0*/  @!P0 IMAD.MOV.U32 R12, RZ, RZ, R8 ;  /* 0x000000ffff0c8224 */ /* 0x001fc400078e0008 */
[----:B------:R-:W-:Y:S01]  /*e5f0*/  @!P0 IMAD.MOV.U32 R13, RZ, RZ, R4 ;  /* 0x000000ffff0d8224 */ /* 0x000fe200078e0004 */
[----:B------:R-:W2:Y:S04]  /*e600*/  LDL R214, [R1+0x300] ;  /* 0x0003000001d67983 */ /* 0x000ea80000100800 */
[----:B------:R-:W3:Y:S04]  /*e610*/  LDL R0, [R1+0x2e0] ;  /* 0x0002e00001007983 */ /* 0x000ee80000100800 */
[----:B------:R0:W-:Y:S04]  /*e620*/  STL [R1+0x868], R8 ;  /* 0x0008680801007387 */ /* 0x0001e80000100800 */
[----:B------:R-:W4:Y:S04]  /*e630*/  @!P0 LDG.E.U16 R154, desc[UR40][R12.64] ;  /* 0x000000280c9a8981 */ /* 0x000f28000c1e1500 */
[----:B0-----:R-:W3:Y:S04]  /*e640*/  LDL R8, [R1+0x2c0] ;  /* 0x0002c00001087983 */ /* 0x001ee80000100800 */
[----:B------:R0:W-:Y:S04]  /*e650*/  STL [R1+0x864], R4 ;  /* 0x0008640401007387 */ /* 0x0001e80000100800 */
[----:B------:R-:W2:Y:S04]  /*e660*/  LDL R12, [R1+0x53c] ;  /* 0x00053c00010c7983 */ /* 0x000ea80000100800 */
[----:B------:R-:W2:Y:S01]  /*e670*/  LDL R13, [R1+0x540] ;  /* 0x00054000010d7983 */ /* 0x000ea20000100800 */
[----:B------:R-:W-:-:S03]  /*e680*/  PRMT R181, RZ, 0x7610, R181 ;  /* 0x00007610ffb57816 */ /* 0x000fc600000000b5 */
[----:B0-----:R-:W3:Y:S04]  /*e690*/  LDL R4, [R1+0x2fc] ;  /* 0x0002fc0001047983 */ /* 0x001ee80000100800 */
[----:B----4-:R0:W-:Y:S04]  /*e6a0*/  STL [R1+0x94c], R154 ;  /* 0x00094c9a01007387 */ /* 0x0101e80000100800 */
[----:B0-----:R-:W4:Y:S01]  /*e6b0*/  LDL R154, [R1+0x2bc] ;  /* 0x0002bc00019a7983 */ /* 0x001f220000100800 */
[----:B--2---:R-:W-:-:S04]  /*e6c0*/  @!P0 LOP3.LUT R13, R13, R12, RZ, 0x3c, !PT ;  /* 0x0000000c0d0d8212 */ /* 0x004fc800078e3cff */
[----:B------:R-:W-:-:S04]  /*e6d0*/  @!P0 LOP3.LUT R12, R13, R12, RZ, 0x3c, !PT ;  /* 0x0000000c0d0c8212 */ /* 0x000fc800078e3cff */
[----:B------:R-:W-:-:S05]  /*e6e0*/  @!P0 LOP3.LUT R13, R13, R12, RZ, 0x3c, !PT ;  /* 0x0000000c0d0d8212 */ /* 0x000fca00078e3cff */
[----:B------:R0:W2:Y:S04]  /*e6f0*/  @!P0 LDG.E.U16 R181, desc[UR40][R12.64] ;  /* 0x000000280cb58981 */ /* 0x0000a8000c1e1500 */
[----:B------:R-:W0:Y:S04]  /*e700*/  LDL R12, [R1+0x31c] ;  /* 0x00031c00010c7983 */ /* 0x000e280000100800 */
[----:B------:R-:W0:Y:S01]  /*e710*/  LDL R13, [R1+0x524] ;  /* 0x00052400010d7983 */ /* 0x000e220000100800 */
[----:B------:R-:W-:Y:S02]  /*e720*/  PRMT R180, RZ, 0x7610, R180 ;  /* 0x00007610ffb47816 */ /* 0x000fe400000000b4 */
[----:B------:R-:W-:-:S02]  /*e730*/  PRMT R179, RZ, 0x7610, R179 ;  /* 0x00007610ffb37816 */ /* 0x000fc400000000b3 */
[----:B------:R-:W-:Y:S02]  /*e740*/  PRMT R178, RZ, 0x7610, R178 ;  /* 0x00007610ffb27816 */ /* 0x000fe400000000b2 */
[----:B------:R-:W-:Y:S02]  /*e750*/  PRMT R177, RZ, 0x7610, R177 ;  /* 0x00007610ffb17816 */ /* 0x000fe400000000b1 */
[----:B0-----:R-:W-:-:S04]  /*e760*/  @!P0 LOP3.LUT R13, R13, R12, RZ, 0x3c, !PT ;  /* 0x0000000c0d0d8212 */ /* 0x001fc800078e3cff */
[----:B------:R-:W-:-:S04]  /*e770*/  @!P0 LOP3.LUT R12, R13, R12, RZ, 0x3c, !PT ;  /* 0x0000000c0d0c8212 */ /* 0x000fc800078e3cff */
[----:B------:R-:W-:-:S05]  /*e780*/  @!P0 LOP3.LUT R13, R13, R12, RZ, 0x3c, !PT ;  /* 0x0000000c0d0d8212 */ /* 0x000fca00078e3cff */
[----:B------:R0:W2:Y:S02]  /*e790*/  @!P0 LDG.E.U16 R180, desc[UR40][R12.64] ;  /* 0x000000280cb48981 */ /* 0x0000a4000c1e1500 */
[----:B0-----:R-:W-:Y:S02]  /*e7a0*/  @!P0 IMAD.MOV.U32 R12, RZ, RZ, R214 ;  /* 0x000000ffff0c8224 */ /* 0x001fe400078e00d6 */
[----:B---3--:R-:W-:Y:S01]  /*e7b0*/  @!P0 IMAD.MOV.U32 R13, RZ, RZ, R4 ;  /* 0x000000ffff0d8224 */ /* 0x008fe200078e0004 */
[----:B------:R-:W3:Y:S04]  /*e7c0*/  LDL R214, [R1+0x27c] ;  /* 0x00027c0001d67983 */ /* 0x000ee80000100800 */
[----:B------:R0:W2:Y:S04]  /*e7d0*/  @!P0 LDG.E.U16 R179, desc[UR40][R12.64] ;  /* 0x000000280cb38981 */ /* 0x0000a8000c1e1500 */
[----:B------:R-:W3:Y:S01]  /*e7e0*/  LDL R4, [R1+0x280] ;  /* 0x0002800001047983 */ /* 0x000ee20000100800 */
[----:B0-----:R-:W-:-:S02]  /*e7f0*/  @!P0 IMAD.MOV.U32 R12, RZ, RZ, R0 ;  /* 0x000000ffff0c8224 */ /* 0x001fc400078e0000 */
[----:B------:R-:W-:Y:S01]  /*e800*/  @!P0 IMAD.MOV.U32 R13, RZ, RZ, R191 ;  /* 0x000000ffff0d8224 */ /* 0x000fe200078e00bf */
[----:B------:R-:W2:Y:S04]  /*e810*/  LDL R0, [R1+0x260] ;  /* 0x0002600001007983 */ /* 0x000ea80000100800 */
[----:B------:R0:W2:Y:S04]  /*e820*/  @!P0 LDG.E.U16 R178, desc[UR40][R12.64] ;  /* 0x000000280cb28981 */ /* 0x0000a8000c1e1500 */
[----:B------:R-:W2:Y:S01]  /*e830*/  LDL R191, [R1+0x25c] ;  /* 0x00025c0001bf7983 */ /* 0x000ea20000100800 */
[----:B0-----:R-:W-:-:S02]  /*e840*/  @!P0 IMAD.MOV.U32 R12, RZ, RZ, R8 ;  /* 0x000000ffff0c8224 */ /* 0x001fc400078e0008 */
[----:B----4-:R-:W-:Y:S01]  /*e850*/  @!P0 IMAD.MOV.U32 R13, RZ, RZ, R154 ;  /* 0x000000ffff0d8224 */ /* 0x010fe200078e009a */
[----:B------:R-:W4:Y:S04]  /*e860*/  LDL R8, [R1+0x240] ;  /* 0x0002400001087983 */ /* 0x000f280000100800 */
[----:B------:R0:W4:Y:S04]  /*e870*/  @!P0 LDG.E.U16 R177, desc[UR40][R12.64] ;  /* 0x000000280cb18981 */ /* 0x000128000c1e1500 */
[----:B------:R-:W4:Y:S04]  /*e880*/  LDL R154, [R1+0x23c] ;  /* 0x00023c00019a7983 */ /* 0x000f280000100800 */
[----:B------:R-:W0:Y:S04]  /*e890*/  LDL R12, [R1+0x29c] ;  /* 0x00029c00010c7983 */ /* 0x000e280000100800 */
[----:B------:R-:W0:Y:S01]  /*e8a0*/  LDL R13, [R1+0x2a0] ;  /* 0x0002a000010d7983 */ /* 0x000e220000100800 */
[----:B------:R-:W-:-:S03]  /*e8b0*/  PRMT R176, RZ, 0x7610, R176 ;  /* 0x00007610ffb07816 */ /* 0x000fc600000000b0 */
[----:B------:R1:W-:Y:S04]  /*e8c0*/  STS.U16 [R2+UR6+0x10000], R175 ;  /* 0x010000af02007988 */ /* 0x0003e80008000406 */
[----:B------:R1:W-:Y:S02]  /*e8d0*/  STS.U16 [R2+UR6+0x10400], R174 ;  /* 0x010400ae02007988 */ /* 0x0003e40008000406 */
[----:B-1----:R-:W-:Y:S02]  /*e8e0*/  PRMT R175, RZ, 0x7610, R175 ;  /* 0x00007610ffaf7816 */ /* 0x002fe400000000af */
[----:B------:R-:W-:Y:S01]  /*e8f0*/  PRMT R174, RZ, 0x7610, R174 ;  /* 0x00007610ffae7816 */ /* 0x000fe200000000ae */
[----:B------:R1:W-:Y:S02]  /*e900*/  STS.U16 [R2+UR6+0x10800], R173 ;  /* 0x010800ad02007988 */ /* 0x0003e40008000406 */
[----:B-1----:R-:W-:-:S02]  /*e910*/  PRMT R173, RZ, 0x7610, R173 ;  /* 0x00007610ffad7816 */ /* 0x002fc400000000ad */
[----:B0-----:R-:W-:-:S04]  /*e920*/  @!P0 LOP3.LUT R13, R13, R12, RZ, 0x3c, !PT ;  /* 0x0000000c0d0d8212 */ /* 0x001fc800078e3cff */
[----:B------:R-:W-:-:S04]  /*e930*/  @!P0 LOP3.LUT R12, R13, R12, RZ, 0x3c, !PT ;  /* 0x0000000c0d0c8212 */ /* 0x000fc800078e3cff */
[----:B------:R-:W-:-:S05]  /*e940*/  @!P0 LOP3.LUT R13, R13, R12, RZ, 0x3c, !PT ;  /* 0x0000000c0d0d8212 */ /* 0x000fca00078e3cff */
[----:B------:R3:W4:Y:S02]  /*e950*/  @!P0 LDG.E.U16 R176, desc[UR40][R12.64] ;  /* 0x000000280cb08981 */ /* 0x000724000c1e1500 */
[----:B---3--:R-:W-:Y:S02]  /*e960*/  @!P0 IMAD.MOV.U32 R12, RZ, RZ, R4 ;  /* 0x000000ffff0c8224 */ /* 0x008fe400078e0004 */
[----:B------:R-:W-:Y:S01]  /*e970*/  @!P0 IMAD.MOV.U32 R13, RZ, RZ, R214 ;  /* 0x000000ffff0d8224 */ /* 0x000fe200078e00d6 */
[----:B------:R-:W3:Y:S04]  /*e980*/  LDL R4, [R1+0x200] ;  /* 0x0002000001047983 */ /* 0x000ee80000100800 */
[----:B------:R2:W3:Y:S04]  /*e990*/  @!P0 LDG.E.U16 R175, desc[UR40][R12.64] ;  /* 0x000000280caf8981 */ /* 0x0004e8000c1e1500 */
[----:B------:R-:W3:Y:S01]  /*e9a0*/  LDL R214, [R1+0x1fc] ;  /* 0x0001fc0001d67983 */ /* 0x000ee20000100800 */
[----:B--2---:R-:W-:-:S02]  /*e9b0*/  @!P0 IMAD.MOV.U32 R12, RZ, RZ, R0 ;  /* 0x000000ffff0c8224 */ /* 0x004fc400078e0000 */
[----:B------:R-:W-:Y:S01]  /*e9c0*/  @!P0 IMAD.MOV.U32 R13, RZ, RZ, R191 ;  /* 0x000000ffff0d8224 */ /* 0x000fe200078e00bf */
[----:B------:R-:W2:Y:S04]  /*e9d0*/  LDL R0, [R1+0x1e0] ;  /* 0x0001e00001007983 */ /* 0x000ea80000100800 */
[----:B------:R4:W2:Y:S04]  /*e9e0*/  @!P0 LDG.E.U16 R174, desc[UR40][R12.64] ;  /* 0x000000280cae8981 */ /* 0x0008a8000c1e1500 */
[----:B------:R-:W2:Y:S01]  /*e9f0*/  LDL R191, [R1+0x1dc] ;  /* 0x0001dc0001bf7983 */ /* 0x000ea20000100800 */
[----:B----4-:R-:W-:-:S02]  /*ea00*/  @!P0 IMAD.MOV.U32 R12, RZ, RZ, R8 ;  /* 0x000000ffff0c8224 */ /* 0x010fc400078e0008 */
[----:B------:R-:W-:Y:S01]  /*ea10*/  @!P0 IMAD.MOV.U32 R13, RZ, RZ, R154 ;  /* 0x000000ffff0d8224 */ /* 0x000fe200078e009a */
[----:B------:R-:W4:Y:S04]  /*ea20*/  LDL R8, [R1+0x1c0] ;  /* 0x0001c00001087983 */ /* 0x000f280000100800 */
[----:B------:R0:W4:Y:S04]  /*ea30*/  @!P0 LDG.E.U16 R173, desc[UR40][R12.64] ;  /* 0x000000280cad8981 */ /* 0x000128000c1e1500 */
[----:B------:R-:W4:Y:S04]  /*ea40*/  LDL R154, [R1+0x1bc] ;  /* 0x0001bc00019a7983 */ /* 0x000f280000100800 */
[----:B------:R-:W0:Y:S04]  /*ea50*/  LDL R12, [R1+0x21c] ;  /* 0x00021c00010c7983 */ /* 0x000e280000100800 */
[----:B------:R-:W0:Y:S04]  /*ea60*/  LDL R13, [R1+0x220] ;  /* 0x00022000010d7983 */ /* 0x000e280000100800 */
[----:B------:R1:W-:Y:S04]  /*ea70*/  STS.U16 [R2+UR6+0x10c00], R172 ;  /* 0x010c00ac02007988 */ /* 0x0003e80008000406 */
[----:B------:R1:W-:Y:S02]  /*ea80*/  STS.U16 [R2+UR6+0x11000], R171 ;  /* 0x011000ab02007988 */ /* 0x0003e40008000406 */
[----:B-1----:R-:W-:-:S02]  /*ea90*/  PRMT R172, RZ, 0x7610, R172 ;  /* 0x00007610ffac7816 */ /* 0x002fc400000000ac */
[----:B------:R-:W-:Y:S01]  /*eaa0*/  PRMT R171, RZ, 0x7610, R171 ;  /* 0x00007610ffab7816 */ /* 0x000fe200000000ab */
[----:B------:R1:W-:Y:S04]  /*eab0*/  STS.U16 [R2+UR6+0x11400], R170 ;  /* 0x011400aa02007988 */ /* 0x0003e80008000406 */
[----:B------:R1:W-:Y:S02]  /*eac0*/  STS.U16 [R2+UR6+0x11800], R169 ;  /* 0x011800a902007988 */ /* 0x0003e40008000406 */
[----:B-1----:R-:W-:Y:S02]  /*ead0*/  PRMT R170, RZ, 0x7610, R170 ;  /* 0x00007610ffaa7816 */ /* 0x002fe400000000aa */
[----:B------:R-:W-:Y:S02]  /*eae0*/  PRMT R169, RZ, 0x7610, R169 ;  /* 0x00007610ffa97816 */ /* 0x000fe400000000a9 */
        /* <DEDUP_REMOVED lines=66> */
[----:B------:R0:W-:Y:S04]  /*ef10*/  STS.U16 [R2+UR6+0x13c00], R160 ;  /* 0x013c00a002007988 */ /* 0x0001e80008000406 */
[----:B------:R-:W3:Y:S01]  /*ef20*/  LDL R214, [R1+0x658] ;  /* 0x0006580001d67983 */ /* 0x000ee20000100800 */
[----:B--2---:R-:W-:-:S02]  /*ef30*/  @!P0 IMAD.MOV.U32 R12, RZ, RZ, R0 ;  /* 0x000000ffff0c8224 */ /* 0x004fc400078e0000 */
[----:B------:R-:W-:Y:S01]  /*ef40*/  @!P0 IMAD.MOV.U32 R13, RZ, RZ, R191 ;  /* 0x000000ffff0d8224 */ /* 0x000fe200078e00bf */
[----:B------:R-:W2:Y:S04]  /*ef50*/  LDL R0, [R1+0x80] ;  /* 0x0000800001007983 */ /* 0x000ea80000100800 */
[----:B------:R4:W2:Y:S01]  /*ef60*/  @!P0 LDG.E.U16 R162, desc[UR40][R12.64] ;  /* 0x000000280ca28981 */ /* 0x0008a2000c1e1500 */
[----:B0-----:R-:W-:-:S03]  /*ef70*/  PRMT R160, RZ, 0x7610, R160 ;  /* 0x00007610ffa07816 */ /* 0x001fc600000000a0 */
[----:B------:R-:W2:Y:S01]  /*ef80*/  LDL R191, [R1+0x60] ;  /* 0x0000600001bf7983 */ /* 0x000ea20000100800 */
[----:B----4-:R-:W-:Y:S02]  /*ef90*/  @!P0 IMAD.MOV.U32 R12, RZ, RZ, R8 ;  /* 0x000000ffff0c8224 */ /* 0x010fe400078e0008 */
[----:B------:R-:W-:Y:S01]  /*efa0*/  @!P0 IMAD.MOV.U32 R13, RZ, RZ, R154 ;  /* 0x000000ffff0d8224 */ /* 0x000fe200078e009a */
[----:B------:R-:W4:Y:S04]  /*efb0*/  LDL R8, [R1+0x40] ;  /* 0x0000400001087983 */ /* 0x000f280000100800 */
[----:B------:R3:W4:Y:S04]  /*efc0*/  @!P0 LDG.E.U16 R161, desc[UR40][R12.64] ;  /* 0x000000280ca18981 */ /* 0x000728000c1e1500 */
[----:B------:R-:W4:Y:S04]  /*efd0*/  LDL R154, [R1+0x3c] ;  /* 0x00003c00019a7983 */ /* 0x000f280000100800 */
[----:B------:R-:W2:Y:S04]  /*efe0*/  LDL R13, [R1+0x9c] ;  /* 0x00009c00010d7983 */ /* 0x000ea80000100800 */
[----:B------:R0:W-:Y:S04]  /*eff0*/  STL [R1+0x86c], R2 ;  /* 0x00086c0201007387 */ /* 0x0001e80000100800 */
[----:B0-----:R-:W4:Y:S01]  /*f000*/  LDL.LU R2, [R1+0x1c] ;  /* 0x00001c0001027983 */ /* 0x001f220000300800 */
[----:B---3--:R-:W-:-:S03]  /*f010*/  @!P0 IMAD.MOV.U32 R12, RZ, RZ, R4 ;  /* 0x000000ffff0c8224 */ /* 0x008fc600078e0004 */
[----:B------:R-:W3:Y:S04]  /*f020*/  LDL R4, [R1+0x20] ;  /* 0x0000200001047983 */ /* 0x000ee80000100800 */
[----:B--2---:R0:W2:Y:S04]  /*f030*/  @!P0 LDG.E.U16 R160, desc[UR40][R12.64] ;  /* 0x000000280ca08981 */ /* 0x0040a8000c1e1500 */
[----:B------:R-:W4:Y:S01]  /*f040*/  LDL R13, [R1+0x7c] ;  /* 0x00007c00010d7983 */ /* 0x000f220000100800 */
[----:B0-----:R-:W-:-:S03]  /*f050*/  @!P0 IMAD.MOV.U32 R12, RZ, RZ, R0 ;  /* 0x000000ffff0c8224 */ /* 0x001fc600078e0000 */
[----:B------:R0:W-:Y:S04]  /*f060*/  STS.U16 [R214+UR6+0x10100], R159 ;  /* 0x0101009fd6007988 */ /* 0x0001e80008000406 */
[----:B------:R-:W2:Y:S01]  /*f070*/  LDL R0, [R1] ;  /* 0x0000000001007983 */ /* 0x000ea20000100800 */
[----:B0-----:R-:W-:-:S06]  /*f080*/  PRMT R159, RZ, 0x7610, R159 ;  /* 0x00007610ff9f7816 */ /* 0x001fcc000000009f */
[----:B----4-:R0:W4:Y:S04]  /*f090*/  @!P0 LDG.E.U16 R159, desc[UR40][R12.64] ;  /* 0x000000280c9f8981 */ /* 0x010128000c1e1500 */
[----:B------:R-:W3:Y:S01]  /*f0a0*/  LDL R13, [R1+0x5c] ;  /* 0x00005c00010d7983 */ /* 0x000ee20000100800 */
[----:B0-----:R-:W-:-:S03]  /*f0b0*/  @!P0 IMAD.MOV.U32 R12, RZ, RZ, R191 ;  /* 0x000000ffff0c8224 */ /* 0x001fc600078e00bf */
[----:B------:R0:W-:Y:S04]  /*f0c0*/  STS.U16 [R214+UR6+0x10500], R158 ;  /* 0x0105009ed6007988 */ /* 0x0001e80008000406 */
[----:B------:R1:W-:Y:S01]  /*f0d0*/  STS.U16 [R214+UR6+0x10900], R157 ;  /* 0x0109009dd6007988 */ /* 0x0003e20008000406 */
[----:B0-----:R-:W-:Y:S02]  /*f0e0*/  PRMT R158, RZ, 0x7610, R158 ;  /* 0x00007610ff9e7816 */ /* 0x001fe4000000009e */
[----:B-1----:R-:W-:Y:S01]  /*f0f0*/  PRMT R157, RZ, 0x7610, R157 ;  /* 0x00007610ff9d7816 */ /* 0x002fe2000000009d */
[----:B------:R0:W-:Y:S04]  /*f100*/  STS.U16 [R214+UR6+0x10d00], R156 ;  /* 0x010d009cd6007988 */ /* 0x0001e80008000406 */
[----:B------:R1:W-:Y:S04]  /*f110*/  STL [R1+0x87c], R2 ;  /* 0x00087c0201007387 */ /* 0x0003e80000100800 */
[----:B------:R-:W4:Y:S01]  /*f120*/  LDL R191, [R1+0x334] ;  /* 0x0003340001bf7983 */ /* 0x000f220000100800 */
[----:B0-----:R-:W-:-:S03]  /*f130*/  PRMT R156, RZ, 0x7610, R156 ;  /* 0x00007610ff9c7816 */ /* 0x001fc6000000009c */
[----:B---3--:R0:W3:Y:S02]  /*f140*/  @!P0 LDG.E.U16 R158, desc[UR40][R12.64] ;  /* 0x000000280c9e8981 */ /* 0x0080e4000c1e1500 */
[----:B0-----:R-:W-:Y:S02]  /*f150*/  @!P0 IMAD.MOV.U32 R12, RZ, RZ, R8 ;  /* 0x000000ffff0c8224 */ /* 0x001fe400078e0008 */
[----:B------:R-:W-:Y:S01]  /*f160*/  @!P0 IMAD.MOV.U32 R13, RZ, RZ, R154 ;  /* 0x000000ffff0d8224 */ /* 0x000fe200078e009a */
[----:B------:R0:W-:Y:S04]  /*f170*/  STS.U16 [R214+UR6+0x11100], R155 ;  /* 0x0111009bd6007988 */ /* 0x0001e80008000406 */
[----:B------:R2:W3:Y:S04]  /*f180*/  @!P0 LDG.E.U16 R157, desc[UR40][R12.64] ;  /* 0x000000280c9d8981 */ /* 0x0004e8000c1e1500 */
[----:B------:R-:W3:Y:S04]  /*f190*/  LDL R154, [R1+0x538] ;  /* 0x00053800019a7983 */ /* 0x000ee80000100800 */
[----:B------:R-:W3:Y:S01]  /*f1a0*/  LDL R8, [R1+0x2f4] ;  /* 0x0002f40001087983 */ /* 0x000ee20000100800 */
[----:B--2---:R-:W-:-:S02]  /*f1b0*/  @!P0 IMAD.MOV.U32 R12, RZ, RZ, R4 ;  /* 0x000000ffff0c8224 */ /* 0x004fc400078e0004 */
[----:B------:R-:W-:Y:S01]  /*f1c0*/  @!P0 IMAD.MOV.U32 R13, RZ, RZ, R2 ;  /* 0x000000ffff0d8224 */ /* 0x000fe200078e0002 */
[----:B------:R-:W2:Y:S04]  /*f1d0*/  LDL R4, [R1+0x2f8] ;  /* 0x0002f80001047983 */ /* 0x000ea80000100800 */
[----:B------:R0:W2:Y:S04]  /*f1e0*/  @!P0 LDG.E.U16 R156, desc[UR40][R12.64] ;  /* 0x000000280c9c8981 */ /* 0x0000a8000c1e1500 */
[----:B-1----:R-:W2:Y:S01]  /*f1f0*/  LDL R2, [R1+0x314] ;  /* 0x0003140001027983 */ /* 0x002ea20000100800 */
[----:B0-----:R-:W-:-:S03]  /*f200*/  @!P0 IMAD.MOV.U32 R12, RZ, RZ, R0 ;  /* 0x000000ffff0c8224 */ /* 0x001fc600078e0000 */
[----:B------:R-:W2:Y:S01]  /*f210*/  LDL R0, [R1+0x318] ;  /* 0x0003180001007983 */ /* 0x000ea20000100800 */
[----:B------:R-:W-:Y:S01]  /*f220*/  PRMT R155, RZ, 0x7610, R155 ;  /* 0x00007610ff9b7816 */ /* 0x000fe2000000009b */
[----:B------:R-:W-:Y:S02]  /*f230*/  @!P0 IMAD.MOV.U32 R13, RZ, RZ, R252 ;  /* 0x000000ffff0d8224 */ /* 0x000fe400078e00fc */
[----:B------:R0:W-:Y:S04]  /*f240*/  STS.U16 [R214+UR6+0x11500], R153 ;  /* 0x01150099d6007988 */ /* 0x0001e80008000406 */
[----:B------:R1:W2:Y:S01]  /*f250*/  @!P0 LDG.E.U16 R155, desc[UR40][R12.64] ;  /* 0x000000280c9b8981 */ /* 0x0002a2000c1e1500 */
[----:B0-----:R-:W-:Y:S01]  /*f260*/  PRMT R153, RZ, 0x7610, R153 ;  /* 0x00007610ff997816 */ /* 0x001fe20000000099 */
[----:B-1----:R-:W-:-:S02]  /*f270*/  @!P0 IMAD.MOV.U32 R12, RZ, RZ, R245 ;  /* 0x000000ffff0c8224 */ /* 0x002fc400078e00f5 */
[----:B------:R-:W-:Y:S01]  /*f280*/  @!P0 IMAD.MOV.U32 R13, RZ, RZ, R244 ;  /* 0x000000ffff0d8224 */ /* 0x000fe200078e00f4 */
[----:B------:R0:W-:Y:S04]  /*f290*/  STS.U16 [R214+UR6+0x11900], R152 ;  /* 0x01190098d6007988 */ /* 0x0001e80008000406 */
[----:B------:R1:W2:Y:S01]  /*f2a0*/  @!P0 LDG.E.U16 R153, desc[UR40][R12.64] ;  /* 0x000000280c998981 */ /* 0x0002a2000c1e1500 */
[----:B0-----:R-:W-:Y:S01]  /*f2b0*/  PRMT R152, RZ, 0x7610, R152 ;  /* 0x00007610ff987816 */ /* 0x001fe20000000098 */
[----:B-1----:R-:W-:Y:S02]  /*f2c0*/  @!P0 IMAD.MOV.U32 R12, RZ, RZ, R237 ;  /* 0x000000ffff0c8224 */ /* 0x002fe400078e00ed */
[----:B------:R-:W-:Y:S01]  /*f2d0*/  @!P0 IMAD.MOV.U32 R13, RZ, RZ, R236 ;  /* 0x000000ffff0d8224 */ /* 0x000fe200078e00ec */
[----:B------:R0:W-:Y:S04]  /*f2e0*/  STS.U16 [R214+UR6+0x11d00], R23 ;  /* 0x011d0017d6007988 */ /* 0x0001e80008000406 */
[----:B------:R1:W2:Y:S01]  /*f2f0*/  @!P0 LDG.E.U16 R152, desc[UR40][R12.64] ;  /* 0x000000280c988981 */ /* 0x0002a2000c1e1500 */
[----:B0-----:R-:W-:Y:S01]  /*f300*/  PRMT R23, RZ, 0x7610, R23 ;  /* 0x00007610ff177816 */ /* 0x001fe20000000017 */
[----:B-1----:R-:W-:-:S02]  /*f310*/  @!P0 IMAD.MOV.U32 R12, RZ, RZ, R229 ;  /* 0x000000ffff0c8224 */ /* 0x002fc400078e00e5 */
[----:B------:R-:W-:Y:S01]  /*f320*/  @!P0 IMAD.MOV.U32 R13, RZ, RZ, R228 ;  /* 0x000000ffff0d8224 */ /* 0x000fe200078e00e4 */
[----:B------:R0:W-:Y:S04]  /*f330*/  STS.U16 [R214+UR6+0x12100], R22 ;  /* 0x01210016d6007988 */ /* 0x0001e80008000406 */
[----:B------:R1:W2:Y:S01]  /*f340*/  @!P0 LDG.E.U16 R23, desc[UR40][R12.64] ;  /* 0x000000280c178981 */ /* 0x0002a2000c1e1500 */
[----:B0-----:R-:W-:-:S03]  /*f350*/  PRMT R22, RZ, 0x7610, R22 ;  /* 0x00007610ff167816 */ /* 0x001fc60000000016 */
[----:B------:R-:W-:Y:S01]  /*f360*/  STL [R1+0x870], R252 ;  /* 0x000870fc01007387 */ /* 0x000fe20000100800 */
[----:B-1----:R-:W-:Y:S02]  /*f370*/  @!P0 IMAD.MOV.U32 R12, RZ, RZ, R221 ;  /* 0x000000ffff0c8224 */ /* 0x002fe400078e00dd */
[----:B------:R-:W-:Y:S01]  /*f380*/  @!P0 IMAD.MOV.U32 R13, RZ, RZ, R220 ;  /* 0x000000ffff0d8224 */ /* 0x000fe200078e00dc */
[----:B------:R-:W-:Y:S04]  /*f390*/  STL [R1+0x878], R245 ;  /* 0x000878f501007387 */ /* 0x000fe80000100800 */
[----:B------:R-:W-:Y:S04]  /*f3a0*/  STL [R1+0x874], R244 ;  /* 0x000874f401007387 */ /* 0x000fe80000100800 */
[----:B------:R0:W-:Y:S04]  /*f3b0*/  STS.U16 [R214+UR6+0x12500], R21 ;  /* 0x01250015d6007988 */ /* 0x0001e80008000406 */
[----:B------:R-:W-:Y:S04]  /*f3c0*/  STL [R1+0x884], R237 ;  /* 0x000884ed01007387 */ /* 0x000fe80000100800 */
[----:B------:R1:W2:Y:S01]  /*f3d0*/  @!P0 LDG.E.U16 R22, desc[UR40][R12.64] ;  /* 0x000000280c168981 */ /* 0x0002a2000c1e1500 */
[----:B0-----:R-:W-:-:S03]  /*f3e0*/  PRMT R21, RZ, 0x7610, R21 ;  /* 0x00007610ff157816 */ /* 0x001fc60000000015 */
[----:B------:R-:W-:Y:S04]  /*f3f0*/  STL [R1+0x880], R236 ;  /* 0x000880ec01007387 */ /* 0x000fe80000100800 */
[----:B------:R-:W-:Y:S01]  /*f400*/  STL [R1+0x88c], R229 ;  /* 0x00088ce501007387 */ /* 0x000fe20000100800 */
[----:B-1----:R-:W-:Y:S02]  /*f410*/  @!P0 IMAD.MOV.U32 R12, RZ, RZ, R213 ;  /* 0x000000ffff0c8224 */ /* 0x002fe400078e00d5 */
[----:B------:R-:W-:Y:S01]  /*f420*/  @!P0 IMAD.MOV.U32 R13, RZ, RZ, R7 ;  /* 0x000000ffff0d8224 */ /* 0x000fe200078e0007 */
[----:B------:R-:W-:Y:S04]  /*f430*/  STL [R1+0x888], R228 ;  /* 0x000888e401007387 */ /* 0x000fe80000100800 */
[----:B------:R-:W-:Y:S04]  /*f440*/  STL [R1+0x894], R221 ;  /* 0x000894dd01007387 */ /* 0x000fe80000100800 */
[----:B------:R-:W-:Y:S04]  /*f450*/  STL [R1+0x890], R220 ;  /* 0x000890dc01007387 */ /* 0x000fe80000100800 */
[----:B------:R0:W-:Y:S04]  /*f460*/  STS.U16 [R214+UR6+0x12900], R20 ;  /* 0x01290014d6007988 */ /* 0x0001e80008000406 */
[----:B------:R1:W-:Y:S04]  /*f470*/  STL [R1+0x89c], R213 ;  /* 0x00089cd501007387 */ /* 0x0003e80000100800 */
[----:B------:R4:W2:Y:S01]  /*f480*/  @!P0 LDG.E.U16 R21, desc[UR40][R12.64] ;  /* 0x000000280c158981 */ /* 0x0008a2000c1e1500 */
[----:B0-----:R-:W-:-:S03]  /*f490*/  PRMT R20, RZ, 0x7610, R20 ;  /* 0x00007610ff147816 */ /* 0x001fc60000000014 */
[----:B------:R0:W-:Y:S04]  /*f4a0*/  STL [R1+0x898], R7 ;  /* 0x0008980701007387 */ /* 0x0001e80000100800 */
[----:B------:R0:W-:Y:S01]  /*f4b0*/  STS.U16 [R214+UR6+0x12d00], R19 ;  /* 0x012d0013d6007988 */ /* 0x0001e20008000406 */
[----:B----4-:R-:W-:-:S03]  /*f4c0*/  @!P0 IMAD.MOV.U32 R13, RZ, RZ, R191 ;  /* 0x000000ffff0d8224 */ /* 0x010fc600078e00bf */
[----:B-1----:R-:W4:Y:S04]  /*f4d0*/  LDL R213, [R1+0x294] ;  /* 0x0002940001d57983 */ /* 0x002f280000100800 */
[----:B0-----:R-:W4:Y:S01]  /*f4e0*/  LDL R7, [R1+0x2d8] ;  /* 0x0002d80001077983 */ /* 0x001f220000100800 */
[----:B------:R-:W-:Y:S01]  /*f4f0*/  PRMT R19, RZ, 0x7610, R19 ;  /* 0x00007610ff137816 */ /* 0x000fe20000000013 */
[----:B---3--:R-:W-:Y:S02]  /*f500*/  @!P0 IMAD.MOV.U32 R12, RZ, RZ, R154 ;  /* 0x000000ffff0c8224 */ /* 0x008fe400078e009a */
[----:B------:R0:W-:Y:S04]  /*f510*/  STS.U16 [R214+UR6+0x13100], R18 ;  /* 0x01310012d6007988 */ /* 0x0001e80008000406 */
[----:B------:R-:W3:Y:S04]  /*f520*/  LDL R154, [R1+0x2d4] ;  /* 0x0002d400019a7983 */ /* 0x000ee80000100800 */
[----:B------:R2:W3:Y:S04]  /*f530*/  @!P0 LDG.E.U16 R20, desc[UR40][R12.64] ;  /* 0x000000280c148981 */ /* 0x0004e8000c1e1500 */
[----:B------:R-:W3:Y:S01]  /*f540*/  LDL R191, [R1+0x274] ;  /* 0x0002740001bf7983 */ /* 0x000ee20000100800 */
[----:B--2---:R-:W-:-:S03]  /*f550*/  @!P0 IMAD.MOV.U32 R13, RZ, RZ, R2 ;  /* 0x000000ffff0d8224 */ /* 0x004fc600078e0002 */
[----:B------:R-:W2:Y:S01]  /*f560*/  LDL R2, [R1+0x2b4] ;  /* 0x0002b40001027983 */ /* 0x000ea20000100800 */
[----:B------:R-:W-:-:S03]  /*f570*/  @!P0 IMAD.MOV.U32 R12, RZ, RZ, R0 ;  /* 0x000000ffff0c8224 */ /* 0x000fc600078e0000 */
[----:B------:R-:W2:Y:S04]  /*f580*/  LDL R0, [R1+0x2b8] ;  /* 0x0002b80001007983 */ /* 0x000ea80000100800 */
[----:B------:R1:W2:Y:S02]  /*f590*/  @!P0 LDG.E.U16 R19, desc[UR40][R12.64] ;  /* 0x000000280c138981 */ /* 0x0002a4000c1e1500 */
[----:B-1----:R-:W-:Y:S02]  /*f5a0*/  @!P0 IMAD.MOV.U32 R12, RZ, RZ, R4 ;  /* 0x000000ffff0c8224 */ /* 0x002fe400078e0004 */
[----:B------:R-:W2:Y:S01]  /*f5b0*/  LDL R4, [R1+0x298] ;  /* 0x0002980001047983 */ /* 0x000ea20000100800 */
[----:B0-----:R-:W-:Y:S01]  /*f5c0*/  PRMT R18, RZ, 0x7610, R18 ;  /* 0x00007610ff127816 */ /* 0x001fe20000000012 */
[----:B------:R-:W-:-:S02]  /*f5d0*/  @!P0 IMAD.MOV.U32 R13, RZ, RZ, R8 ;  /* 0x000000ffff0d8224 */ /* 0x000fc400078e0008 */
[----:B------:R0:W-:Y:S04]  /*f5e0*/  STS.U16 [R214+UR6+0x13500], R17 ;  /* 0x01350011d6007988 */ /* 0x0001e80008000406 */
[----:B------:R4:W2:Y:S04]  /*f5f0*/  @!P0 LDG.E.U16 R18, desc[UR40][R12.64] ;  /* 0x000000280c128981 */ /* 0x0008a8000c1e1500 */
[----:B------:R-:W2:Y:S01]  /*f600*/  LDL R8, [R1+0x654] ;  /* 0x0006540001087983 */ /* 0x000ea20000100800 */
[----:B0-----:R-:W-:-:S03]  /*f610*/  PRMT R17, RZ, 0x7610, R17 ;  /* 0x00007610ff117816 */ /* 0x001fc60000000011 */
[----:B------:R0:W-:Y:S04]  /*f620*/  STS.U16 [R214+UR6+0x13900], R16 ;  /* 0x01390010d6007988 */ /* 0x0001e80008000406 */
[----:B------:R1:W-:Y:S01]  /*f630*/  STS.U16 [R214+UR6+0x13d00], R15 ;  /* 0x013d000fd6007988 */ /* 0x0003e20008000406 */
[----:B0-----:R-:W-:Y:S01]  /*f640*/  PRMT R16, RZ, 0x7610, R16 ;  /* 0x00007610ff107816 */ /* 0x001fe20000000010 */
[----:B----4-:R-:W-:Y:S02]  /*f650*/  @!P0 IMAD.MOV.U32 R12, RZ, RZ, R7 ;  /* 0x000000ffff0c8224 */ /* 0x010fe400078e0007 */
[----:B------:R-:W4:Y:S01]  /*f660*/  LDL R7, [R1+0x254] ;  /* 0x0002540001077983 */ /* 0x000f220000100800 */
[----:B---3--:R-:W-:-:S03]  /*f670*/  @!P0 IMAD.MOV.U32 R13, RZ, RZ, R154 ;  /* 0x000000ffff0d8224 */ /* 0x008fc600078e009a */
[----:B------:R-:W3:Y:S04]  /*f680*/  LDL R154, [R1+0x278] ;  /* 0x00027800019a7983 */ /* 0x000ee80000100800 */
[----:B------:R2:W3:Y:S02]  /*f690*/  @!P0 LDG.E.U16 R17, desc[UR40][R12.64] ;  /* 0x000000280c118981 */ /* 0x0004e4000c1e1500 */
[----:B--2---:R-:W-:Y:S02]  /*f6a0*/  @!P0 IMAD.MOV.U32 R13, RZ, RZ, R2 ;  /* 0x000000ffff0d8224 */ /* 0x004fe400078e0002 */
[----:B------:R-:W-:Y:S02]  /*f6b0*/  @!P0 IMAD.MOV.U32 R12, RZ, RZ, R0 ;  /* 0x000000ffff0c8224 */ /* 0x000fe400078e0000 */
[----:B------:R-:W2:Y:S04]  /*f6c0*/  LDL R0, [R1+0x258] ;  /* 0x0002580001007983 */ /* 0x000ea80000100800 */
[----:B-1----:R-:W2:Y:S04]  /*f6d0*/  LDL.LU R214, [R1+0x950] ;  /* 0x0009500001d67983 */ /* 0x002ea80000300800 */
[----:B------:R0:W2:Y:S04]  /*f6e0*/  @!P0 LDG.E.U16 R16, desc[UR40][R12.64] ;  /* 0x000000280c108981 */ /* 0x0000a8000c1e1500 */
[----:B------:R-:W2:Y:S04]  /*f6f0*/  LDL.LU R221, [R1+0x54] ;  /* 0x0000540001dd7983 */ /* 0x000ea80000300800 */
[----:B------:R-:W2:Y:S01]  /*f700*/  LDL.LU R2, [R1+0x34] ;  /* 0x0000340001027983 */ /* 0x000ea20000300800 */
[----:B0-----:R-:W-:-:S03]  /*f710*/  @!P0 IMAD.MOV.U32 R12, RZ, RZ, R4 ;  /* 0x000000ffff0c8224 */ /* 0x001fc600078e0004 */
[----:B------:R-:W2:Y:S04]  /*f720*/  LDL R4, [R1+0x238] ;  /* 0x0002380001047983 */ /* 0x000ea80000100800 */
[----:B------:R-:W2:Y:S04]  /*f730*/  LDL R220, [R1+0x234] ;  /* 0x0002340001dc7983 */ /* 0x000ea80000100800 */
[----:B------:R-:W2:Y:S04]  /*f740*/  LDL R229, [R1+0x214] ;  /* 0x0002140001e57983 */ /* 0x000ea80000100800 */
[----:B------:R-:W2:Y:S01]  /*f750*/  LDL R228, [R1+0x218] ;  /* 0x0002180001e47983 */ /* 0x000ea20000100800 */
[----:B------:R-:W-:-:S03]  /*f760*/  @!P0 IMAD.MOV.U32 R13, RZ, RZ, R213 ;  /* 0x000000ffff0d8224 */ /* 0x000fc600078e00d5 */
[----:B------:R-:W2:Y:S01]  /*f770*/  LDL R213, [R1+0x1f4] ;  /* 0x0001f40001d57983 */ /* 0x000ea20000100800 */
[----:B------:R-:W-:-:S03]  /*f780*/  PRMT R15, RZ, 0x7610, R15 ;  /* 0x00007610ff0f7816 */ /* 0x000fc6000000000f */
[----:B------:R0:W-:Y:S04]  /*f790*/  STS.U16 [R8+UR6+0x10200], R14 ;  /* 0x0102000e08007988 */ /* 0x0001e80008000406 */
[----:B------:R1:W2:Y:S04]  /*f7a0*/  @!P0 LDG.E.U16 R15, desc[UR40][R12.64] ;  /* 0x000000280c0f8981 */ /* 0x0002a8000c1e1500 */
[----:B------:R2:W-:Y:S01]  /*f7b0*/  STS.U16 [R8+UR6+0x10600], R190 ;  /* 0x010600be08007988 */ /* 0x0005e20008000406 */
[----:B0-----:R-:W-:-:S03]  /*f7c0*/  PRMT R14, RZ, 0x7610, R14 ;  /* 0x00007610ff0e7816 */ /* 0x001fc6000000000e */
[----:B------:R-:W2:Y:S01]  /*f7d0*/  LDL R236, [R1+0xd4] ;  /* 0x0000d40001ec7983 */ /* 0x000ea20000100800 */
[----:B-1----:R-:W-:Y:S02]  /*f7e0*/  @!P0 IMAD.MOV.U32 R13, RZ, RZ, R191 ;  /* 0x000000ffff0d8224 */ /* 0x002fe400078e00bf */
[----:B----4-:R-:W-:Y:S02]  /*f7f0*/  @!P0 IMAD.MOV.U32 R191, RZ, RZ, R7 ;  /* 0x000000ffffbf8224 */ /* 0x010fe400078e0007 */
[----:B------:R-:W4:Y:S01]  /*f800*/  LDL R7, [R1+0x1d4] ;  /* 0x0001d40001077983 */ /* 0x000f220000100800 */
[----:B---3--:R-:W-:-:S03]  /*f810*/  @!P0 IMAD.MOV.U32 R12, RZ, RZ, R154 ;  /* 0x000000ffff0c8224 */ /* 0x008fc600078e009a */
[----:B------:R-:W3:Y:S04]  /*f820*/  LDL R154, [R1+0x1f8] ;  /* 0x0001f800019a7983 */ /* 0x000ee80000100800 */
[----:B------:R0:W4:Y:S02]  /*f830*/  @!P0 LDG.E.U16 R14, desc[UR40][R12.64] ;  /* 0x000000280c0e8981 */ /* 0x000124000c1e1500 */
[----:B0-----:R-:W-:Y:S01]  /*f840*/  PRMT R13, RZ, 0x7610, R13 ;  /* 0x00007610ff0d7816 */ /* 0x001fe2000000000d */
[----:B--2---:R-:W-:Y:S02]  /*f850*/  @!P0 IMAD.MOV.U32 R190, RZ, RZ, R0 ;  /* 0x000000ffffbe8224 */ /* 0x004fe400078e0000 */
[----:B------:R-:W2:Y:S04]  /*f860*/  LDL R0, [R1+0x1d8] ;  /* 0x0001d80001007983 */ /* 0x000ea80000100800 */
[----:B------:R0:W2:Y:S02]  /*f870*/  @!P0 LDG.E.U16 R13, desc[UR40][R190.64] ;  /* 0x00000028be0d8981 */ /* 0x0000a4000c1e1500 */
[----:B0-----:R-:W-:-:S02]  /*f880*/  @!P0 IMAD.MOV.U32 R190, RZ, RZ, R4 ;  /* 0x000000ffffbe8224 */ /* 0x001fc400078e0004 */
[----:B------:R-:W2:Y:S01]  /*f890*/  LDL R4, [R1+0x1b8] ;  /* 0x0001b80001047983 */ /* 0x000ea20000100800 */
[----:B------:R-:W-:Y:S01]  /*f8a0*/  PRMT R12, RZ, 0x7610, R12 ;  /* 0x00007610ff0c7816 */ /* 0x000fe2000000000c */
[----:B------:R-:W-:Y:S02]  /*f8b0*/  @!P0 IMAD.MOV.U32 R191, RZ, RZ, R220 ;  /* 0x000000ffffbf8224 */ /* 0x000fe400078e00dc */
[----:B------:R-:W-:Y:S04]  /*f8c0*/  STS.U16 [R8+UR6+0x10a00], R212 ;  /* 0x010a00d408007988 */ /* 0x000fe80008000406 */
[----:B------:R0:W-:Y:S04]  /*f8d0*/  STS.U16 [R8+UR6+0x10e00], R11 ;  /* 0x010e000b08007988 */ /* 0x0001e80008000406 */
[----:B------:R1:W2:Y:S04]  /*f8e0*/  @!P0 LDG.E.U16 R12, desc[UR40][R190.64] ;  /* 0x00000028be0c8981 */ /* 0x0002a8000c1e1500 */
[----:B------:R-:W2:Y:S01]  /*f8f0*/  LDL R220, [R1+0x1b4] ;  /* 0x0001b40001dc7983 */ /* 0x000ea20000100800 */
[----:B0-----:R-:W-:Y:S01]  /*f900*/  PRMT R11, RZ, 0x7610, R11 ;  /* 0x00007610ff0b7816 */ /* 0x001fe2000000000b */
[----:B-1----:R-:W-:-:S02]  /*f910*/  @!P0 IMAD.MOV.U32 R190, RZ, RZ, R228 ;  /* 0x000000ffffbe8224 */ /* 0x002fc400078e00e4 */
[----:B------:R-:W-:Y:S01]  /*f920*/  @!P0 IMAD.MOV.U32 R191, RZ, RZ, R229 ;  /* 0x000000ffffbf8224 */ /* 0x000fe200078e00e5 */
[----:B------:R0:W-:Y:S04]  /*f930*/  STS.U16 [R8+UR6+0x11200], R182 ;  /* 0x011200b608007988 */ /* 0x0001e80008000406 */
[----:B------:R1:W2:Y:S04]  /*f940*/  @!P0 LDG.E.U16 R11, desc[UR40][R190.64] ;  /* 0x00000028be0b8981 */ /* 0x0002a8000c1e1500 */
[----:B------:R-:W2:Y:S04]  /*f950*/  LDL R229, [R1+0x154] ;  /* 0x0001540001e57983 */ /* 0x000ea80000100800 */
[----:B------:R-:W2:Y:S01]  /*f960*/  LDL R228, [R1+0x158] ;  /* 0x0001580001e47983 */ /* 0x000ea20000100800 */
[----:B-1----:R-:W-:-:S03]  /*f970*/  @!P0 IMAD.MOV.U32 R191, RZ, RZ, R213 ;  /* 0x000000ffffbf8224 */ /* 0x002fc600078e00d5 */
[----:B------:R-:W2:Y:S01]  /*f980*/  LDL R213, [R1+0x194] ;  /* 0x0001940001d57983 */ /* 0x000ea20000100800 */
[----:B0-----:R-:W-:-:S03]  /*f990*/  PRMT R182, RZ, 0x7610, R182 ;  /* 0x00007610ffb67816 */ /* 0x001fc600000000b6 */
[----:B------:R0:W-:Y:S02]  /*f9a0*/  STS.U16 [R8+UR6+0x11600], R184 ;  /* 0x011600b808007988 */ /* 0x0001e40008000406 */
[----:B0-----:R-:W-:Y:S01]  /*f9b0*/  PRMT R184, RZ, 0x7610, R184 ;  /* 0x00007610ffb87816 */ /* 0x001fe200000000b8 */
[----:B---3--:R-:W-:Y:S02]  /*f9c0*/  @!P0 IMAD.MOV.U32 R190, RZ, RZ, R154 ;  /* 0x000000ffffbe8224 */ /* 0x008fe400078e009a */
[----:B------:R-:W3:Y:S04]  /*f9d0*/  LDL R154, [R1+0x198] ;  /* 0x00019800019a7983 */ /* 0x000ee80000100800 */
[----:B------:R4:W3:Y:S02]  /*f9e0*/  @!P0 LDG.E.U16 R182, desc[UR40][R190.64] ;  /* 0x00000028beb68981 */ /* 0x0008e4000c1e1500 */
[----:B----4-:R-:W-:-:S02]  /*f9f0*/  @!P0 IMAD.MOV.U32 R191, RZ, RZ, R7 ;  /* 0x000000ffffbf8224 */ /* 0x010fc400078e0007 */
[----:B------:R-:W4:Y:S01]  /*fa00*/  LDL R7, [R1+0x174] ;  /* 0x0001740001077983 */ /* 0x000f220000100800 */
[----:B--2---:R-:W-:-:S03]  /*fa10*/  @!P0 IMAD.MOV.U32 R190, RZ, RZ, R0 ;  /* 0x000000ffffbe8224 */ /* 0x004fc600078e0000 */
[----:B------:R-:W2:Y:S04]  /*fa20*/  LDL R0, [R1+0x178] ;  /* 0x0001780001007983 */ /* 0x000ea80000100800 */
[----:B------:R0:W2:Y:S02]  /*fa30*/  @!P0 LDG.E.U16 R184, desc[UR40][R190.64] ;  /* 0x00000028beb88981 */ /* 0x0000a4000c1e1500 */
[----:B0-----:R-:W-:Y:S02]  /*fa40*/  @!P0 IMAD.MOV.U32 R190, RZ, RZ, R4 ;  /* 0x000000ffffbe8224 */ /* 0x001fe400078e0004 */
[----:B------:R-:W2:Y:S04]  /*fa50*/  LDL R4, [R1+0x138] ;  /* 0x0001380001047983 */ /* 0x000ea80000100800 */
[----:B------:R0:W-:Y:S02]  /*fa60*/  STS.U16 [R8+UR6+0x11a00], R187 ;  /* 0x011a00bb08007988 */ /* 0x0001e40008000406 */
[----:B0-----:R-:W-:Y:S01]  /*fa70*/  PRMT R187, RZ, 0x7610, R187 ;  /* 0x00007610ffbb7816 */ /* 0x001fe200000000bb */
[----:B------:R-:W-:-:S02]  /*fa80*/  @!P0 IMAD.MOV.U32 R191, RZ, RZ, R220 ;  /* 0x000000ffffbf8224 */ /* 0x000fc400078e00dc */
[----:B------:R-:W2:Y:S04]  /*fa90*/  LDL R220, [R1+0x134] ;  /* 0x0001340001dc7983 */ /* 0x000ea80000100800 */
[----:B------:R0:W2:Y:S02]  /*faa0*/  @!P0 LDG.E.U16 R187, desc[UR40][R190.64] ;  /* 0x00000028bebb8981 */ /* 0x0000a4000c1e1500 */
[----:B0-----:R-:W-:Y:S02]  /*fab0*/  @!P0 IMAD.MOV.U32 R191, RZ, RZ, R213 ;  /* 0x000000ffffbf8224 */ /* 0x001fe400078e00d5 */
[----:B------:R-:W2:Y:S04]  /*fac0*/  LDL R213, [R1+0x114] ;  /* 0x0001140001d57983 */ /* 0x000ea80000100800 */
[----:B------:R0:W-:Y:S04]  /*fad0*/  STS.U16 [R8+UR6+0x11e00], R189 ;  /* 0x011e00bd08007988 */ /* 0x0001e80008000406 */
[----:B------:R1:W-:Y:S01]  /*fae0*/  STS.U16 [R8+UR6+0x12200], R192 ;  /* 0x012200c008007988 */ /* 0x0003e20008000406 */
[----:B0-----:R-:W-:-:S02]  /*faf0*/  PRMT R189, RZ, 0x7610, R189 ;  /* 0x00007610ffbd7816 */ /* 0x001fc400000000bd */
[----:B-1----:R-:W-:Y:S01]  /*fb00*/  PRMT R192, RZ, 0x7610, R192 ;  /* 0x00007610ffc07816 */ /* 0x002fe200000000c0 */
        /* <DEDUP_REMOVED lines=11> */
[----:B------:R-:W-:Y:S01]  /*fbc0*/  @!P0 IMAD.MOV.U32 R191, RZ, RZ, R229 ;  /* 0x000000ffffbf8224 */ /* 0x000fe200078e00e5 */
[----:B------:R0:W-:Y:S04]  /*fbd0*/  STS.U16 [R8+UR6+0x12a00], R197 ;  /* 0x012a00c508007988 */ /* 0x0001e80008000406 */
[----:B------:R1:W2:Y:S04]  /*fbe0*/  @!P0 LDG.E.U16 R194, desc[UR40][R190.64] ;  /* 0x00000028bec28981 */ /* 0x0002a8000c1e1500 */
[----:B------:R-:W2:Y:S04]  /*fbf0*/  LDL R229, [R1+0xb4] ;  /* 0x0000b40001e57983 */ /* 0x000ea80000100800 */
[----:B------:R-:W2:Y:S01]  /*fc00*/  LDL R228, [R1+0x94] ;  /* 0x0000940001e47983 */ /* 0x000ea20000100800 */
[----:B-1----:R-:W-:-:S03]  /*fc10*/  @!P0 IMAD.MOV.U32 R190, RZ, RZ, R4 ;  /* 0x000000ffffbe8224 */ /* 0x002fc600078e0004 */
[----:B------:R-:W2:Y:S01]  /*fc20*/  LDL R4, [R1+0xd8] ;  /* 0x0000d80001047983 */ /* 0x000ea20000100800 */
[----:B0-----:R-:W-:Y:S01]  /*fc30*/  PRMT R197, RZ, 0x7610, R197 ;  /* 0x00007610ffc57816 */ /* 0x001fe200000000c5 */
[----:B------:R-:W-:Y:S02]  /*fc40*/  @!P0 IMAD.MOV.U32 R191, RZ, RZ, R220 ;  /* 0x000000ffffbf8224 */ /* 0x000fe400078e00dc */
[----:B------:R0:W-:Y:S04]  /*fc50*/  STS.U16 [R8+UR6+0x12e00], R199 ;  /* 0x012e00c708007988 */ /* 0x0001e80008000406 */
[----:B------:R1:W2:Y:S04]  /*fc60*/  @!P0 LDG.E.U16 R197, desc[UR40][R190.64] ;  /* 0x00000028bec58981 */ /* 0x0002a8000c1e1500 */
        /* <DEDUP_REMOVED lines=15> */
[----:B------:R-:W2:Y:S01]  /*fd60*/  LDL R4, [R1+0x58] ;  /* 0x0000580001047983 */ /* 0x000ea20000100800 */
[----:B------:R-:W-:-:S03]  /*fd70*/  @!P0 IMAD.MOV.U32 R191, RZ, RZ, R236 ;  /* 0x000000ffffbf8224 */ /* 0x000fc600078e00ec */
[----:B------:R0:W-:Y:S02]  /*fd80*/  STS.U16 [R8+UR6+0x13600], R203 ;  /* 0x013600cb08007988 */ /* 0x0001e40008000406 */
[----:B0-----:R-:W-:-:S06]  /*fd90*/  PRMT R203, RZ, 0x7610, R203 ;  /* 0x00007610ffcb7816 */ /* 0x001fcc00000000cb */
[----:B------:R0:W2:Y:S04]  /*fda0*/  @!P0 LDG.E.U16 R203, desc[UR40][R190.64] ;  /* 0x00000028becb8981 */ /* 0x0000a8000c1e1500 */
[----:B------:R-:W-:Y:S01]  /*fdb0*/  STS.U16 [R8+UR6+0x13a00], R204 ;  /* 0x013a00cc08007988 */ /* 0x000fe20008000406 */
[----:B0-----:R-:W-:-:S03]  /*fdc0*/  @!P0 IMAD.MOV.U32 R190, RZ, RZ, R213 ;  /* 0x000000ffffbe8224 */ /* 0x001fc600078e00d5 */
[----:B------:R-:W2:Y:S04]  /*fdd0*/  LDL.LU R213, [R1+0x38] ;  /* 0x0000380001d57983 */ /* 0x000ea80000300800 */
[----:B------:R0:W-:Y:S04]  /*fde0*/  STS.U16 [R8+UR6+0x13e00], R207 ;  /* 0x013e00cf08007988 */ /* 0x0001e80008000406 */
[----:B------:R-:W2:Y:S04]  /*fdf0*/  LDL.LU R237, [R1+0x18] ;  /* 0x0000180001ed7983 */ /* 0x000ea80000300800 */
[----:B0-----:R-:W2:Y:S04]  /*fe00*/  LDL.LU R8, [R1+0x14] ;  /* 0x0000140001087983 */ /* 0x001ea80000300800 */
[----:B------:R-:W2:Y:S04]  /*fe10*/  LDL R252, [R1+0x530] ;  /* 0x0005300001fc7983 */ /* 0x000ea80000100800 */
[----:B------:R-:W2:Y:S01]  /*fe20*/  LDL R245, [R1+0x534] ;  /* 0x0005340001f57983 */ /* 0x000ea20000100800 */
[----:B------:R-:W-:Y:S01]  /*fe30*/  PRMT R204, RZ, 0x7610, R204 ;  /* 0x00007610ffcc7816 */ /* 0x000fe200000000cc */
[----:B------:R-:W-:-:S02]  /*fe40*/  @!P0 IMAD.MOV.U32 R191, RZ, RZ, R229 ;  /* 0x000000ffffbf8224 */ /* 0x000fc400078e00e5 */
[----:B------:R-:W2:Y:S04]  /*fe50*/  LDL R244, [R1+0x30c] ;  /* 0x00030c0001f47983 */ /* 0x000ea80000100800 */
[----:B------:R-:W2:Y:S01]  /*fe60*/  LDL R236, [R1+0x310] ;  /* 0x0003100001ec7983 */ /* 0x000ea20000100800 */
[----:B------:R-:W-:-:S03]  /*fe70*/  PRMT R207, RZ, 0x7610, R207 ;  /* 0x00007610ffcf7816 */ /* 0x000fc600000000cf */
[----:B------:R0:W2:Y:S04]  /*fe80*/  @!P0 LDG.E.U16 R204, desc[UR40][R190.64] ;  /* 0x00000028becc8981 */ /* 0x0000a8000c1e1500 */
[----:B------:R-:W2:Y:S01]  /*fe90*/  LDL R229, [R1+0x2ec] ;  /* 0x0002ec0001e57983 */ /* 0x000ea20000100800 */
[----:B0-----:R-:W-:Y:S02]  /*fea0*/  @!P0 IMAD.MOV.U32 R190, RZ, RZ, R220 ;  /* 0x000000ffffbe8224 */ /* 0x001fe400078e00dc */
[----:B------:R-:W-:Y:S01]  /*feb0*/  @!P0 IMAD.MOV.U32 R191, RZ, RZ, R228 ;  /* 0x000000ffffbf8224 */ /* 0x000fe200078e00e4 */
[----:B------:R-:W2:Y:S04]  /*fec0*/  LDL R220, [R1+0x2cc] ;  /* 0x0002cc0001dc7983 */ /* 0x000ea80000100800 */
[----:B------:R-:W2:Y:S04]  /*fed0*/  LDL R228, [R1+0x2f0] ;  /* 0x0002f00001e47983 */ /* 0x000ea80000100800 */
[----:B------:R3:W2:Y:S02]  /*fee0*/  @!P0 LDG.E.U16 R207, desc[UR40][R190.64] ;  /* 0x00000028becf8981 */ /* 0x0006a4000c1e1500 */
[----:B---3--:R-:W-:-:S02]  /*fef0*/  @!P0 IMAD.MOV.U32 R191, RZ, RZ, R154 ;  /* 0x000000ffffbf8224 */ /* 0x008fc400078e009a */
[----:B------:R-:W3:Y:S01]  /*ff00*/  LDL R154, [R1+0x2d0] ;  /* 0x0002d000019a7983 */ /* 0x000ee20000100800 */
[----:B----4-:R-:W-:-:S03]  /*ff10*/  @!P0 IMAD.MOV.U32 R190, RZ, RZ, R7 ;  /* 0x000000ffffbe8224 */ /* 0x010fc600078e0007 */
[----:B------:R-:W4:Y:S04]  /*ff20*/  LDL R7, [R1+0x2ac] ;  /* 0x0002ac0001077983 */ /* 0x000f280000100800 */
[----:B--2---:R0:W-:Y:S02]  /*ff30*/  STS.U16 [R0+UR6+0x10300], R209 ;  /* 0x010300d100007988 */ /* 0x0041e40008000406 */
[----:B0-----:R-:W-:-:S06]  /*ff40*/  PRMT R209, RZ, 0x7610, R209 ;  /* 0x00007610ffd17816 */ /* 0x001fcc00000000d1 */
[----:B------:R0:W2:Y:S02]  /*ff50*/  @!P0 LDG.E.U16 R209, desc[UR40][R190.64] ;  /* 0x00000028bed18981 */ /* 0x0000a4000c1e1500 */
[----:B0-----:R-:W-:Y:S02]  /*ff60*/  @!P0 IMAD.MOV.U32 R190, RZ, RZ, R4 ;  /* 0x000000ffffbe8224 */ /* 0x001fe400078e0004 */
[----:B------:R-:W2:Y:S01]  /*ff70*/  LDL R4, [R1+0x2b0] ;  /* 0x0002b00001047983 */ /* 0x000ea20000100800 */
[----:B------:R-:W-:-:S03]  /*ff80*/  @!P0 IMAD.MOV.U32 R191, RZ, RZ, R221 ;  /* 0x000000ffffbf8224 */ /* 0x000fc600078e00dd */
[----:B------:R0:W-:Y:S04]  /*ff90*/  STS.U16 [R0+UR6+0x10700], R211 ;  /* 0x010700d300007988 */ /* 0x0001e80008000406 */
[----:B------:R1:W-:Y:S01]  /*ffa0*/  STS.U16 [R0+UR6+0x10b00], R210 ;  /* 0x010b00d200007988 */ /* 0x0003e20008000406 */
[----:B0-----:R-:W-:Y:S02]  /*ffb0*/  PRMT R211, RZ, 0x7610, R211 ;  /* 0x00007610ffd37816 */ /* 0x001fe400000000d3 */
[----:B-1----:R-:W-:-:S04]  /*ffc0*/  PRMT R210, RZ, 0x7610, R210 ;  /* 0x00007610ffd27816 */ /* 0x002fc800000000d2 */
[----:B------:R0:W2:Y:S04]  /*ffd0*/  @!P0 LDG.E.U16 R211, desc[UR40][R190.64] ;  /* 0x00000028bed38981 */ /* 0x0000a8000c1e1500 */
[----:B------:R1:W-:Y:S01]  /*ffe0*/  STS.U16 [R0+UR6+0x10f00], R208 ;  /* 0x010f00d000007988 */ /* 0x0003e20008000406 */
[----:B0-----:R-:W-:Y:S02]  /*fff0*/  @!P0 IMAD.MOV.U32 R190, RZ, RZ, R213 ;  /* 0x000000ffffbe8224 */ /* 0x001fe400078e00d5 */
[----:B------:R-:W-:Y:S01]  /*10000*/  @!P0 IMAD.MOV.U32 R191, RZ, RZ, R2 ;  /* 0x000000ffffbf8224 */ /* 0x000fe200078e0002 */
        /* <DEDUP_REMOVED lines=45> */
[----:B-1----:R-:W-:Y:S01]  /*102e0*/  PRMT R188, RZ, 0x7610, R188 ;  /* 0x00007610ffbc7816 */ /* 0x002fe200000000bc */
[----:B------:R-:W-:Y:S04]  /*102f0*/  STL [R1+0x8a4], R221 ;  /* 0x0008a4dd01007387 */ /* 0x000fe80000100800 */
[----:B------:R0:W2:Y:S04]  /*10300*/  @!P0 LDG.E.U16 R193, desc[UR40][R190.64] ;  /* 0x00000028bec18981 */ /* 0x0000a8000c1e1500 */
[----:B------:R-:W-:Y:S01]  /*10310*/  STL [R1+0x8ac], R213 ;  /* 0x0008acd501007387 */ /* 0x000fe20000100800 */
[----:B0-----:R-:W-:-:S02]  /*10320*/  @!P0 IMAD.MOV.U32 R190, RZ, RZ, R228 ;  /* 0x000000ffffbe8224 */ /* 0x001fc400078e00e4 */
        /* <DEDUP_REMOVED lines=9> */
[----:B-1----:R-:W-:-:S03]  /*103c0*/  @!P0 IMAD.MOV.U32 R191, RZ, RZ, R220 ;  /* 0x000000ffffbf8224 */ /* 0x002fc600078e00dc */
[----:B------:R-:W-:Y:S04]  /*103d0*/  STL [R1+0x8c0], R243 ;  /* 0x0008c0f301007387 */ /* 0x000fe80000100800 */
[----:B------:R-:W-:Y:S04]  /*103e0*/  STL [R1+0x8bc], R242 ;  /* 0x0008bcf201007387 */ /* 0x000fe80000100800 */
[----:B------:R-:W-:Y:S01]  /*103f0*/  STL [R1+0x8c8], R235 ;  /* 0x0008c8eb01007387 */ /* 0x000fe20000100800 */
[----:B---3--:R-:W-:-:S03]  /*10400*/  @!P0 IMAD.MOV.U32 R190, RZ, RZ, R154 ;  /* 0x000000ffffbe8224 */ /* 0x008fc600078e009a */
[----:B------:R0:W-:Y:S04]  /*10410*/  STS.U16 [R0+UR6+0x13b00], R185 ;  /* 0x013b00b900007988 */ /* 0x0001e80008000406 */
[----:B------:R-:W-:Y:S04]  /*10420*/  STL [R1+0x8c4], R234 ;  /* 0x0008c4ea01007387 */ /* 0x000fe80000100800 */
[----:B------:R4:W3:Y:S01]  /*10430*/  @!P0 LDG.E.U16 R186, desc[UR40][R190.64] ;  /* 0x00000028beba8981 */ /* 0x0008e2000c1e1500 */
[----:B0-----:R-:W-:-:S03]  /*10440*/  PRMT R185, RZ, 0x7610, R185 ;  /* 0x00007610ffb97816 */ /* 0x001fc600000000b9 */
[----:B------:R-:W-:Y:S04]  /*10450*/  STL [R1+0x8d0], R227 ;  /* 0x0008d0e301007387 */ /* 0x000fe80000100800 */
[----:B------:R-:W-:Y:S01]  /*10460*/  STL [R1+0x8cc], R226 ;  /* 0x0008cce201007387 */ /* 0x000fe20000100800 */
[----:B----4-:R-:W-:-:S03]  /*10470*/  @!P0 IMAD.MOV.U32 R191, RZ, RZ, R7 ;  /* 0x000000ffffbf8224 */ /* 0x010fc600078e0007 */
[----:B------:R-:W-:Y:S04]  /*10480*/  STL [R1+0x8d8], R219 ;  /* 0x0008d8db01007387 */ /* 0x000fe80000100800 */
[----:B------:R-:W-:Y:S04]  /*10490*/  STL [R1+0x8d4], R218 ;  /* 0x0008d4da01007387 */ /* 0x000fe80000100800 */
[----:B------:R0:W-:Y:S04]  /*104a0*/  STL [R1+0x8e0], R10 ;  /* 0x0008e00a01007387 */ /* 0x0001e80000100800 */
[----:B------:R1:W-:Y:S04]  /*104b0*/  STL [R1+0x8dc], R6 ;  /* 0x0008dc0601007387 */ /* 0x0003e80000100800 */
[----:B------:R-:W4:Y:S01]  /*104c0*/  LDL R154, [R1+0x270] ;  /* 0x00027000019a7983 */ /* 0x000f220000100800 */
[----:B--2---:R-:W-:-:S05]  /*104d0*/  @!P0 IMAD.MOV.U32 R190, RZ, RZ, R4 ;  /* 0x000000ffffbe8224 */ /* 0x004fca00078e0004 */
[----:B------:R2:W3:Y:S04]  /*104e0*/  @!P0 LDG.E.U16 R185, desc[UR40][R190.64] ;  /* 0x00000028beb98981 */ /* 0x0004e8000c1e1500 */
[----:B------:R-:W2:Y:S04]  /*104f0*/  LDL R191, [R1+0x290] ;  /* 0x0002900001bf7983 */ /* 0x000ea80000100800 */
[----:B------:R-:W2:Y:S04]  /*10500*/  LDL R190, [R1+0x28c] ;  /* 0x00028c0001be7983 */ /* 0x000ea80000100800 */
[----:B0-----:R-:W3:Y:S04]  /*10510*/  LDL.LU R10, [R1+0xe4] ;  /* 0x0000e400010a7983 */ /* 0x001ee80000300800 */
[----:B-1----:R-:W3:Y:S04]  /*10520*/  LDL.LU R6, [R1+0xb0] ;  /* 0x0000b00001067983 */ /* 0x002ee80000300800 */
[----:B------:R-:W3:Y:S04]  /*10530*/  LDL.LU R219, [R1+0xa8] ;  /* 0x0000a80001db7983 */ /* 0x000ee80000300800 */
        /* <DEDUP_REMOVED lines=22> */
[----:B------:R0:W-:Y:S04]  /*106a0*/  STS.U16 [R0+UR6+0x13f00], R183 ;  /* 0x013f00b700007988 */ /* 0x0001e80008000406 */
[----:B------:R-:W3:Y:S04]  /*106b0*/  LDL.LU R4, [R1+0xc] ;  /* 0x00000c0001047983 */ /* 0x000ee80000300800 */
[----:B------:R1:W-:Y:S01]  /*106c0*/  STS.U16 [R3+UR6], R181 ;  /* 0x000000b503007988 */ /* 0x0003e20008000406 */
[----:B0-----:R-:W-:-:S03]  /*106d0*/  PRMT R183, RZ, 0x7610, R183 ;  /* 0x00007610ffb77816 */ /* 0x001fc600000000b7 */
[----:B------:R-:W3:Y:S04]  /*106e0*/  LDL.LU R0, [R1+0x4] ;  /* 0x0000040001007983 */ /* 0x000ee80000300800 */
[----:B------:R0:W-:Y:S04]  /*106f0*/  STS.U16 [R3+UR6+0x400], R180 ;  /* 0x000400b403007988 */ /* 0x0001e80008000406 */
[----:B-1----:R-:W3:Y:S04]  /*10700*/  LDL R181, [R1+0x250] ;  /* 0x0002500001b57983 */ /* 0x002ee80000100800 */
[----:B0-----:R-:W3:Y:S01]  /*10710*/  LDL R180, [R1+0x24c] ;  /* 0x00024c0001b47983 */ /* 0x001ee20000100800 */
[----:B--2---:R-:W-:-:S04]  /*10720*/  @!P0 LOP3.LUT R191, R191, R190, RZ, 0x3c, !PT ;  /* 0x000000bebfbf8212 */ /* 0x004fc800078e3cff */
[----:B------:R-:W-:-:S04]  /*10730*/  @!P0 LOP3.LUT R190, R191, R190, RZ, 0x3c, !PT ;  /* 0x000000bebfbe8212 */ /* 0x000fc800078e3cff */
[----:B------:R-:W-:-:S05]  /*10740*/  @!P0 LOP3.LUT R191, R191, R190, RZ, 0x3c, !PT ;  /* 0x000000bebfbf8212 */ /* 0x000fca00078e3cff */
[----:B------:R4:W2:Y:S04]  /*10750*/  @!P0 LDG.E.U16 R183, desc[UR40][R190.64] ;  /* 0x00000028beb78981 */ /* 0x0008a8000c1e1500 */
[----:B------:R-:W2:Y:S01]  /*10760*/  LDL R191, [R1+0x26c] ;  /* 0x00026c0001bf7983 */ /* 0x000ea20000100800 */
[----:B------:R-:W-:Y:S01]  /*10770*/  PRMT R212, RZ, 0x7610, R212 ;  /* 0x00007610ffd47816 */ /* 0x000fe200000000d4 */
[----:B----4-:R-:W-:Y:S02]  /*10780*/  @!P0 IMAD.MOV.U32 R190, RZ, RZ, R154 ;  /* 0x000000ffffbe8224 */ /* 0x010fe400078e009a */
[----:B------:R0:W-:Y:S04]  /*10790*/  STS.U16 [R3+UR6+0x800], R179 ;  /* 0x000800b303007988 */ /* 0x0001e80008000406 */
[----:B------:R1:W-:Y:S04]  /*107a0*/  STS.U16 [R3+UR6+0xc00], R178 ;  /* 0x000c00b203007988 */ /* 0x0003e80008000406 */
[----:B------:R4:W-:Y:S04]  /*107b0*/  STS.U16 [R3+UR6+0x1000], R177 ;  /* 0x001000b103007988 */ /* 0x0009e80008000406 */
[----:B0-----:R-:W2:Y:S04]  /*107c0*/  LDL R179, [R1+0x210] ;  /* 0x0002100001b37983 */ /* 0x001ea80000100800 */
[----:B-1----:R-:W2:Y:S04]  /*107d0*/  LDL R178, [R1+0x20c] ;  /* 0x00020c0001b27983 */ /* 0x002ea80000100800 */
[----:B------:R0:W-:Y:S04]  /*107e0*/  STS.U16 [R3+UR6+0x1400], R176 ;  /* 0x001400b003007988 */ /* 0x0001e80008000406 */
[----:B----4-:R-:W4:Y:S04]  /*107f0*/  LDL R177, [R1+0x1d0] ;  /* 0x0001d00001b17983 */ /* 0x010f280000100800 */
[----:B------:R-:W4:Y:S04]  /*10800*/  LDL R154, [R1+0x1f0] ;  /* 0x0001f000019a7983 */ /* 0x000f280000100800 */
[----:B0-----:R-:W4:Y:S01]  /*10810*/  LDL R176, [R1+0x1cc] ;  /* 0x0001cc0001b07983 */ /* 0x001f220000100800 */
[----:B---3--:R-:W-:-:S04]  /*10820*/  @!P0 LOP3.LUT R181, R181, R180, RZ, 0x3c, !PT ;  /* 0x000000b4b5b58212 */ /* 0x008fc800078e3cff */
[----:B------:R-:W-:-:S04]  /*10830*/  @!P0 LOP3.LUT R180, R181, R180, RZ, 0x3c, !PT ;  /* 0x000000b4b5b48212 */ /* 0x000fc800078e3cff */
[----:B------:R-:W-:Y:S01]  /*10840*/  @!P0 LOP3.LUT R181, R181, R180, RZ, 0x3c, !PT ;  /* 0x000000b4b5b58212 */ /* 0x000fe200078e3cff */
[----:B--2---:R0:W2:Y:S02]  /*10850*/  @!P0 LDG.E.U16 R212, desc[UR40][R190.64] ;  /* 0x00000028bed48981 */ /* 0x0040a4000c1e1500 */
[----:B0-----:R-:W-:-:S06]  /*10860*/  PRMT R190, RZ, 0x7610, R190 ;  /* 0x00007610ffbe7816 */ /* 0x001fcc00000000be */
[----:B------:R0:W3:Y:S04]  /*10870*/  @!P0 LDG.E.U16 R190, desc[UR40][R180.64] ;  /* 0x00000028b4be8981 */ /* 0x0000e8000c1e1500 */
[----:B------:R-:W0:Y:S04]  /*10880*/  LDL R180, [R1+0x22c] ;  /* 0x00022c0001b47983 */ /* 0x000e280000100800 */
[----:B------:R-:W0:Y:S01]  /*10890*/  LDL R181, [R1+0x230] ;  /* 0x0002300001b57983 */ /* 0x000e220000100800 */
[----:B------:R-:W-:Y:S02]  /*108a0*/  PRMT R191, RZ, 0x7610, R191 ;  /* 0x00007610ffbf7816 */ /* 0x000fe400000000bf */
[----:B------:R-:W-:-:S04]  /*108b0*/  @!P0 LOP3.LUT R179, R179, R178, RZ, 0x3c, !PT ;  /* 0x000000b2b3b38212 */ /* 0x000fc800078e3cff */
[----:B------:R-:W-:-:S04]  /*108c0*/  @!P0 LOP3.LUT R178, R179, R178, RZ, 0x3c, !PT ;  /* 0x000000b2b3b28212 */ /* 0x000fc800078e3cff */
[----:B------:R-:W-:Y:S02]  /*108d0*/  @!P0 LOP3.LUT R179, R179, R178, RZ, 0x3c, !PT ;  /* 0x000000b2b3b38212 */ /* 0x000fe400078e3cff */
[----:B0-----:R-:W-:-:S04]  /*108e0*/  @!P0 LOP3.LUT R181, R181, R180, RZ, 0x3c, !PT ;  /* 0x000000b4b5b58212 */ /* 0x001fc800078e3cff */
[----:B------:R-:W-:-:S04]  /*108f0*/  @!P0 LOP3.LUT R180, R181, R180, RZ, 0x3c, !PT ;  /* 0x000000b4b5b48212 */ /* 0x000fc800078e3cff */
[----:B------:R-:W-:-:S05]  /*10900*/  @!P0 LOP3.LUT R181, R181, R180, RZ, 0x3c, !PT ;  /* 0x000000b4b5b58212 */ /* 0x000fca00078e3cff */
[----:B------:R0:W3:Y:S02]  /*10910*/  @!P0 LDG.E.U16 R191, desc[UR40][R180.64] ;  /* 0x00000028b4bf8981 */ /* 0x0000e4000c1e1500 */
[----:B0-----:R-:W-:-:S06]  /*10920*/  PRMT R180, RZ, 0x7610, R180 ;  /* 0x00007610ffb47816 */ /* 0x001fcc00000000b4 */
[----:B------:R4:W3:Y:S04]  /*10930*/  @!P0 LDG.E.U16 R180, desc[UR40][R178.64] ;  /* 0x00000028b2b48981 */ /* 0x0008e8000c1e1500 */
[----:B------:R-:W2:Y:S01]  /*10940*/  LDL R179, [R1+0x1ec] ;  /* 0x0001ec0001b37983 */ /* 0x000ea20000100800 */
[----:B------:R-:W-:Y:S01]  /*10950*/  PRMT R181, RZ, 0x7610, R181 ;  /* 0x00007610ffb57816 */ /* 0x000fe200000000b5 */
[----:B----4-:R-:W-:Y:S01]  /*10960*/  @!P0 IMAD.MOV.U32 R178, RZ, RZ, R154 ;  /* 0x000000ffffb28224 */ /* 0x010fe200078e009a */
[-C--:B------:R-:W-:Y:S01]  /*10970*/  @!P0 LOP3.LUT R177, R177, R176.reuse, RZ, 0x3c, !PT ;  /* 0x000000b0b1b18212 */ /* 0x080fe200078e3cff */
[----:B------:R0:W-:Y:S03]  /*10980*/  STS.U16 [R3+UR6+0x1800], R175 ;  /* 0x001800af03007988 */ /* 0x0001e60008000406 */
[C---:B------:R-:W-:Y:S01]  /*10990*/  @!P0 LOP3.LUT R176, R177.reuse, R176, RZ, 0x3c, !PT ;  /* 0x000000b0b1b08212 */ /* 0x040fe200078e3cff */
[----:B------:R1:W-:Y:S03]  /*109a0*/  STS.U16 [R3+UR6+0x1c00], R174 ;  /* 0x001c00ae03007988 */ /* 0x0003e60008000406 */
[----:B------:R-:W-:Y:S01]  /*109b0*/  @!P0 LOP3.LUT R177, R177, R176, RZ, 0x3c, !PT ;  /* 0x000000b0b1b18212 */ /* 0x000fe200078e3cff */
[----:B------:R4:W-:Y:S04]  /*109c0*/  STS.U16 [R3+UR6+0x2000], R173 ;  /* 0x002000ad03007988 */ /* 0x0009e80008000406 */
[----:B0-----:R-:W3:Y:S04]  /*109d0*/  LDL R175, [R1+0x190] ;  /* 0x0001900001af7983 */ /* 0x001ee80000100800 */
[----:B-1----:R-:W3:Y:S04]  /*109e0*/  LDL R174, [R1+0x18c] ;  /* 0x00018c0001ae7983 */ /* 0x002ee80000100800 */
[----:B------:R0:W-:Y:S04]  /*109f0*/  STS.U16 [R3+UR6+0x2400], R172 ;  /* 0x002400ac03007988 */ /* 0x0001e80008000406 */
[----:B----4-:R-:W4:Y:S04]  /*10a00*/  LDL R173, [R1+0x150] ;  /* 0x0001500001ad7983 */ /* 0x010f280000100800 */
[----:B------:R-:W4:Y:S04]  /*10a10*/  LDL R154, [R1+0x170] ;  /* 0x00017000019a7983 */ /* 0x000f280000100800 */
[----:B0-----:R-:W4:Y:S04]  /*10a20*/  LDL R172, [R1+0x14c] ;  /* 0x00014c0001ac7983 */ /* 0x001f280000100800 */
[----:B--2---:R0:W2:Y:S02]  /*10a30*/  @!P0 LDG.E.U16 R181, desc[UR40][R178.64] ;  /* 0x00000028b2b58981 */ /* 0x0040a4000c1e1500 */
[----:B0-----:R-:W-:-:S06]  /*10a40*/  PRMT R178, RZ, 0x7610, R178 ;  /* 0x00007610ffb27816 */ /* 0x001fcc00000000b2 */
[----:B------:R0:W2:Y:S04]  /*10a50*/  @!P0 LDG.E.U16 R178, desc[UR40][R176.64] ;  /* 0x00000028b0b28981 */ /* 0x0000a8000c1e1500 */
[----:B------:R-:W0:Y:S04]  /*10a60*/  LDL R176, [R1+0x1ac] ;  /* 0x0001ac0001b07983 */ /* 0x000e280000100800 */
[----:B------:R-:W0:Y:S01]  /*10a70*/  LDL R177, [R1+0x1b0] ;  /* 0x0001b00001b17983 */ /* 0x000e220000100800 */
[----:B------:R-:W-:Y:S02]  /*10a80*/  PRMT R179, RZ, 0x7610, R179 ;  /* 0x00007610ffb37816 */ /* 0x000fe400000000b3 */
[----:B---3--:R-:W-:-:S04]  /*10a90*/  @!P0 LOP3.LUT R175, R175, R174, RZ, 0x3c, !PT ;  /* 0x000000aeafaf8212 */ /* 0x008fc800078e3cff */
        /* <DEDUP_REMOVED lines=16> */
[----:B------:R-:W4:Y:S04]  /*10ba0*/  LDL R154, [R1+0xd0] ;  /* 0x0000d000019a7983 */ /* 0x000f280000100800 */
[----:B0-----:R-:W3:Y:S04]  /*10bb0*/  LDL R171, [R1+0x110] ;  /* 0x0001100001ab7983 */ /* 0x001ee80000100800 */
[----:B-1----:R-:W3:Y:S04]  /*10bc0*/  LDL R170, [R1+0x10c] ;  /* 0x00010c0001aa7983 */ /* 0x002ee80000100800 */
        /* <DEDUP_REMOVED lines=15> */
[----:B------:R-:W0:Y:S04]  /*10cc0*/  LDL R170, [R1+0xec] ;  /* 0x0000ec0001aa7983 */ /* 0x000e280000100800 */
[----:B------:R-:W0:Y:S01]  /*10cd0*/  LDL R171, [R1+0xf0] ;  /* 0x0000f00001ab7983 */ /* 0x000e220000100800 */
[----:B------:R-:W-:-:S03]  /*10ce0*/  PRMT R173, RZ, 0x7610, R173 ;  /* 0x00007610ffad7816 */ /* 0x000fc600000000ad */
[----:B------:R1:W-:Y:S04]  /*10cf0*/  STS.U16 [R3+UR6+0x3000], R169 ;  /* 0x003000a903007988 */ /* 0x0003e80008000406 */
[----:B------:R4:W-:Y:S01]  /*10d00*/  STS.U16 [R3+UR6+0x3400], R168 ;  /* 0x003400a803007988 */ /* 0x0009e20008000406 */
[----:B-1----:R-:W-:Y:S02]  /*10d10*/  @!P0 IMAD.MOV.U32 R169, RZ, RZ, R218 ;  /* 0x000000ffffa98224 */ /* 0x002fe400078e00da */
[----:B----4-:R-:W-:Y:S01]  /*10d20*/  @!P0 IMAD.MOV.U32 R168, RZ, RZ, R154 ;  /* 0x000000ffffa88224 */ /* 0x010fe200078e009a */
[----:B------:R1:W-:Y:S04]  /*10d30*/  STS.U16 [R3+UR6+0x3800], R167 ;  /* 0x003800a703007988 */ /* 0x0003e80008000406 */
[----:B------:R4:W-:Y:S04]  /*10d40*/  STS.U16 [R3+UR6+0x3c00], R166 ;  /* 0x003c00a603007988 */ /* 0x0009e80008000406 */
[----:B------:R2:W-:Y:S01]  /*10d50*/  STS.U16 [R3+UR6+0x4000], R165 ;  /* 0x004000a503007988 */ /* 0x0005e20008000406 */
[----:B-1----:R-:W-:-:S03]  /*10d60*/  @!P0 IMAD.MOV.U32 R167, RZ, RZ, R250 ;  /* 0x000000ffffa78224 */ /* 0x002fc600078e00fa */
[----:B------:R1:W-:Y:S01]  /*10d70*/  STS.U16 [R3+UR6+0x4400], R164 ;  /* 0x004400a403007988 */ /* 0x0003e20008000406 */
[----:B----4-:R-:W-:-:S03]  /*10d80*/  @!P0 IMAD.MOV.U32 R166, RZ, RZ, R226 ;  /* 0x000000ffffa68224 */ /* 0x010fc600078e00e2 */
[----:B------:R-:W4:Y:S01]  /*10d90*/  LDL R154, [R1+0x2e8] ;  /* 0x0002e800019a7983 */ /* 0x000f220000100800 */
[----:B--2---:R-:W-:Y:S02]  /*10da0*/  @!P0 IMAD.MOV.U32 R165, RZ, RZ, R229 ;  /* 0x000000ffffa58224 */ /* 0x004fe400078e00e5 */
[----:B-1----:R-:W-:Y:S01]  /*10db0*/  @!P0 IMAD.MOV.U32 R164, RZ, RZ, R213 ;  /* 0x000000ffffa48224 */ /* 0x002fe200078e00d5 */
[----:B------:R1:W-:Y:S04]  /*10dc0*/  STL [R1+0x8e4], R218 ;  /* 0x0008e4da01007387 */ /* 0x0003e80000100800 */
[----:B------:R2:W-:Y:S04]  /*10dd0*/  STS.U16 [R3+UR6+0x4800], R163 ;  /* 0x004800a303007988 */ /* 0x0005e80008000406 */
[----:B-1----:R-:W3:Y:S04]  /*10de0*/  LDL.LU R218, [R1+0xc8] ;  /* 0x0000c80001da7983 */ /* 0x002ee80000300800 */
[----:B------:R-:W-:Y:S01]  /*10df0*/  STL [R1+0x8ec], R6 ;  /* 0x0008ec0601007387 */ /* 0x000fe20000100800 */
[----:B--2---:R-:W-:-:S03]  /*10e00*/  @!P0 IMAD.MOV.U32 R163, RZ, RZ, R4 ;  /* 0x000000ffffa38224 */ /* 0x004fc600078e0004 */
[----:B------:R1:W-:Y:S02]  /*10e10*/  STS.U16 [R3+UR6+0x4c00], R162 ;  /* 0x004c00a203007988 */ /* 0x0003e40008000406 */
[----:B-1----:R-:W-:Y:S02]  /*10e20*/  @!P0 IMAD.MOV.U32 R162, RZ, RZ, R236 ;  /* 0x000000ffffa28224 */ /* 0x002fe400078e00ec */
[----:B------:R1:W-:Y:S04]  /*10e30*/  STS.U16 [R3+UR6+0x5000], R161 ;  /* 0x005000a103007988 */ /* 0x0003e80008000406 */
[----:B------:R2:W-:Y:S01]  /*10e40*/  STS.U16 [R3+UR6+0x5400], R160 ;  /* 0x005400a003007988 */ /* 0x0005e20008000406 */
[----:B-1----:R-:W-:Y:S02]  /*10e50*/  @!P0 IMAD.MOV.U32 R161, RZ, RZ, R240 ;  /* 0x000000ffffa18224 */ /* 0x002fe400078e00f0 */
[----:B--2---:R-:W-:Y:S01]  /*10e60*/  @!P0 IMAD.MOV.U32 R160, RZ, RZ, R241 ;  /* 0x000000ffffa08224 */ /* 0x004fe200078e00f1 */
[----:B------:R1:W-:Y:S04]  /*10e70*/  STS.U16 [R3+UR6+0x5800], R159 ;  /* 0x0058009f03007988 */ /* 0x0003e80008000406 */
[----:B------:R2:W-:Y:S01]  /*10e80*/  STS.U16 [R3+UR6+0x5c00], R158 ;  /* 0x005c009e03007988 */ /* 0x0005e20008000406 */
[----:B-1----:R-:W-:-:S02]  /*10e90*/  @!P0 IMAD.MOV.U32 R159, RZ, RZ, R224 ;  /* 0x000000ffff9f8224 */ /* 0x002fc400078e00e0 */
[----:B--2---:R-:W-:Y:S01]  /*10ea0*/  @!P0 IMAD.MOV.U32 R158, RZ, RZ, R225 ;  /* 0x000000ffff9e8224 */ /* 0x004fe200078e00e1 */
[----:B------:R1:W-:Y:S04]  /*10eb0*/  STS.U16 [R3+UR6+0x6000], R157 ;  /* 0x0060009d03007988 */ /* 0x0003e80008000406 */
[----:B------:R2:W-:Y:S01]  /*10ec0*/  STS.U16 [R3+UR6+0x6400], R156 ;  /* 0x0064009c03007988 */ /* 0x0005e20008000406 */
[----:B-1----:R-:W-:Y:S02]  /*10ed0*/  @!P0 IMAD.MOV.U32 R157, RZ, RZ, R5 ;  /* 0x000000ffff9d8224 */ /* 0x002fe400078e0005 */
[----:B--2---:R-:W-:Y:S01]  /*10ee0*/  @!P0 IMAD.MOV.U32 R156, RZ, RZ, R9 ;  /* 0x000000ffff9c8224 */ /* 0x004fe200078e0009 */
[----:B0-----:R-:W-:-:S04]  /*10ef0*/  @!P0 LOP3.LUT R171, R171, R170, RZ, 0x3c, !PT ;  /* 0x000000aaabab8212 */ /* 0x001fc800078e3cff */
[----:B------:R-:W-:-:S04]  /*10f00*/  @!P0 LOP3.LUT R170, R171, R170, RZ, 0x3c, !PT ;  /* 0x000000aaabaa8212 */ /* 0x000fc800078e3cff */
[----:B------:R-:W-:-:S05]  /*10f10*/  @!P0 LOP3.LUT R171, R171, R170, RZ, 0x3c, !PT ;  /* 0x000000aaabab8212 */ /* 0x000fca00078e3cff */
[----:B------:R0:W2:Y:S02]  /*10f20*/  @!P0 LDG.E.U16 R173, desc[UR40][R170.64] ;  /* 0x00000028aaad8981 */ /* 0x0000a4000c1e1500 */
[----:B0-----:R-:W-:Y:S02]  /*10f30*/  PRMT R170, RZ, 0x7610, R170 ;  /* 0x00007610ffaa7816 */ /* 0x001fe400000000aa */
[----:B------:R-:W-:-:S04]  /*10f40*/  PRMT R171, RZ, 0x7610, R171 ;  /* 0x00007610ffab7816 */ /* 0x000fc800000000ab */
[----:B------:R0:W2:Y:S02]  /*10f50*/  @!P0 LDG.E.U16 R170, desc[UR40][R168.64] ;  /* 0x00000028a8aa8981 */ /* 0x0000a4000c1e1500 */
[----:B0-----:R-:W-:Y:S02]  /*10f60*/  @!P0 IMAD.MOV.U32 R168, RZ, RZ, R6 ;  /* 0x000000ffffa88224 */ /* 0x001fe400078e0006 */
[----:B------:R-:W-:Y:S01]  /*10f70*/  @!P0 IMAD.MOV.U32 R169, RZ, RZ, R234 ;  /* 0x000000ffffa98224 */ /* 0x000fe200078e00ea */
[----:B------:R-:W3:Y:S04]  /*10f80*/  LDL.LU R6, [R1+0xe8] ;  /* 0x0000e80001067983 */ /* 0x000ee80000300800 */
[----:B------:R0:W2:Y:S02]  /*10f90*/  @!P0 LDG.E.U16 R171, desc[UR40][R168.64] ;  /* 0x00000028a8ab8981 */ /* 0x0000a4000c1e1500 */
[----:B0-----:R-:W-:-:S02]  /*10fa0*/  PRMT R168, RZ, 0x7610, R168 ;  /* 0x00007610ffa87816 */ /* 0x001fc400000000a8 */
[----:B------:R-:W-:-:S04]  /*10fb0*/  PRMT R169, RZ, 0x7610, R169 ;  /* 0x00007610ffa97816 */ /* 0x000fc800000000a9 */
[----:B------:R0:W2:Y:S02]  /*10fc0*/  @!P0 LDG.E.U16 R168, desc[UR40][R166.64] ;  /* 0x00000028a6a88981 */ /* 0x0000a4000c1e1500 */
[----:B0-----:R-:W-:Y:S02]  /*10fd0*/  @!P0 IMAD.MOV.U32 R166, RZ, RZ, R242 ;  /* 0x000000ffffa68224 */ /* 0x001fe400078e00f2 */
[----:B------:R-:W-:-:S05]  /*10fe0*/  @!P0 IMAD.MOV.U32 R167, RZ, RZ, R221 ;  /* 0x000000ffffa78224 */ /* 0x000fca00078e00dd */
[----:B------:R0:W2:Y:S02]  /*10ff0*/  @!P0 LDG.E.U16 R169, desc[UR40][R166.64] ;  /* 0x00000028a6a98981 */ /* 0x0000a4000c1e1500 */
[----:B0-----:R-:W-:Y:S02]  /*11000*/  PRMT R166, RZ, 0x7610, R166 ;  /* 0x00007610ffa67816 */ /* 0x001fe400000000a6 */
[----:B------:R-:W-:-:S04]  /*11010*/  PRMT R167, RZ, 0x7610, R167 ;  /* 0x00007610ffa77816 */ /* 0x000fc800000000a7 */
[----:B------:R0:W2:Y:S04]  /*11020*/  @!P0 LDG.E.U16 R166, desc[UR40][R164.64] ;  /* 0x00000028a4a68981 */ /* 0x0000a8000c1e1500 */
[----:B------:R1:W-:Y:S01]  /*11030*/  STL [R1+0x8e8], R234 ;  /* 0x0008e8ea01007387 */ /* 0x0003e20000100800 */
[----:B0-----:R-:W-:Y:S02]  /*11040*/  @!P0 IMAD.MOV.U32 R164, RZ, RZ, R7 ;  /* 0x000000ffffa48224 */ /* 0x001fe400078e0007 */
[----:B------:R-:W-:Y:S01]  /*11050*/  @!P0 IMAD.MOV.U32 R165, RZ, RZ, R244 ;  /* 0x000000ffffa58224 */ /* 0x000fe200078e00f4 */
[----:B-1----:R-:W3:Y:S04]  /*11060*/  LDL.LU R234, [R1+0x104] ;  /* 0x0001040001ea7983 */ /* 0x002ee80000300800 */
[----:B------:R0:W2:Y:S04]  /*11070*/  @!P0 LDG.E.U16 R167, desc[UR40][R164.64] ;  /* 0x00000028a4a78981 */ /* 0x0000a8000c1e1500 */
[----:B------:R1:W-:Y:S01]  /*11080*/  STL [R1+0x8f4], R226 ;  /* 0x0008f4e201007387 */ /* 0x0003e20000100800 */
[----:B0-----:R-:W-:-:S03]  /*11090*/  PRMT R164, RZ, 0x7610, R164 ;  /* 0x00007610ffa47816 */ /* 0x001fc600000000a4 */
[----:B-1----:R-:W3:Y:S01]  /*110a0*/  LDL.LU R226, [R1+0x108] ;  /* 0x0001080001e27983 */ /* 0x002ee20000300800 */
[----:B------:R-:W-:-:S03]  /*110b0*/  PRMT R165, RZ, 0x7610, R165 ;  /* 0x00007610ffa57816 */ /* 0x000fc600000000a5 */
[----:B------:R0:W-:Y:S04]  /*110c0*/  STL [R1+0x8f0], R250 ;  /* 0x0008f0fa01007387 */ /* 0x0001e80000100800 */
[----:B------:R1:W2:Y:S04]  /*110d0*/  @!P0 LDG.E.U16 R164, desc[UR40][R162.64] ;  /* 0x00000028a2a48981 */ /* 0x0002a8000c1e1500 */
[----:B0-----:R-:W3:Y:S04]  /*110e0*/  LDL.LU R250, [R1+0x124] ;  /* 0x0001240001fa7983 */ /* 0x001ee80000300800 */
[----:B------:R0:W-:Y:S01]  /*110f0*/  STL [R1+0x8fc], R242 ;  /* 0x0008fcf201007387 */ /* 0x0001e20000100800 */
[----:B-1----:R-:W-:-:S02]  /*11100*/  @!P0 IMAD.MOV.U32 R162, RZ, RZ, R249 ;  /* 0x000000ffffa28224 */ /* 0x002fc400078e00f9 */
[----:B------:R-:W-:-:S05]  /*11110*/  @!P0 IMAD.MOV.U32 R163, RZ, RZ, R248 ;  /* 0x000000ffffa38224 */ /* 0x000fca00078e00f8 */
[----:B------:R1:W2:Y:S04]  /*11120*/  @!P0 LDG.E.U16 R165, desc[UR40][R162.64] ;  /* 0x00000028a2a58981 */ /* 0x0002a8000c1e1500 */
[----:B0-----:R-:W3:Y:S04]  /*11130*/  LDL.LU R242, [R1+0x128] ;  /* 0x0001280001f27983 */ /* 0x001ee80000300800 */
[----:B------:R0:W-:Y:S01]  /*11140*/  STL [R1+0x8f8], R221 ;  /* 0x0008f8dd01007387 */ /* 0x0001e20000100800 */
[----:B-1----:R-:W-:Y:S02]  /*11150*/  PRMT R162, RZ, 0x7610, R162 ;  /* 0x00007610ffa27816 */ /* 0x002fe400000000a2 */
[----:B------:R-:W-:-:S04]  /*11160*/  PRMT R163, RZ, 0x7610, R163 ;  /* 0x00007610ffa37816 */ /* 0x000fc800000000a3 */
[----:B------:R1:W2:Y:S04]  /*11170*/  @!P0 LDG.E.U16 R162, desc[UR40][R160.64] ;  /* 0x00000028a0a28981 */ /* 0x0002a8000c1e1500 */
[----:B0-----:R-:W3:Y:S04]  /*11180*/  LDL.LU R221, [R1+0x144] ;  /* 0x0001440001dd7983 */ /* 0x001ee80000300800 */
[----:B------:R0:W-:Y:S04]  /*11190*/  STL [R1+0x904], R213 ;  /* 0x000904d501007387 */ /* 0x0001e80000100800 */
[----:B0-----:R-:W2:Y:S04]  /*111a0*/  LDL.LU R213, [R1+0x148] ;  /* 0x0001480001d57983 */ /* 0x001ea80000300800 */
[----:B------:R0:W-:Y:S01]  /*111b0*/  STL [R1+0x900], R229 ;  /* 0x000900e501007387 */ /* 0x0001e20000100800 */
[----:B-1----:R-:W-:-:S02]  /*111c0*/  @!P0 IMAD.MOV.U32 R160, RZ, RZ, R233 ;  /* 0x000000ffffa08224 */ /* 0x002fc400078e00e9 */
[----:B------:R-:W-:-:S05]  /*111d0*/  @!P0 IMAD.MOV.U32 R161, RZ, RZ, R232 ;  /* 0x000000ffffa18224 */ /* 0x000fca00078e00e8 */
[----:B------:R1:W3:Y:S04]  /*111e0*/  @!P0 LDG.E.U16 R163, desc[UR40][R160.64] ;  /* 0x00000028a0a38981 */ /* 0x0002e8000c1e1500 */
[----:B0-----:R-:W2:Y:S04]  /*111f0*/  LDL.LU R229, [R1+0x164] ;  /* 0x0001640001e57983 */ /* 0x001ea80000300800 */
[----:B------:R0:W-:Y:S04]  /*11200*/  STL [R1+0x90c], R7 ;  /* 0x00090c0701007387 */ /* 0x0001e80000100800 */
[----:B0-----:R-:W3:Y:S04]  /*11210*/  LDL.LU R7, [R1+0x168] ;  /* 0x0001680001077983 */ /* 0x001ee80000300800 */
[----:B------:R0:W-:Y:S01]  /*11220*/  STL [R1+0x908], R244 ;  /* 0x000908f401007387 */ /* 0x0001e20000100800 */
[----:B-1----:R-:W-:-:S02]  /*11230*/  PRMT R160, RZ, 0x7610, R160 ;  /* 0x00007610ffa07816 */ /* 0x002fc400000000a0 */
[----:B------:R-:W-:-:S04]  /*11240*/  PRMT R161, RZ, 0x7610, R161 ;  /* 0x00007610ffa17816 */ /* 0x000fc800000000a1 */
[----:B------:R1:W3:Y:S04]  /*11250*/  @!P0 LDG.E.U16 R160, desc[UR40][R158.64] ;  /* 0x000000289ea08981 */ /* 0x0002e8000c1e1500 */
[----:B0-----:R-:W3:Y:S04]  /*11260*/  LDL.LU R244, [R1+0x184] ;  /* 0x0001840001f47983 */ /* 0x001ee80000300800 */
[----:B------:R0:W-:Y:S04]  /*11270*/  STL [R1+0x914], R236 ;  /* 0x000914ec01007387 */ /* 0x0001e80000100800 */
[----:B0-----:R-:W3:Y:S04]  /*11280*/  LDL.LU R236, [R1+0x188] ;  /* 0x0001880001ec7983 */ /* 0x001ee80000300800 */
[----:B------:R0:W-:Y:S04]  /*11290*/  STL [R1+0x910], R4 ;  /* 0x0009100401007387 */ /* 0x0001e80000100800 */
[----:B0-----:R-:W2:Y:S04]  /*112a0*/  LDL.LU R4, [R1+0x1a4] ;  /* 0x0001a40001047983 */ /* 0x001ea80000300800 */
[----:B------:R0:W-:Y:S04]  /*112b0*/  STL [R1+0x91c], R249 ;  /* 0x00091cf901007387 */ /* 0x0001e80000100800 */
[----:B0-----:R-:W3:Y:S04]  /*112c0*/  LDL.LU R249, [R1+0x1a8] ;  /* 0x0001a80001f97983 */ /* 0x001ee80000300800 */
[----:B------:R0:W-:Y:S01]  /*112d0*/  STL [R1+0x918], R248 ;  /* 0x000918f801007387 */ /* 0x0001e20000100800 */
[----:B-1----:R-:W-:-:S03]  /*112e0*/  @!P0 IMAD.MOV.U32 R158, RZ, RZ, R217 ;  /* 0x000000ffff9e8224 */ /* 0x002fc600078e00d9 */
[----:B0-----:R-:W3:Y:S04]  /*112f0*/  LDL.LU R248, [R1+0x1c4] ;  /* 0x0001c40001f87983 */ /* 0x001ee80000300800 */
[----:B------:R0:W-:Y:S01]  /*11300*/  STL [R1+0x924], R241 ;  /* 0x000924f101007387 */ /* 0x0001e20000100800 */
[----:B------:R-:W-:-:S05]  /*11310*/  @!P0 IMAD.MOV.U32 R159, RZ, RZ, R216 ;  /* 0x000000ffff9f8224 */ /* 0x000fca00078e00d8 */
[----:B------:R1:W3:Y:S04]  /*11320*/  @!P0 LDG.E.U16 R161, desc[UR40][R158.64] ;  /* 0x000000289ea18981 */ /* 0x0002e8000c1e1500 */
[----:B0-----:R-:W3:Y:S04]  /*11330*/  LDL.LU R241, [R1+0x1c8] ;  /* 0x0001c80001f17983 */ /* 0x001ee80000300800 */
[----:B------:R0:W-:Y:S04]  /*11340*/  STL [R1+0x920], R240 ;  /* 0x000920f001007387 */ /* 0x0001e80000100800 */
[----:B0-----:R-:W2:Y:S04]  /*11350*/  LDL.LU R240, [R1+0x1e4] ;  /* 0x0001e40001f07983 */ /* 0x001ea80000300800 */
[----:B------:R0:W-:Y:S01]  /*11360*/  STL [R1+0x92c], R233 ;  /* 0x00092ce901007387 */ /* 0x0001e20000100800 */
[----:B-1----:R-:W-:-:S06]  /*11370*/  PRMT R158, RZ, 0x7610, R158 ;  /* 0x00007610ff9e7816 */ /* 0x002fcc000000009e */
[----:B------:R1:W3:Y:S04]  /*11380*/  @!P0 LDG.E.U16 R158, desc[UR40][R156.64] ;  /* 0x000000289c9e8981 */ /* 0x0002e8000c1e1500 */
[----:B0-----:R-:W3:Y:S04]  /*11390*/  LDL.LU R233, [R1+0x1e8] ;  /* 0x0001e80001e97983 */ /* 0x001ee80000300800 */
[----:B------:R0:W-:Y:S04]  /*113a0*/  STL [R1+0x928], R232 ;  /* 0x000928e801007387 */ /* 0x0001e80000100800 */
[----:B0-----:R-:W3:Y:S04]  /*113b0*/  LDL.LU R232, [R1+0x204] ;  /* 0x0002040001e87983 */ /* 0x001ee80000300800 */
[----:B------:R0:W-:Y:S04]  /*113c0*/  STL [R1+0x934], R225 ;  /* 0x000934e101007387 */ /* 0x0001e80000100800 */
[----:B0-----:R-:W3:Y:S04]  /*113d0*/  LDL.LU R225, [R1+0x208] ;  /* 0x0002080001e17983 */ /* 0x001ee80000300800 */
[----:B------:R0:W-:Y:S04]  /*113e0*/  STL [R1+0x930], R224 ;  /* 0x000930e001007387 */ /* 0x0001e80000100800 */
[----:B0-----:R-:W2:Y:S04]  /*113f0*/  LDL.LU R224, [R1+0x224] ;  /* 0x0002240001e07983 */ /* 0x001ea80000300800 */
[----:B------:R0:W-:Y:S04]  /*11400*/  STL [R1+0x93c], R217 ;  /* 0x00093cd901007387 */ /* 0x0001e80000100800 */
[----:B0-----:R-:W3:Y:S04]  /*11410*/  LDL.LU R217, [R1+0x228] ;  /* 0x0002280001d97983 */ /* 0x001ee80000300800 */
[----:B------:R0:W-:Y:S04]  /*11420*/  STL [R1+0x938], R216 ;  /* 0x000938d801007387 */ /* 0x0001e80000100800 */
[----:B0-----:R-:W3:Y:S04]  /*11430*/  LDL.LU R216, [R1+0x244] ;  /* 0x0002440001d87983 */ /* 0x001ee80000300800 */
[----:B------:R0:W-:Y:S04]  /*11440*/  STL [R1+0x944], R9 ;  /* 0x0009440901007387 */ /* 0x0001e80000100800 */
[----:B0-----:R-:W3:Y:S04]  /*11450*/  LDL.LU R9, [R1+0x248] ;  /* 0x0002480001097983 */ /* 0x001ee80000300800 */
[----:B------:R0:W-:Y:S04]  /*11460*/  STL [R1+0x940], R5 ;  /* 0x0009400501007387 */ /* 0x0001e80000100800 */
[----:B0-----:R-:W2:Y:S04]  /*11470*/  LDL.LU R5, [R1+0x264] ;  /* 0x0002640001057983 */ /* 0x001ea80000300800 */
[----:B------:R-:W1:Y:S04]  /*11480*/  LDL R156, [R1+0x528] ;  /* 0x00052800019c7983 */ /* 0x000e680000100800 */
[----:B------:R-:W1:Y:S04]  /*11490*/  LDL R157, [R1+0x52c] ;  /* 0x00052c00019d7983 */ /* 0x000e680000100800 */
[----:B------:R0:W-:Y:S02]  /*114a0*/  STS.U16 [R3+UR6+0x6800], R155 ;  /* 0x0068009b03007988 */ /* 0x0001e40008000406 */
[----:B0-----:R-:W-:-:S02]  /*114b0*/  PRMT R155, RZ, 0x7610, R155 ;  /* 0x00007610ff9b7816 */ /* 0x001fc4000000009b */
[----:B------:R0:W-:Y:S04]  /*114c0*/  STS.U16 [R3+UR6+0x6c00], R153 ;  /* 0x006c009903007988 */ /* 0x0001e80008000406 */
[----:B0-----:R-:W3:Y:S01]  /*114d0*/  LDL R153, [R1+0x2e4] ;  /* 0x0002e40001997983 */ /* 0x001ee20000100800 */
[----:B-1----:R-:W-:-:S04]  /*114e0*/  @!P0 LOP3.LUT R157, R157, R156, RZ, 0x3c, !PT ;  /* 0x0000009c9d9d8212 */ /* 0x002fc800078e3cff */
[----:B------:R-:W-:-:S04]  /*114f0*/  @!P0 LOP3.LUT R156, R157, R156, RZ, 0x3c, !PT ;  /* 0x0000009c9d9c8212 */ /* 0x000fc800078e3cff */
[----:B------:R-:W-:-:S05]  /*11500*/  @!P0 LOP3.LUT R157, R157, R156, RZ, 0x3c, !PT ;  /* 0x0000009c9d9d8212 */ /* 0x000fca00078e3cff */
[----:B------:R0:W2:Y:S04]  /*11510*/  @!P0 LDG.E.U16 R155, desc[UR40][R156.64] ;  /* 0x000000289c9b8981 */ /* 0x0000a8000c1e1500 */
[----:B------:R-:W0:Y:S04]  /*11520*/  LDL R156, [R1+0x304] ;  /* 0x00030400019c7983 */ /* 0x000e280000100800 */
[----:B------:R-:W0:Y:S01]  /*11530*/  LDL R157, [R1+0x308] ;  /* 0x00030800019d7983 */ /* 0x000e220000100800 */
[----:B------:R-:W-:-:S03]  /*11540*/  PRMT R159, RZ, 0x7610, R159 ;  /* 0x00007610ff9f7816 */ /* 0x000fc6000000009f */
[----:B------:R4:W-:Y:S02]  /*11550*/  STS.U16 [R3+UR6+0x7000], R152 ;  /* 0x0070009803007988 */ /* 0x0009e40008000406 */
[----:B----4-:R-:W-:Y:S02]  /*11560*/  @!P0 IMAD.MOV.U32 R152, RZ, RZ, R154 ;  /* 0x000000ffff988224 */ /* 0x010fe400078e009a */
[----:B------:R1:W-:Y:S04]  /*11570*/  STS.U16 [R3+UR6+0x7400], R23 ;  /* 0x0074001703007988 */ /* 0x0003e80008000406 */
[----:B------:R4:W-:Y:S04]  /*11580*/  STS.U16 [R3+UR6+0x7800], R22 ;  /* 0x0078001603007988 */ /* 0x0009e80008000406 */
[----:B------:R-:W2:Y:S04]  /*11590*/  LDL R154, [R1+0x54c] ;  /* 0x00054c00019a7983 */ /* 0x000ea80000100800 */
[----:B-1----:R-:W2:Y:S04]  /*115a0*/  LDL R23, [R1+0x2a8] ;  /* 0x0002a80001177983 */ /* 0x002ea80000100800 */
[----:B----4-:R-:W2:Y:S01]  /*115b0*/  LDL R22, [R1+0x2a4] ;  /* 0x0002a40001167983 */ /* 0x010ea20000100800 */
[----:B0-----:R-:W-:-:S04]  /*115c0*/  @!P0 LOP3.LUT R157, R157, R156, RZ, 0x3c, !PT ;  /* 0x0000009c9d9d8212 */ /* 0x001fc800078e3cff */
[----:B------:R-:W-:-:S04]  /*115d0*/  @!P0 LOP3.LUT R156, R157, R156, RZ, 0x3c, !PT ;  /* 0x0000009c9d9c8212 */ /* 0x000fc800078e3cff */
[----:B------:R-:W-:-:S05]  /*115e0*/  @!P0 LOP3.LUT R157, R157, R156, RZ, 0x3c, !PT ;  /* 0x0000009c9d9d8212 */ /* 0x000fca00078e3cff */
[----:B------:R0:W4:Y:S02]  /*115f0*/  @!P0 LDG.E.U16 R159, desc[UR40][R156.64] ;  /* 0x000000289c9f8981 */ /* 0x000124000c1e1500 */
[----:B0-----:R-:W-:-:S06]  /*11600*/  PRMT R156, RZ, 0x7610, R156 ;  /* 0x00007610ff9c7816 */ /* 0x001fcc000000009c */
[----:B---3--:R0:W3:Y:S04]  /*11610*/  @!P0 LDG.E.U16 R156, desc[UR40][R152.64] ;  /* 0x00000028989c8981 */ /* 0x0080e8000c1e1500 */
[----:B------:R-:W0:Y:S04]  /*11620*/  LDL R152, [R1+0x2c4] ;  /* 0x0002c40001987983 */ /* 0x000e280000100800 */
[----:B------:R-:W0:Y:S01]  /*11630*/  LDL R153, [R1+0x2c8] ;  /* 0x0002c80001997983 */ /* 0x000e220000100800 */
[----:B------:R-:W-:Y:S02]  /*11640*/  PRMT R157, RZ, 0x7610, R157 ;  /* 0x00007610ff9d7816 */ /* 0x000fe4000000009d */
[----:B--2---:R-:W-:-:S04]  /*11650*/  @!P0 LOP3.LUT R23, R23, R22, RZ, 0x3c, !PT ;  /* 0x0000001617178212 */ /* 0x004fc800078e3cff */
[----:B------:R-:W-:-:S04]  /*11660*/  @!P0 LOP3.LUT R22, R23, R22, RZ, 0x3c, !PT ;  /* 0x0000001617168212 */ /* 0x000fc800078e3cff */
[----:B------:R-:W-:Y:S01]  /*11670*/  @!P0 LOP3.LUT R23, R23, R22, RZ, 0x3c, !PT ;  /* 0x0000001617178212 */ /* 0x000fe200078e3cff */
[----:B------:R-:W-:Y:S01]  /*11680*/  STS.U16 [R3+UR6+0x7c00], R21 ;  /* 0x007c001503007988 */ /* 0x000fe20008000406 */
[----:B0-----:R-:W-:-:S04]  /*11690*/  @!P0 LOP3.LUT R153, R153, R152, RZ, 0x3c, !PT ;  /* 0x0000009899998212 */ /* 0x001fc800078e3cff */
[----:B------:R-:W-:-:S04]  /*116a0*/  @!P0 LOP3.LUT R152, R153, R152, RZ, 0x3c, !PT ;  /* 0x0000009899988212 */ /* 0x000fc800078e3cff */
[----:B------:R-:W-:-:S05]  /*116b0*/  @!P0 LOP3.LUT R153, R153, R152, RZ, 0x3c, !PT ;  /* 0x0000009899998212 */ /* 0x000fca00078e3cff */
[----:B------:R0:W2:Y:S02]  /*116c0*/  @!P0 LDG.E.U16 R157, desc[UR40][R152.64] ;  /* 0x00000028989d8981 */ /* 0x0000a4000c1e1500 */
[----:B0-----:R-:W-:-:S06]  /*116d0*/  PRMT R152, RZ, 0x7610, R152 ;  /* 0x00007610ff987816 */ /* 0x001fcc0000000098 */
[----:B------:R0:W2:Y:S04]  /*116e0*/  @!P0 LDG.E.U16 R152, desc[UR40][R22.64] ;  /* 0x0000002816988981 */ /* 0x0000a8000c1e1500 */
[----:B------:R-:W0:Y:S04]  /*116f0*/  LDL R22, [R1+0x284] ;  /* 0x0002840001167983 */ /* 0x000e280000100800 */
[----:B------:R-:W0:Y:S04]  /*11700*/  LDL R23, [R1+0x288] ;  /* 0x0002880001177983 */ /* 0x000e280000100800 */
[----:B------:R1:W-:Y:S04]  /*11710*/  STL [R1+0x948], R3 ;  /* 0x0009480301007387 */ /* 0x0003e80000100800 */
[----:B-1----:R-:W4:Y:S01]  /*11720*/  LDL.LU R3, [R1+0x268] ;  /* 0x0002680001037983 */ /* 0x002f220000300800 */
[----:B------:R-:W-:Y:S01]  /*11730*/  PRMT R153, RZ, 0x7610, R153 ;  /* 0x00007610ff997816 */ /* 0x000fe20000000099 */
[----:B------:R-:W-:-:S02]  /*11740*/  @!P0 IMAD.MOV.U32 R21, RZ, RZ, R5 ;  /* 0x000000ffff158224 */ /* 0x000fc400078e0005 */
[----:B------:R-:W-:Y:S04]  /*11750*/  STS.U16 [R154+UR6+0x100], R20 ;  /* 0x000100149a007988 */ /* 0x000fe80008000406 */
[----:B------:R1:W-:Y:S04]  /*11760*/  STS.U16 [R154+UR6+0x500], R19 ;  /* 0x000500139a007988 */ /* 0x0003e80008000406 */
[----:B------:R3:W-:Y:S01]  /*11770*/  STS.U16 [R154+UR6+0x900], R18 ;  /* 0x000900129a007988 */ /* 0x0007e20008000406 */
[----:B-1----:R-:W-:Y:S02]  /*11780*/  @!P0 IMAD.MOV.U32 R19, RZ, RZ, R224 ;  /* 0x000000ffff138224 */ /* 0x002fe400078e00e0 */
[----:B---3--:R-:W-:Y:S01]  /*11790*/  @!P0 IMAD.MOV.U32 R18, RZ, RZ, R217 ;  /* 0x000000ffff128224 */ /* 0x008fe200078e00d9 */
[----:B------:R1:W-:Y:S04]  /*117a0*/  STS.U16 [R154+UR6+0xd00], R17 ;  /* 0x000d00119a007988 */ /* 0x0003e80008000406 */
[----:B------:R3:W-:Y:S01]  /*117b0*/  STS.U16 [R154+UR6+0x1100], R16 ;  /* 0x001100109a007988 */ /* 0x0007e20008000406 */
[----:B-1----:R-:W-:-:S02]  /*117c0*/  @!P0 IMAD.MOV.U32 R17, RZ, RZ, R240 ;  /* 0x000000ffff118224 */ /* 0x002fc400078e00f0 */
[----:B---3--:R-:W-:Y:S01]  /*117d0*/  @!P0 IMAD.MOV.U32 R16, RZ, RZ, R233 ;  /* 0x000000ffff108224 */ /* 0x008fe200078e00e9 */
        /* <DEDUP_REMOVED lines=8> */
[----:B------:R1:W-:Y:S02]  /*11860*/  STS.U16 [R154+UR6+0x2500], R11 ;  /* 0x0025000b9a007988 */ /* 0x0003e40008000406 */
[----:B-1----:R-:W-:Y:S02]  /*11870*/  PRMT R11, RZ, 0x7610, R11 ;  /* 0x00007610ff0b7816 */ /* 0x002fe4000000000b */
[----:B------:R1:W-:Y:S04]  /*11880*/  STS.U16 [R154+UR6+0x2900], R182 ;  /* 0x002900b69a007988 */ /* 0x0003e80008000406 */
[----:B------:R3:W-:Y:S01]  /*11890*/  STS.U16 [R154+UR6+0x2d00], R184 ;  /* 0x002d00b89a007988 */ /* 0x0007e20008000406 */
[----:B-1----:R-:W-:-:S02]  /*118a0*/  PRMT R182, RZ, 0x7610, R182 ;  /* 0x00007610ffb67816 */ /* 0x002fc400000000b6 */
[----:B---3--:R-:W-:Y:S01]  /*118b0*/  PRMT R184, RZ, 0x7610, R184 ;  /* 0x00007610ffb87816 */ /* 0x008fe200000000b8 */
[----:B------:R1:W-:Y:S04]  /*118c0*/  STS.U16 [R154+UR6+0x3100], R187 ;  /* 0x003100bb9a007988 */ /* 0x0003e80008000406 */
[----:B------:R3:W-:Y:S01]  /*118d0*/  STS.U16 [R154+UR6+0x3500], R189 ;  /* 0x003500bd9a007988 */ /* 0x0007e20008000406 */
[----:B-1----:R-:W-:Y:S02]  /*118e0*/  PRMT R187, RZ, 0x7610, R187 ;  /* 0x00007610ffbb7816 */ /* 0x002fe400000000bb */
[----:B---3--:R-:W-:Y:S01]  /*118f0*/  PRMT R189, RZ, 0x7610, R189 ;  /* 0x00007610ffbd7816 */ /* 0x008fe200000000bd */
        /* <DEDUP_REMOVED lines=9> */
[----:B------:R3:W-:Y:S04]  /*11990*/  STS.U16 [R154+UR6+0x4d00], R203 ;  /* 0x004d00cb9a007988 */ /* 0x0007e80008000406 */
[----:B------:R-:W-:Y:S01]  /*119a0*/  STS.U16 [R154+UR6+0x5100], R204 ;  /* 0x005100cc9a007988 */ /* 0x000fe20008000406 */
[----:B-1----:R-:W-:-:S03]  /*119b0*/  PRMT R200, RZ, 0x7610, R200 ;  /* 0x00007610ffc87816 */ /* 0x002fc600000000c8 */
[----:B------:R-:W-:Y:S01]  /*119c0*/  STS.U16 [R154+UR6+0x5500], R207 ;  /* 0x005500cf9a007988 */ /* 0x000fe20008000406 */
[----:B0-----:R-:W-:-:S04]  /*119d0*/  @!P0 LOP3.LUT R23, R23, R22, RZ, 0x3c, !PT ;  /* 0x0000001617178212 */ /* 0x001fc800078e3cff */
[----:B------:R-:W-:-:S04]  /*119e0*/  @!P0 LOP3.LUT R22, R23, R22, RZ, 0x3c, !PT ;  /* 0x0000001617168212 */ /* 0x000fc800078e3cff */
[----:B------:R-:W-:-:S05]  /*119f0*/  @!P0 LOP3.LUT R23, R23, R22, RZ, 0x3c, !PT ;  /* 0x0000001617178212 */ /* 0x000fca00078e3cff */
[----:B------:R0:W2:Y:S01]  /*11a00*/  @!P0 LDG.E.U16 R153, desc[UR40][R22.64] ;  /* 0x0000002816998981 */ /* 0x0000a2000c1e1500 */
[----:B----4-:R-:W-:Y:S01]  /*11a10*/  @!P0 IMAD.MOV.U32 R20, RZ, RZ, R3 ;  /* 0x000000ffff148224 */ /* 0x010fe200078e0003 */
[----:B0-----:R-:W-:Y:S02]  /*11a20*/  PRMT R22, RZ, 0x7610, R22 ;  /* 0x00007610ff167816 */ /* 0x001fe40000000016 */
[----:B------:R-:W-:-:S04]  /*11a30*/  PRMT R23, RZ, 0x7610, R23 ;  /* 0x00007610ff177816 */ /* 0x000fc80000000017 */
[----:B------:R0:W4:Y:S02]  /*11a40*/  @!P0 LDG.E.U16 R22, desc[UR40][R20.64] ;  /* 0x0000002814168981 */ /* 0x000124000c1e1500 */
[----:B0-----:R-:W-:Y:S02]  /*11a50*/  @!P0 IMAD.MOV.U32 R20, RZ, RZ, R9 ;  /* 0x000000ffff148224 */ /* 0x001fe400078e0009 */
[----:B------:R-:W-:-:S05]  /*11a60*/  @!P0 IMAD.MOV.U32 R21, RZ, RZ, R216 ;  /* 0x000000ffff158224 */ /* 0x000fca00078e00d8 */
[----:B------:R0:W4:Y:S02]  /*11a70*/  @!P0 LDG.E.U16 R23, desc[UR40][R20.64] ;  /* 0x0000002814178981 */ /* 0x000124000c1e1500 */
        /* <DEDUP_REMOVED lines=18> */
[----:B0-----:R-:W-:-:S06]  /*11ba0*/  PRMT R14, RZ, 0x7610, R14 ;  /* 0x00007610ff0e7816 */ /* 0x001fcc000000000e */
[----:B------:R0:W4:Y:S01]  /*11bb0*/  @!P0 LDG.E.U16 R14, desc[UR40][R12.64] ;  /* 0x000000280c0e8981 */ /* 0x000122000c1e1500 */
[----:B------:R-:W-:Y:S01]  /*11bc0*/  PRMT R15, RZ, 0x7610, R15 ;  /* 0x00007610ff0f7816 */ /* 0x000fe2000000000f */
[----:B0-----:R-:W-:Y:S02]  /*11bd0*/  @!P0 IMAD.MOV.U32 R12, RZ, RZ, R213 ;  /* 0x000000ffff0c8224 */ /* 0x001fe400078e00d5 */
[----:B------:R-:W-:-:S05]  /*11be0*/  @!P0 IMAD.MOV.U32 R13, RZ, RZ, R221 ;  /* 0x000000ffff0d8224 */ /* 0x000fca00078e00dd */
[----:B------:R0:W4:Y:S02]  /*11bf0*/  @!P0 LDG.E.U16 R11, desc[UR40][R12.64] ;  /* 0x000000280c0b8981 */ /* 0x000124000c1e1500 */
        /* <DEDUP_REMOVED lines=25> */
[----:B------:R-:W-:Y:S01]  /*11d90*/  @!P0 IMAD.MOV.U32 R13, RZ, RZ, R252 ;  /* 0x000000ffff0d8224 */ /* 0x000fe200078e00fc */
[----:B------:R-:W-:Y:S04]  /*11da0*/  STS.U16 [R154+UR6+0x5900], R209 ;  /* 0x005900d19a007988 */ /* 0x000fe80008000406 */
[----:B------:R0:W4:Y:S01]  /*11db0*/  @!P0 LDG.E.U16 R199, desc[UR40][R12.64] ;  /* 0x000000280cc78981 */ /* 0x000122000c1e1500 */
[----:B---3--:R-:W-:-:S03]  /*11dc0*/  PRMT R203, RZ, 0x7610, R203 ;  /* 0x00007610ffcb7816 */ /* 0x008fc600000000cb */
[----:B------:R1:W-:Y:S01]  /*11dd0*/  STS.U16 [R154+UR6+0x5d00], R211 ;  /* 0x005d00d39a007988 */ /* 0x0003e20008000406 */
[----:B0-----:R-:W-:Y:S02]  /*11de0*/  @!P0 IMAD.MOV.U32 R12, RZ, RZ, R245 ;  /* 0x000000ffff0c8224 */ /* 0x001fe400078e00f5 */
[----:B------:R-:W-:Y:S01]  /*11df0*/  @!P0 IMAD.MOV.U32 R13, RZ, RZ, R0 ;  /* 0x000000ffff0d8224 */ /* 0x000fe200078e0000 */
[----:B-1----:R-:W3:Y:S04]  /*11e00*/  LDL R211, [R1+0x548] ;  /* 0x0005480001d37983 */ /* 0x002ee80000100800 */
[----:B------:R0:W4:Y:S01]  /*11e10*/  @!P0 LDG.E.U16 R200, desc[UR40][R12.64] ;  /* 0x000000280cc88981 */ /* 0x000122000c1e1500 */
[----:B------:R-:W-:Y:S01]  /*11e20*/  PRMT R204, RZ, 0x7610, R204 ;  /* 0x00007610ffcc7816 */ /* 0x000fe200000000cc */
[----:B0-----:R-:W-:-:S02]  /*11e30*/  @!P0 IMAD.MOV.U32 R12, RZ, RZ, R247 ;  /* 0x000000ffff0c8224 */ /* 0x001fc400078e00f7 */
[----:B------:R-:W-:-:S05]  /*11e40*/  @!P0 IMAD.MOV.U32 R13, RZ, RZ, R246 ;  /* 0x000000ffff0d8224 */ /* 0x000fca00078e00f6 */
[----:B------:R0:W4:Y:S01]  /*11e50*/  @!P0 LDG.E.U16 R203, desc[UR40][R12.64] ;  /* 0x000000280ccb8981 */ /* 0x000122000c1e1500 */
[----:B------:R-:W-:Y:S01]  /*11e60*/  PRMT R207, RZ, 0x7610, R207 ;  /* 0x00007610ffcf7816 */ /* 0x000fe200000000cf */
[----:B0-----:R-:W-:Y:S02]  /*11e70*/  @!P0 IMAD.MOV.U32 R12, RZ, RZ, R239 ;  /* 0x000000ffff0c8224 */ /* 0x001fe400078e00ef */
[----:B------:R-:W-:-:S05]  /*11e80*/  @!P0 IMAD.MOV.U32 R13, RZ, RZ, R238 ;  /* 0x000000ffff0d8224 */ /* 0x000fca00078e00ee */
[----:B------:R0:W4:Y:S01]  /*11e90*/  @!P0 LDG.E.U16 R204, desc[UR40][R12.64] ;  /* 0x000000280ccc8981 */ /* 0x000122000c1e1500 */
[----:B------:R-:W-:Y:S01]  /*11ea0*/  PRMT R209, RZ, 0x7610, R209 ;  /* 0x00007610ffd17816 */ /* 0x000fe200000000d1 */
[----:B0-----:R-:W-:Y:S02]  /*11eb0*/  @!P0 IMAD.MOV.U32 R12, RZ, RZ, R231 ;  /* 0x000000ffff0c8224 */ /* 0x001fe400078e00e7 */
[----:B------:R-:W-:Y:S01]  /*11ec0*/  @!P0 IMAD.MOV.U32 R13, RZ, RZ, R230 ;  /* 0x000000ffff0d8224 */ /* 0x000fe200078e00e6 */
[----:B------:R0:W-:Y:S04]  /*11ed0*/  STS.U16 [R154+UR6+0x6100], R210 ;  /* 0x006100d29a007988 */ /* 0x0001e80008000406 */
[----:B------:R1:W4:Y:S04]  /*11ee0*/  @!P0 LDG.E.U16 R207, desc[UR40][R12.64] ;  /* 0x000000280ccf8981 */ /* 0x000328000c1e1500 */
[----:B------:R-:W-:Y:S01]  /*11ef0*/  STS.U16 [R154+UR6+0x6500], R208 ;  /* 0x006500d09a007988 */ /* 0x000fe20008000406 */
[----:B-1----:R-:W-:-:S02]  /*11f00*/  @!P0 IMAD.MOV.U32 R12, RZ, RZ, R223 ;  /* 0x000000ffff0c8224 */ /* 0x002fc400078e00df */
[----:B------:R-:W-:Y:S01]  /*11f10*/  @!P0 IMAD.MOV.U32 R13, RZ, RZ, R222 ;  /* 0x000000ffff0d8224 */ /* 0x000fe200078e00de */
[----:B0-----:R-:W-:Y:S01]  /*11f20*/  PRMT R210, RZ, 0x7610, R210 ;  /* 0x00007610ffd27816 */ /* 0x001fe200000000d2 */
[----:B------:R-:W-:Y:S04]  /*11f30*/  STS.U16 [R154+UR6+0x6900], R206 ;  /* 0x006900ce9a007988 */ /* 0x000fe80008000406 */
[----:B------:R0:W4:Y:S04]  /*11f40*/  @!P0 LDG.E.U16 R209, desc[UR40][R12.64] ;  /* 0x000000280cd18981 */ /* 0x000128000c1e1500 */
[----:B------:R-:W-:Y:S04]  /*11f50*/  STS.U16 [R154+UR6+0x6d00], R205 ;  /* 0x006d00cd9a007988 */ /* 0x000fe80008000406 */
[----:B------:R-:W-:Y:S01]  /*11f60*/  STS.U16 [R154+UR6+0x7100], R202 ;  /* 0x007100ca9a007988 */ /* 0x000fe20008000406 */
[----:B0-----:R-:W-:-:S02]  /*11f70*/  @!P0 IMAD.MOV.U32 R12, RZ, RZ, R215 ;  /* 0x000000ffff0c8224 */ /* 0x001fc400078e00d7 */
[----:B------:R-:W-:Y:S01]  /*11f80*/  @!P0 IMAD.MOV.U32 R13, RZ, RZ, R214 ;  /* 0x000000ffff0d8224 */ /* 0x000fe200078e00d6 */
[----:B------:R-:W-:Y:S04]  /*11f90*/  STS.U16 [R154+UR6+0x7500], R201 ;  /* 0x007500c99a007988 */ /* 0x000fe80008000406 */
[----:B------:R-:W-:Y:S04]  /*11fa0*/  STS.U16 [R154+UR6+0x7900], R198 ;  /* 0x007900c69a007988 */ /* 0x000fe80008000406 */
[----:B------:R0:W-:Y:S04]  /*11fb0*/  STS.U16 [R154+UR6+0x7d00], R196 ;  /* 0x007d00c49a007988 */ /* 0x0001e80008000406 */
[----:B------:R-:W4:Y:S04]  /*11fc0*/  @!P0 LDG.E.U16 R210, desc[UR40][R12.64] ;  /* 0x000000280cd28981 */ /* 0x000f28000c1e1500 */
[----:B0-----:R-:W2:Y:S04]  /*11fd0*/  LDL.LU R154, [R1+0x94c] ;  /* 0x00094c00019a7983 */ /* 0x001ea80000300800 */
[----:B------:R-:W2:Y:S04]  /*11fe0*/  LDL R12, [R1+0x544] ;  /* 0x00054400010c7983 */ /* 0x000ea80000100800 */
[----:B---3--:R-:W-:Y:S04]  /*11ff0*/  STS.U16 [R211+UR6+0x200], R195 ;  /* 0x000200c3d3007988 */ /* 0x008fe80008000406 */
[----:B------:R-:W-:Y:S04]  /*12000*/  STS.U16 [R211+UR6+0x600], R193 ;  /* 0x000600c1d3007988 */ /* 0x000fe80008000406 */
        /* <DEDUP_REMOVED lines=30> */
[----:B--2---:R-:W-:Y:S04]  /*121f0*/  STS.U16 [R12+UR6+0x7f00], R154 ;  /* 0x007f009a0c007988 */ /* 0x004fe80008000406 */
[----:B------:R-:W-:Y:S04]  /*12200*/  STS.U16 [R12+UR6+0x300], R155 ;  /* 0x0003009b0c007988 */ /* 0x000fe80008000406 */
[----:B------:R-:W-:Y:S04]  /*12210*/  STS.U16 [R12+UR6+0x700], R159 ;  /* 0x0007009f0c007988 */ /* 0x000fe80008000406 */
[----:B------:R-:W-:Y:S04]  /*12220*/  STS.U16 [R12+UR6+0xb00], R156 ;  /* 0x000b009c0c007988 */ /* 0x000fe80008000406 */
[----:B------:R-:W-:Y:S04]  /*12230*/  STS.U16 [R12+UR6+0xf00], R157 ;  /* 0x000f009d0c007988 */ /* 0x000fe80008000406 */
[----:B------:R-:W-:Y:S04]  /*12240*/  STS.U16 [R12+UR6+0x1300], R152 ;  /* 0x001300980c007988 */ /* 0x000fe80008000406 */
[----:B------:R-:W-:Y:S04]  /*12250*/  STS.U16 [R12+UR6+0x1700], R153 ;  /* 0x001700990c007988 */ /* 0x000fe80008000406 */
[----:B----4-:R-:W-:Y:S04]  /*12260*/  STS.U16 [R12+UR6+0x1b00], R22 ;  /* 0x001b00160c007988 */ /* 0x010fe80008000406 */
        /* <DEDUP_REMOVED lines=8> */
[----:B------:R0:W-:Y:S04]  /*122f0*/  STS.U16 [R12+UR6+0x3f00], R11 ;  /* 0x003f000b0c007988 */ /* 0x0001e80008000406 */
[----:B0-----:R-:W2:Y:S04]  /*12300*/  LDL R11, [R1+0x550] ;  /* 0x00055000010b7983 */ /* 0x001ea80000100800 */
[----:B------:R-:W3:Y:S04]  /*12310*/  LDL.LU R198, [R1+0x330] ;  /* 0x0003300001c67983 */ /* 0x000ee80000300800 */
[----:B------:R-:W4:Y:S04]  /*12320*/  LDL.LU R188, [R1+0x518] ;  /* 0x0005180001bc7983 */ /* 0x000f280000300800 */
[----:B------:R-:W2:Y:S04]  /*12330*/  LDL.LU R13, [R1+0x514] ;  /* 0x00051400010d7983 */ /* 0x000ea80000300800 */
[----:B------:R-:W2:Y:S04]  /*12340*/  LDL.LU R193, [R1+0x510] ;  /* 0x0005100001c17983 */ /* 0x000ea80000300800 */
[----:B------:R-:W2:Y:S04]  /*12350*/  LDL.LU R211, [R1+0x50c] ;  /* 0x00050c0001d37983 */ /* 0x000ea80000300800 */
[----:B------:R-:W2:Y:S04]  /*12360*/  LDL.LU R201, [R1+0x504] ;  /* 0x0005040001c97983 */ /* 0x000ea80000300800 */
[----:B------:R-:W2:Y:S04]  /*12370*/  LDL.LU R212, [R1+0x324] ;  /* 0x0003240001d47983 */ /* 0x000ea80000300800 */
[----:B------:R-:W2:Y:S04]  /*12380*/  LDL.LU R195, [R1+0x4fc] ;  /* 0x0004fc0001c37983 */ /* 0x000ea80000300800 */
[----:B------:R-:W2:Y:S04]  /*12390*/  LDL.LU R202, [R1+0x32c] ;  /* 0x00032c0001ca7983 */ /* 0x000ea80000300800 */
[----:B------:R-:W2:Y:S04]  /*123a0*/  LDL.LU R205, [R1+0x4f4] ;  /* 0x0004f40001cd7983 */ /* 0x000ea80000300800 */
[----:B------:R-:W-:Y:S04]  /*123b0*/  STS.U16 [R12+UR6+0x4300], R15 ;  /* 0x0043000f0c007988 */ /* 0x000fe80008000406 */
[----:B------:R-:W-:Y:S04]  /*123c0*/  STS.U16 [R12+UR6+0x4700], R182 ;  /* 0x004700b60c007988 */ /* 0x000fe80008000406 */
[----:B------:R-:W-:Y:S04]  /*123d0*/  STS.U16 [R12+UR6+0x4b00], R184 ;  /* 0x004b00b80c007988 */ /* 0x000fe80008000406 */
[----:B------:R-:W2:Y:S04]  /*123e0*/  LDL.LU R185, [R1+0x328] ;  /* 0x0003280001b97983 */ /* 0x000ea80000300800 */
[----:B------:R-:W-:Y:S04]  /*123f0*/  STS.U16 [R12+UR6+0x4f00], R187 ;  /* 0x004f00bb0c007988 */ /* 0x000fe80008000406 */
[----:B------:R-:W2:Y:S04]  /*12400*/  LDL.LU R206, [R1+0x4ec] ;  /* 0x0004ec0001ce7983 */ /* 0x000ea80000300800 */
[----:B------:R-:W-:Y:S04]  /*12410*/  STS.U16 [R12+UR6+0x5300], R189 ;  /* 0x005300bd0c007988 */ /* 0x000fe80008000406 */
[----:B------:R-:W-:Y:S04]  /*12420*/  STS.U16 [R12+UR6+0x5700], R192 ;  /* 0x005700c00c007988 */ /* 0x000fe80008000406 */
[----:B------:R-:W-:Y:S04]  /*12430*/  STS.U16 [R12+UR6+0x5b00], R194 ;  /* 0x005b00c20c007988 */ /* 0x000fe80008000406 */
[----:B------:R-:W-:Y:S04]  /*12440*/  STS.U16 [R12+UR6+0x5f00], R197 ;  /* 0x005f00c50c007988 */ /* 0x000fe80008000406 */
[----:B------:R-:W-:Y:S04]  /*12450*/  STS.U16 [R12+UR6+0x6300], R199 ;  /* 0x006300c70c007988 */ /* 0x000fe80008000406 */
[----:B------:R-:W-:Y:S04]  /*12460*/  STS.U16 [R12+UR6+0x6700], R200 ;  /* 0x006700c80c007988 */ /* 0x000fe80008000406 */
[----:B------:R-:W2:Y:S04]  /*12470*/  LDL.LU R208, [R1+0x320] ;  /* 0x0003200001d07983 */ /* 0x000ea80000300800 */
[----:B------:R-:W-:Y:S04]  /*12480*/  STS.U16 [R12+UR6+0x6b00], R203 ;  /* 0x006b00cb0c007988 */ /* 0x000fe80008000406 */
[----:B------:R-:W-:Y:S04]  /*12490*/  STS.U16 [R12+UR6+0x6f00], R204 ;  /* 0x006f00cc0c007988 */ /* 0x000fe80008000406 */
[----:B------:R-:W2:Y:S04]  /*124a0*/  LDL.LU R186, [R1+0x4e4] ;  /* 0x0004e40001ba7983 */ /* 0x000ea80000300800 */
[----:B------:R-:W-:Y:S04]  /*124b0*/  STS.U16 [R12+UR6+0x7300], R207 ;  /* 0x007300cf0c007988 */ /* 0x000fe80008000406 */
[----:B------:R-:W2:Y:S04]  /*124c0*/  LDL.LU R196, [R1+0x508] ;  /* 0x0005080001c47983 */ /* 0x000ea80000300800 */
[----:B------:R-:W-:Y:S04]  /*124d0*/  STS.U16 [R12+UR6+0x7700], R209 ;  /* 0x007700d10c007988 */ /* 0x000fe80008000406 */
[----:B------:R0:W-:Y:S01]  /*124e0*/  STS.U16 [R12+UR6+0x7b00], R210 ;  /* 0x007b00d20c007988 */ /* 0x0001e20008000406 */
[----:B------:R1:W-:Y:S06]  /*124f0*/  MEMBAR.ALL.CTA ;  /* 0x0000000000007992 */ /* 0x0003ec0000008000 */
[----:B-1----:R-:W1:Y:S04]  /*12500*/  FENCE.VIEW.ASYNC.S ;  /* 0x00000000000073c6 */ /* 0x002e680000000000 */
[----:B0-----:R-:W2:Y:S01]  /*12510*/  LDL.LU R12, [R1+0x4dc] ;  /* 0x0004dc00010c7983 */ /* 0x001ea20000300800 */
[----:B------:R-:W-:Y:S01]  /*12520*/  USHF.L.U32 UR5, UR44, 0x8, URZ ;  /* 0x000000082c057899 */ /* 0x000fe2000800063f */
[----:B---3--:R-:W-:Y:S01]  /*12530*/  IADD3 R198, P1, R198, UR45, RZ ;  /* 0x0000002dc6c67c10 */ /* 0x008fe2000ff3e0ff */
[----:B-1----:R-:W-:Y:S01]  /*12540*/  BAR.SYNC.DEFER_BLOCKING 0x0 ;  /* 0x0000000000007b1d */ /* 0x002fe20000010000 */
[----:B----4-:R-:W-:-:S02]  /*12550*/  IADD3 R188, P4, R188, UR45, RZ ;  /* 0x0000002dbcbc7c10 */ /* 0x010fc4000ff9e0ff */
[----:B--2---:R-:W-:-:S03]  /*12560*/  IADD3 R13, P3, R13, UR45, RZ ;  /* 0x0000002d0d0d7c10 */ /* 0x004fc6000ff7e0ff */
[----:B------:R0:W-:Y:S01]  /*12570*/  STL [R1+0x330], R198 ;  /* 0x000330c601007387 */ /* 0x0001e20000100800 */
[----:B------:R-:W-:-:S03]  /*12580*/  IADD3 R193, P6, R193, UR45, RZ ;  /* 0x0000002dc1c17c10 */ /* 0x000fc6000ffde0ff */
[----:B0-----:R-:W2:Y:S01]  /*12590*/  LDL.LU R198, [R1+0x500] ;  /* 0x0005000001c67983 */ /* 0x001ea20000300800 */
[----:B------:R-:W-:-:S03]  /*125a0*/  IADD3 R211, P5, R211, UR45, RZ ;  /* 0x0000002dd3d37c10 */ /* 0x000fc6000ffbe0ff */
[----:B------:R0:W-:Y:S04]  /*125b0*/  STL [R1+0x514], R13 ;  /* 0x0005140d01007387 */ /* 0x0001e80000100800 */
[----:B0-----:R-:W3:Y:S04]  /*125c0*/  LDL.LU R13, [R1+0x4d4] ;  /* 0x0004d400010d7983 */ /* 0x001ee80000300800 */
[----:B------:R0:W-:Y:S04]  /*125d0*/  STL [R1+0x518], R188 ;  /* 0x000518bc01007387 */ /* 0x0001e80000100800 */
[----:B------:R-:W4:Y:S04]  /*125e0*/  LDL.LU R183, [R1+0x4f8] ;  /* 0x0004f80001b77983 */ /* 0x000f280000300800 */
[----:B0-----:R-:W4:Y:S04]  /*125f0*/  LDL.LU R188, [R1+0x4cc] ;  /* 0x0004cc0001bc7983 */ /* 0x001f280000300800 */
[----:B------:R-:W-:Y:S04]  /*12600*/  STL [R1+0x510], R193 ;  /* 0x000510c101007387 */ /* 0x000fe80000100800 */
[----:B------:R0:W-:Y:S04]  /*12610*/  STL [R1+0x50c], R211 ;  /* 0x00050cd301007387 */ /* 0x0001e80000100800 */
[----:B0-----:R-:W4:Y:S01]  /*12620*/  LDL.LU R211, [R1+0x4f0] ;  /* 0x0004f00001d37983 */ /* 0x001f220000300800 */
[----:B------:R-:W-:-:S02]  /*12630*/  IADD3 R201, P2, R201, UR45, RZ ;  /* 0x0000002dc9c97c10 */ /* 0x000fc4000ff5e0ff */
[----:B------:R-:W-:Y:S01]  /*12640*/  IADD3.X R212, R212, UR42, RZ, P1, !PT ;  /* 0x0000002ad4d47c10 */ /* 0x000fe20008ffe4ff */
[----:B------:R-:W4:Y:S01]  /*12650*/  LDL.LU R193, [R1+0x4c4] ;  /* 0x0004c40001c17983 */ /* 0x000f220000300800 */
[----:B------:R-:W-:-:S03]  /*12660*/  IADD3 R195, P1, R195, UR45, RZ ;  /* 0x0000002dc3c37c10 */ /* 0x000fc6000ff3e0ff */
[----:B------:R0:W-:Y:S01]  /*12670*/  STL [R1+0x504], R201 ;  /* 0x000504c901007387 */ /* 0x0001e20000100800 */
[----:B------:R-:W-:-:S03]  /*12680*/  IADD3.X R202, R202, UR42, RZ, P4, !PT ;  /* 0x0000002acaca7c10 */ /* 0x000fc6000a7fe4ff */
[----:B0-----:R-:W4:Y:S04]  /*12690*/  LDL.LU R201, [R1+0x4e8] ;  /* 0x0004e80001c97983 */ /* 0x001f280000300800 */
[----:B------:R0:W-:Y:S01]  /*126a0*/  STL [R1+0x4fc], R195 ;  /* 0x0004fcc301007387 */ /* 0x0001e20000100800 */
[----:B------:R-:W-:-:S03]  /*126b0*/  IADD3 R205, P4, R205, UR45, RZ ;  /* 0x0000002dcdcd7c10 */ /* 0x000fc6000ff9e0ff */
[----:B0-----:R-:W4:Y:S04]  /*126c0*/  LDL.LU R195, [R1+0x4bc] ;  /* 0x0004bc0001c37983 */ /* 0x001f280000300800 */
[----:B------:R-:W-:Y:S04]  /*126d0*/  STL [R1+0x324], R212 ;  /* 0x000324d401007387 */ /* 0x000fe80000100800 */
[----:B------:R0:W-:Y:S04]  /*126e0*/  STL [R1+0x32c], R202 ;  /* 0x00032cca01007387 */ /* 0x0001e80000100800 */
[----:B0-----:R-:W4:Y:S04]  /*126f0*/  LDL.LU R202, [R1+0x4e0] ;  /* 0x0004e00001ca7983 */ /* 0x001f280000300800 */
[----:B------:R0:W-:Y:S04]  /*12700*/  STL [R1+0x4f4], R205 ;  /* 0x0004f4cd01007387 */ /* 0x0001e80000100800 */
[----:B0-----:R-:W4:Y:S01]  /*12710*/  LDL.LU R205, [R1+0x4b4] ;  /* 0x0004b40001cd7983 */ /* 0x001f220000300800 */
[----:B------:R-:W-:-:S02]  /*12720*/  IADD3.X R185, R185, UR42, RZ, P3, !PT ;  /* 0x0000002ab9b97c10 */ /* 0x000fc40009ffe4ff */
[----:B------:R-:W-:Y:S01]  /*12730*/  IADD3 R206, P3, R206, UR45, RZ ;  /* 0x0000002dcece7c10 */ /* 0x000fe2000ff7e0ff */
[----:B------:R-:W4:Y:S01]  /*12740*/  LDL.LU R212, [R1+0x4d8] ;  /* 0x0004d80001d47983 */ /* 0x000f220000300800 */
[----:B------:R-:W-:-:S03]  /*12750*/  IADD3.X R208, R208, UR42, RZ, P6, !PT ;  /* 0x0000002ad0d07c10 */ /* 0x000fc6000b7fe4ff */
[----:B------:R0:W-:Y:S01]  /*12760*/  STL [R1+0x4ec], R206 ;  /* 0x0004ecce01007387 */ /* 0x0001e20000100800 */
[----:B------:R-:W-:-:S03]  /*12770*/  IADD3.X R196, R196, UR42, RZ, P5, !PT ;  /* 0x0000002ac4c47c10 */ /* 0x000fc6000affe4ff */
[----:B------:R1:W-:Y:S01]  /*12780*/  STL [R1+0x328], R185 ;  /* 0x000328b901007387 */ /* 0x0003e20000100800 */
[----:B------:R-:W-:-:S03]  /*12790*/  IADD3 R186, P6, R186, UR45, RZ ;  /* 0x0000002dbaba7c10 */ /* 0x000fc6000ffde0ff */
[----:B0-----:R-:W4:Y:S01]  /*127a0*/  LDL.LU R206, [R1+0x4ac] ;  /* 0x0004ac0001ce7983 */ /* 0x001f220000300800 */
[----:B------:R-:W-:-:S03]  /*127b0*/  IADD3 R12, P5, R12, UR45, RZ ;  /* 0x0000002d0c0c7c10 */ /* 0x000fc6000ffbe0ff */
[----:B-1----:R-:W4:Y:S04]  /*127c0*/  LDL.LU R185, [R1+0x4d0] ;  /* 0x0004d00001b97983 */ /* 0x002f280000300800 */
[----:B------:R0:W-:Y:S04]  /*127d0*/  STL [R1+0x320], R208 ;  /* 0x000320d001007387 */ /* 0x0001e80000100800 */
[----:B0-----:R-:W4:Y:S04]  /*127e0*/  LDL.LU R208, [R1+0x4a4] ;  /* 0x0004a40001d07983 */ /* 0x001f280000300800 */
[----:B------:R0:W-:Y:S04]  /*127f0*/  STL [R1+0x508], R196 ;  /* 0x000508c401007387 */ /* 0x0001e80000100800 */
[----:B0-----:R-:W4:Y:S04]  /*12800*/  LDL.LU R196, [R1+0x4c8] ;  /* 0x0004c80001c47983 */ /* 0x001f280000300800 */
[----:B------:R-:W-:Y:S04]  /*12810*/  STL [R1+0x4e4], R186 ;  /* 0x0004e4ba01007387 */ /* 0x000fe80000100800 */
[----:B------:R0:W-:Y:S04]  /*12820*/  STL [R1+0x4dc], R12 ;  /* 0x0004dc0c01007387 */ /* 0x0001e80000100800 */
[----:B0-----:R-:W4:Y:S04]  /*12830*/  LDL.LU R12, [R1+0x49c] ;  /* 0x00049c00010c7983 */ /* 0x001f280000300800 */
[----:B------:R-:W4:Y:S01]  /*12840*/  LDL.LU R186, [R1+0x4c0] ;  /* 0x0004c00001ba7983 */ /* 0x000f220000300800 */
[----:B--2---:R-:W-:-:S05]  /*12850*/  IADD3.X R198, R198, UR42, RZ, P2, !PT ;  /* 0x0000002ac6c67c10 */ /* 0x004fca00097fe4ff */
[----:B------:R0:W-:Y:S01]  /*12860*/  STL [R1+0x500], R198 ;  /* 0x000500c601007387 */ /* 0x0001e20000100800 */
[----:B---3--:R-:W-:-:S03]  /*12870*/  IADD3 R13, P2, R13, UR45, RZ ;  /* 0x0000002d0d0d7c10 */ /* 0x008fc6000ff5e0ff */
[----:B0-----:R-:W2:Y:S01]  /*12880*/  LDL.LU R198, [R1+0x494] ;  /* 0x0004940001c67983 */ /* 0x001ea20000300800 */
[----:B----4-:R-:W-:-:S03]  /*12890*/  IADD3.X R183, R183, UR42, RZ, P1, !PT ;  /* 0x0000002ab7b77c10 */ /* 0x010fc60008ffe4ff */
[----:B------:R0:W-:Y:S01]  /*128a0*/  STL [R1+0x4d4], R13 ;  /* 0x0004d40d01007387 */ /* 0x0001e20000100800 */
[----:B------:R-:W-:-:S03]  /*128b0*/  IADD3 R188, P1, R188, UR45, RZ ;  /* 0x0000002dbcbc7c10 */ /* 0x000fc6000ff3e0ff */
[----:B0-----:R-:W3:Y:S04]  /*128c0*/  LDL.LU R13, [R1+0x4b8] ;  /* 0x0004b800010d7983 */ /* 0x001ee80000300800 */
[----:B------:R0:W-:Y:S01]  /*128d0*/  STL [R1+0x4cc], R188 ;  /* 0x0004ccbc01007387 */ /* 0x0001e20000100800 */
[----:B------:R-:W-:-:S03]  /*128e0*/  IADD3.X R211, R211, UR42, RZ, P4, !PT ;  /* 0x0000002ad3d37c10 */ /* 0x000fc6000a7fe4ff */
[----:B0-----:R-:W4:Y:S04]  /*128f0*/  LDL.LU R188, [R1+0x48c] ;  /* 0x00048c0001bc7983 */ /* 0x001f280000300800 */
[----:B------:R-:W-:Y:S04]  /*12900*/  STL [R1+0x4f8], R183 ;  /* 0x0004f8b701007387 */ /* 0x000fe80000100800 */
[----:B------:R0:W-:Y:S04]  /*12910*/  STL [R1+0x4f0], R211 ;  /* 0x0004f0d301007387 */ /* 0x0001e80000100800 */
[----:B0-----:R-:W4:Y:S01]  /*12920*/  LDL.LU R211, [R1+0x4b0] ;  /* 0x0004b00001d37983 */ /* 0x001f220000300800 */
[----:B------:R-:W-:-:S02]  /*12930*/  IADD3.X R201, R201, UR42, RZ, P3, !PT ;  /* 0x0000002ac9c97c10 */ /* 0x000fc40009ffe4ff */
[----:B------:R-:W-:Y:S01]  /*12940*/  IADD3 R193, P4, R193, UR45, RZ ;  /* 0x0000002dc1c17c10 */ /* 0x000fe2000ff9e0ff */
[----:B------:R-:W4:Y:S04]  /*12950*/  LDL.LU R183, [R1+0x484] ;  /* 0x0004840001b77983 */ /* 0x000f280000300800 */
[----:B------:R0:W-:Y:S01]  /*12960*/  STL [R1+0x4e8], R201 ;  /* 0x0004e8c901007387 */ /* 0x0001e20000100800 */
[----:B------:R-:W-:-:S03]  /*12970*/  IADD3 R195, P3, R195, UR45, RZ ;  /* 0x0000002dc3c37c10 */ /* 0x000fc6000ff7e0ff */
[----:B------:R-:W-:Y:S04]  /*12980*/  STL [R1+0x4c4], R193 ;  /* 0x0004c4c101007387 */ /* 0x000fe80000100800 */
[----:B0-----:R-:W4:Y:S04]  /*12990*/  LDL.LU R201, [R1+0x4a8] ;  /* 0x0004a80001c97983 */ /* 0x001f280000300800 */
[----:B------:R0:W-:Y:S01]  /*129a0*/  STL [R1+0x4bc], R195 ;  /* 0x0004bcc301007387 */ /* 0x0001e20000100800 */
[----:B------:R-:W-:-:S03]  /*129b0*/  IADD3.X R202, R202, UR42, RZ, P6, !PT ;  /* 0x0000002acaca7c10 */ /* 0x000fc6000b7fe4ff */
[----:B0-----:R-:W4:Y:S04]  /*129c0*/  LDL.LU R195, [R1+0x47c] ;  /* 0x00047c0001c37983 */ /* 0x001f280000300800 */
[----:B------:R0:W-:Y:S01]  /*129d0*/  STL [R1+0x4e0], R202 ;  /* 0x0004e0ca01007387 */ /* 0x0001e20000100800 */
[----:B------:R-:W-:-:S03]  /*129e0*/  IADD3 R205, P6, R205, UR45, RZ ;  /* 0x0000002dcdcd7c10 */ /* 0x000fc6000ffde0ff */
[----:B0-----:R-:W4:Y:S04]  /*129f0*/  LDL.LU R202, [R1+0x4a0] ;  /* 0x0004a00001ca7983 */ /* 0x001f280000300800 */
[----:B------:R-:W4:Y:S04]  /*12a00*/  LDL.LU R193, [R1+0x474] ;  /* 0x0004740001c17983 */ /* 0x000f280000300800 */
[----:B------:R0:W-:Y:S04]  /*12a10*/  STL [R1+0x4b4], R205 ;  /* 0x0004b4cd01007387 */ /* 0x0001e80000100800 */
[----:B0-----:R-:W4:Y:S01]  /*12a20*/  LDL.LU R205, [R1+0x498] ;  /* 0x0004980001cd7983 */ /* 0x001f220000300800 */
[----:B------:R-:W-:-:S02]  /*12a30*/  IADD3.X R212, R212, UR42, RZ, P5, !PT ;  /* 0x0000002ad4d47c10 */ /* 0x000fc4000affe4ff */
[----:B------:R-:W-:Y:S02]  /*12a40*/  IADD3 R206, P5, R206, UR45, RZ ;  /* 0x0000002dcece7c10 */ /* 0x000fe4000ffbe0ff */
[----:B------:R-:W-:-:S03]  /*12a50*/  IADD3.X R185, R185, UR42, RZ, P2, !PT ;  /* 0x0000002ab9b97c10 */ /* 0x000fc600097fe4ff */
[----:B------:R0:W-:Y:S01]  /*12a60*/  STL [R1+0x4ac], R206 ;  /* 0x0004acce01007387 */ /* 0x0001e20000100800 */
[----:B------:R-:W-:-:S03]  /*12a70*/  IADD3 R208, P2, R208, UR45, RZ ;  /* 0x0000002dd0d07c10 */ /* 0x000fc6000ff5e0ff */
[----:B0-----:R-:W4:Y:S04]  /*12a80*/  LDL.LU R206, [R1+0x46c] ;  /* 0x00046c0001ce7983 */ /* 0x001f280000300800 */
[----:B------:R-:W-:Y:S04]  /*12a90*/  STL [R1+0x4d8], R212 ;  /* 0x0004d8d401007387 */ /* 0x000fe80000100800 */
[----:B------:R0:W-:Y:S01]  /*12aa0*/  STL [R1+0x4d0], R185 ;  /* 0x0004d0b901007387 */ /* 0x0001e20000100800 */
[----:B------:R-:W-:-:S03]  /*12ab0*/  IADD3.X R196, R196, UR42, RZ, P1, !PT ;  /* 0x0000002ac4c47c10 */ /* 0x000fc60008ffe4ff */
[----:B0-----:R-:W4:Y:S04]  /*12ac0*/  LDL.LU R185, [R1+0x490] ;  /* 0x0004900001b97983 */ /* 0x001f280000300800 */
[----:B------:R0:W-:Y:S01]  /*12ad0*/  STL [R1+0x4a4], R208 ;  /* 0x0004a4d001007387 */ /* 0x0001e20000100800 */
[----:B------:R-:W-:-:S03]  /*12ae0*/  IADD3 R12, P1, R12, UR45, RZ ;  /* 0x0000002d0c0c7c10 */ /* 0x000fc6000ff3e0ff */
[----:B0-----:R-:W4:Y:S01]  /*12af0*/  LDL.LU R208, [R1+0x464] ;  /* 0x0004640001d07983 */ /* 0x001f220000300800 */
[----:B------:R-:W-:-:S03]  /*12b00*/  IADD3.X R186, R186, UR42, RZ, P4, !PT ;  /* 0x0000002ababa7c10 */ /* 0x000fc6000a7fe4ff */
[----:B------:R0:W-:Y:S04]  /*12b10*/  STL [R1+0x4c8], R196 ;  /* 0x0004c8c401007387 */ /* 0x0001e80000100800 */
[----:B0-----:R-:W4:Y:S04]  /*12b20*/  LDL.LU R196, [R1+0x488] ;  /* 0x0004880001c47983 */ /* 0x001f280000300800 */
[----:B------:R0:W-:Y:S04]  /*12b30*/  STL [R1+0x49c], R12 ;  /* 0x00049c0c01007387 */ /* 0x0001e80000100800 */
[----:B0-----:R-:W4:Y:S01]  /*12b40*/  LDL.LU R12, [R1+0x45c] ;  /* 0x00045c00010c7983 */ /* 0x001f220000300800 */
[----:B--2---:R-:W-:-:S05]  /*12b50*/  IADD3 R198, P4, R198, UR45, RZ ;  /* 0x0000002dc6c67c10 */ /* 0x004fca000ff9e0ff */
[----:B------:R0:W-:Y:S04]  /*12b60*/  STL [R1+0x494], R198 ;  /* 0x000494c601007387 */ /* 0x0001e80000100800 */
[----:B0-----:R-:W2:Y:S01]  /*12b70*/  LDL.LU R198, [R1+0x480] ;  /* 0x0004800001c67983 */ /* 0x001ea20000300800 */
[----:B---3--:R-:W-:-:S03]  /*12b80*/  IADD3.X R13, R13, UR42, RZ, P3, !PT ;  /* 0x0000002a0d0d7c10 */ /* 0x008fc60009ffe4ff */
[----:B------:R0:W-:Y:S04]  /*12b90*/  STL [R1+0x4c0], R186 ;  /* 0x0004c0ba01007387 */ /* 0x0001e80000100800 */
[----:B0-----:R-:W3:Y:S01]  /*12ba0*/  LDL.LU R186, [R1+0x454] ;  /* 0x0004540001ba7983 */ /* 0x001ee20000300800 */
[----:B----4-:R-:W-:-:S03]  /*12bb0*/  IADD3 R188, P3, R188, UR45, RZ ;  /* 0x0000002dbcbc7c10 */ /* 0x010fc6000ff7e0ff */
[----:B------:R0:W-:Y:S04]  /*12bc0*/  STL [R1+0x4b8], R13 ;  /* 0x0004b80d01007387 */ /* 0x0001e80000100800 */
[----:B0-----:R-:W4:Y:S04]  /*12bd0*/  LDL.LU R13, [R1+0x478] ;  /* 0x00047800010d7983 */ /* 0x001f280000300800 */
[----:B------:R0:W-:Y:S01]  /*12be0*/  STL [R1+0x48c], R188 ;  /* 0x00048cbc01007387 */ /* 0x0001e20000100800 */
[----:B------:R-:W-:-:S03]  /*12bf0*/  IADD3.X R211, R211, UR42, RZ, P6, !PT ;  /* 0x0000002ad3d37c10 */ /* 0x000fc6000b7fe4ff */
[----:B0-----:R-:W4:Y:S04]  /*12c00*/  LDL.LU R188, [R1+0x44c] ;  /* 0x00044c0001bc7983 */ /* 0x001f280000300800 */
[----:B------:R0:W-:Y:S04]  /*12c10*/  STL [R1+0x4b0], R211 ;  /* 0x0004b0d301007387 */ /* 0x0001e80000100800 */
[----:B0-----:R-:W4:Y:S01]  /*12c20*/  LDL.LU R211, [R1+0x470] ;  /* 0x0004700001d37983 */ /* 0x001f220000300800 */
[----:B------:R-:W-:Y:S02]  /*12c30*/  IADD3.X R201, R201, UR42, RZ, P5, !PT ;  /* 0x0000002ac9c97c10 */ /* 0x000fe4000affe4ff */
[----:B------:R-:W-:-:S03]  /*12c40*/  IADD3 R183, P6, R183, UR45, RZ ;  /* 0x0000002db7b77c10 */ /* 0x000fc6000ffde0ff */
[----:B------:R0:W-:Y:S01]  /*12c50*/  STL [R1+0x4a8], R201 ;  /* 0x0004a8c901007387 */ /* 0x0001e20000100800 */
[----:B------:R-:W-:-:S03]  /*12c60*/  IADD3 R195, P5, R195, UR45, RZ ;  /* 0x0000002dc3c37c10 */ /* 0x000fc6000ffbe0ff */
[----:B0-----:R-:W4:Y:S04]  /*12c70*/  LDL.LU R201, [R1+0x444] ;  /* 0x0004440001c97983 */ /* 0x001f280000300800 */
[----:B------:R-:W-:Y:S04]  /*12c80*/  STL [R1+0x484], R183 ;  /* 0x000484b701007387 */ /* 0x000fe80000100800 */
[----:B------:R0:W-:Y:S01]  /*12c90*/  STL [R1+0x47c], R195 ;  /* 0x00047cc301007387 */ /* 0x0001e20000100800 */
[----:B------:R-:W-:Y:S02]  /*12ca0*/  IADD3.X R202, R202, UR42, RZ, P2, !PT ;  /* 0x0000002acaca7c10 */ /* 0x000fe400097fe4ff */
[----:B------:R-:W-:Y:S01]  /*12cb0*/  IADD3 R193, P2, R193, UR45, RZ ;  /* 0x0000002dc1c17c10 */ /* 0x000fe2000ff5e0ff */
[----:B0-----:R-:W4:Y:S04]  /*12cc0*/  LDL.LU R195, [R1+0x468] ;  /* 0x0004680001c37983 */ /* 0x001f280000300800 */
[----:B------:R0:W-:Y:S01]  /*12cd0*/  STL [R1+0x4a0], R202 ;  /* 0x0004a0ca01007387 */ /* 0x0001e20000100800 */
[----:B------:R-:W-:-:S03]  /*12ce0*/  IADD3.X R205, R205, UR42, RZ, P1, !PT ;  /* 0x0000002acdcd7c10 */ /* 0x000fc60008ffe4ff */
[----:B0-----:R-:W4:Y:S04]  /*12cf0*/  LDL.LU R202, [R1+0x43c] ;  /* 0x00043c0001ca7983 */ /* 0x001f280000300800 */
[----:B------:R0:W-:Y:S04]  /*12d00*/  STL [R1+0x474], R193 ;  /* 0x000474c101007387 */ /* 0x0001e80000100800 */
[----:B0-----:R-:W4:Y:S04]  /*12d10*/  LDL.LU R193, [R1+0x460] ;  /* 0x0004600001c17983 */ /* 0x001f280000300800 */
[----:B------:R0:W-:Y:S04]  /*12d20*/  STL [R1+0x498], R205 ;  /* 0x000498cd01007387 */ /* 0x0001e80000100800 */
[----:B0-----:R-:W4:Y:S01]  /*12d30*/  LDL.LU R205, [R1+0x434] ;  /* 0x0004340001cd7983 */ /* 0x001f220000300800 */
[----:B------:R-:W-:-:S02]  /*12d40*/  IADD3 R206, P1, R206, UR45, RZ ;  /* 0x0000002dcece7c10 */ /* 0x000fc4000ff3e0ff */
[----:B------:R-:W-:-:S03]  /*12d50*/  IADD3.X R185, R185, UR42, RZ, P4, !PT ;  /* 0x0000002ab9b97c10 */ /* 0x000fc6000a7fe4ff */
[----:B------:R0:W-:Y:S04]  /*12d60*/  STL [R1+0x46c], R206 ;  /* 0x00046cce01007387 */ /* 0x0001e80000100800 */
[----:B0-----:R-:W4:Y:S01]  /*12d70*/  LDL.LU R206, [R1+0x458] ;  /* 0x0004580001ce7983 */ /* 0x001f220000300800 */
[----:B------:R-:W-:-:S05]  /*12d80*/  IADD3 R208, P4, R208, UR45, RZ ;  /* 0x0000002dd0d07c10 */ /* 0x000fca000ff9e0ff */
[----:B------:R0:W-:Y:S01]  /*12d90*/  STL [R1+0x464], R208 ;  /* 0x000464d001007387 */ /* 0x0001e20000100800 */
[----:B------:R-:W-:-:S03]  /*12da0*/  IADD3.X R196, R196, UR42, RZ, P3, !PT ;  /* 0x0000002ac4c47c10 */ /* 0x000fc60009ffe4ff */
[----:B0-----:R-:W4:Y:S04]  /*12db0*/  LDL.LU R208, [R1+0x42c] ;  /* 0x00042c0001d07983 */ /* 0x001f280000300800 */
[----:B------:R-:W-:Y:S04]  /*12dc0*/  STL [R1+0x490], R185 ;  /* 0x000490b901007387 */ /* 0x000fe80000100800 */
[----:B------:R0:W-:Y:S01]  /*12dd0*/  STL [R1+0x488], R196 ;  /* 0x000488c401007387 */ /* 0x0001e20000100800 */
[----:B------:R-:W-:-:S03]  /*12de0*/  IADD3 R12, P3, R12, UR45, RZ ;  /* 0x0000002d0c0c7c10 */ /* 0x000fc6000ff7e0ff */
[----:B0-----:R-:W4:Y:S04]  /*12df0*/  LDL.LU R196, [R1+0x450] ;  /* 0x0004500001c47983 */ /* 0x001f280000300800 */
[----:B------:R-:W4:Y:S04]  /*12e00*/  LDL.LU R185, [R1+0x424] ;  /* 0x0004240001b97983 */ /* 0x000f280000300800 */
[----:B------:R0:W-:Y:S04]  /*12e10*/  STL [R1+0x45c], R12 ;  /* 0x00045c0c01007387 */ /* 0x0001e80000100800 */
[----:B0-----:R-:W4:Y:S01]  /*12e20*/  LDL.LU R12, [R1+0x448] ;  /* 0x00044800010c7983 */ /* 0x001f220000300800 */
[----:B--2---:R-:W-:-:S05]  /*12e30*/  IADD3.X R198, R198, UR42, RZ, P6, !PT ;  /* 0x0000002ac6c67c10 */ /* 0x004fca000b7fe4ff */
[----:B------:R0:W-:Y:S01]  /*12e40*/  STL [R1+0x480], R198 ;  /* 0x000480c601007387 */ /* 0x0001e20000100800 */
[----:B---3--:R-:W-:-:S03]  /*12e50*/  IADD3 R186, P6, R186, UR45, RZ ;  /* 0x0000002dbaba7c10 */ /* 0x008fc6000ffde0ff */
[----:B0-----:R-:W2:Y:S04]  /*12e60*/  LDL.LU R198, [R1+0x41c] ;  /* 0x00041c0001c67983 */ /* 0x001ea80000300800 */
[----:B------:R-:W3:Y:S04]  /*12e70*/  LDL.LU R190, [R1+0x440] ;  /* 0x0004400001be7983 */ /* 0x000ee80000300800 */
[----:B------:R0:W-:Y:S01]  /*12e80*/  STL [R1+0x454], R186 ;  /* 0x000454ba01007387 */ /* 0x0001e20000100800 */
[----:B----4-:R-:W-:-:S03]  /*12e90*/  IADD3.X R13, R13, UR42, RZ, P5, !PT ;  /* 0x0000002a0d0d7c10 */ /* 0x010fc6000affe4ff */
[----:B0-----:R-:W4:Y:S04]  /*12ea0*/  LDL.LU R186, [R1+0x414] ;  /* 0x0004140001ba7983 */ /* 0x001f280000300800 */
[----:B------:R0:W-:Y:S01]  /*12eb0*/  STL [R1+0x478], R13 ;  /* 0x0004780d01007387 */ /* 0x0001e20000100800 */
[----:B------:R-:W-:-:S03]  /*12ec0*/  IADD3 R188, P5, R188, UR45, RZ ;  /* 0x0000002dbcbc7c10 */ /* 0x000fc6000ffbe0ff */
[----:B0-----:R-:W4:Y:S04]  /*12ed0*/  LDL.LU R13, [R1+0x438] ;  /* 0x00043800010d7983 */ /* 0x001f280000300800 */
[----:B------:R-:W4:Y:S01]  /*12ee0*/  LDL.LU R212, [R1+0x40c] ;  /* 0x00040c0001d47983 */ /* 0x000f220000300800 */
[----:B------:R-:W-:-:S05]  /*12ef0*/  IADD3.X R211, R211, UR42, RZ, P2, !PT ;  /* 0x0000002ad3d37c10 */ /* 0x000fca00097fe4ff */
[----:B------:R0:W-:Y:S04]  /*12f00*/  STL [R1+0x470], R211 ;  /* 0x000470d301007387 */ /* 0x0001e80000100800 */
[----:B------:R-:W-:Y:S04]  /*12f10*/  STL [R1+0x44c], R188 ;  /* 0x00044cbc01007387 */ /* 0x000fe80000100800 */
[----:B0-----:R-:W4:Y:S01]  /*12f20*/  LDL.LU R211, [R1+0x430] ;  /* 0x0004300001d37983 */ /* 0x001f220000300800 */
[----:B------:R-:W-:-:S05]  /*12f30*/  IADD3 R201, P2, R201, UR45, RZ ;  /* 0x0000002dc9c97c10 */ /* 0x000fca000ff5e0ff */
[----:B------:R0:W-:Y:S04]  /*12f40*/  STL [R1+0x444], R201 ;  /* 0x000444c901007387 */ /* 0x0001e80000100800 */
[----:B0-----:R-:W4:Y:S01]  /*12f50*/  LDL.LU R201, [R1+0x404] ;  /* 0x0004040001c97983 */ /* 0x001f220000300800 */
[----:B------:R-:W-:-:S05]  /*12f60*/  IADD3.X R195, R195, UR42, RZ, P1, !PT ;  /* 0x0000002ac3c37c10 */ /* 0x000fca0008ffe4ff */
[----:B------:R0:W-:Y:S01]  /*12f70*/  STL [R1+0x468], R195 ;  /* 0x000468c301007387 */ /* 0x0001e20000100800 */
[----:B------:R-:W-:-:S03]  /*12f80*/  IADD3 R202, P1, R202, UR45, RZ ;  /* 0x0000002dcaca7c10 */ /* 0x000fc6000ff3e0ff */
[----:B0-----:R-:W4:Y:S04]  /*12f90*/  LDL.LU R195, [R1+0x428] ;  /* 0x0004280001c37983 */ /* 0x001f280000300800 */
[----:B------:R-:W4:Y:S04]  /*12fa0*/  LDL.LU R188, [R1+0x3fc] ;  /* 0x0003fc0001bc7983 */ /* 0x000f280000300800 */
[----:B------:R0:W-:Y:S01]  /*12fb0*/  STL [R1+0x43c], R202 ;  /* 0x00043cca01007387 */ /* 0x0001e20000100800 */
[----:B------:R-:W-:-:S03]  /*12fc0*/  IADD3.X R193, R193, UR42, RZ, P4, !PT ;  /* 0x0000002ac1c17c10 */ /* 0x000fc6000a7fe4ff */
[----:B0-----:R-:W4:Y:S04]  /*12fd0*/  LDL.LU R202, [R1+0x420] ;  /* 0x0004200001ca7983 */ /* 0x001f280000300800 */
[----:B------:R-:W4:Y:S01]  /*12fe0*/  LDL.LU R183, [R1+0x3f4] ;  /* 0x0003f40001b77983 */ /* 0x000f220000300800 */
[----:B------:R-:W-:-:S05]  /*12ff0*/  IADD3 R205, P4, R205, UR45, RZ ;  /* 0x0000002dcdcd7c10 */ /* 0x000fca000ff9e0ff */
[----:B------:R0:W-:Y:S04]  /*13000*/  STL [R1+0x434], R205 ;  /* 0x000434cd01007387 */ /* 0x0001e80000100800 */
[----:B------:R1:W-:Y:S04]  /*13010*/  STL [R1+0x460], R193 ;  /* 0x000460c101007387 */ /* 0x0003e80000100800 */
[----:B0-----:R-:W4:Y:S01]  /*13020*/  LDL.LU R205, [R1+0x418] ;  /* 0x0004180001cd7983 */ /* 0x001f220000300800 */
[----:B------:R-:W-:-:S03]  /*13030*/  IADD3.X R206, R206, UR42, RZ, P3, !PT ;  /* 0x0000002acece7c10 */ /* 0x000fc60009ffe4ff */
[----:B-1----:R-:W4:Y:S04]  /*13040*/  LDL.LU R193, [R1+0x3ec] ;  /* 0x0003ec0001c17983 */ /* 0x002f280000300800 */
[----:B------:R0:W-:Y:S01]  /*13050*/  STL [R1+0x458], R206 ;  /* 0x000458ce01007387 */ /* 0x0001e20000100800 */
[----:B------:R-:W-:-:S03]  /*13060*/  IADD3 R208, P3, R208, UR45, RZ ;  /* 0x0000002dd0d07c10 */ /* 0x000fc6000ff7e0ff */
[----:B0-----:R-:W4:Y:S04]  /*13070*/  LDL.LU R206, [R1+0x410] ;  /* 0x0004100001ce7983 */ /* 0x001f280000300800 */
[----:B------:R0:W-:Y:S04]  /*13080*/  STL [R1+0x42c], R208 ;  /* 0x00042cd001007387 */ /* 0x0001e80000100800 */
[----:B0-----:R-:W4:Y:S01]  /*13090*/  LDL.LU R208, [R1+0x3e4] ;  /* 0x0003e40001d07983 */ /* 0x001f220000300800 */
[----:B------:R-:W-:Y:S02]  /*130a0*/  IADD3.X R196, R196, UR42, RZ, P6, !PT ;  /* 0x0000002ac4c47c10 */ /* 0x000fe4000b7fe4ff */
[----:B------:R-:W-:-:S03]  /*130b0*/  IADD3 R185, P6, R185, UR45, RZ ;  /* 0x0000002db9b97c10 */ /* 0x000fc6000ffde0ff */
[----:B------:R0:W-:Y:S04]  /*130c0*/  STL [R1+0x450], R196 ;  /* 0x000450c401007387 */ /* 0x0001e80000100800 */
[----:B0-----:R-:W4:Y:S01]  /*130d0*/  LDL.LU R196, [R1+0x408] ;  /* 0x0004080001c47983 */ /* 0x001f220000300800 */
[----:B------:R-:W-:-:S05]  /*130e0*/  IADD3.X R12, R12, UR42, RZ, P5, !PT ;  /* 0x0000002a0c0c7c10 */ /* 0x000fca000affe4ff */
[----:B------:R0:W-:Y:S04]  /*130f0*/  STL [R1+0x448], R12 ;  /* 0x0004480c01007387 */ /* 0x0001e80000100800 */
[----:B0-----:R-:W4:Y:S04]  /*13100*/  LDL.LU R12, [R1+0x3dc] ;  /* 0x0003dc00010c7983 */ /* 0x001f280000300800 */
[----:B------:R0:W-:Y:S04]  /*13110*/  STL [R1+0x424], R185 ;  /* 0x000424b901007387 */ /* 0x0001e80000100800 */
[----:B0-----:R-:W4:Y:S01]  /*13120*/  LDL.LU R185, [R1+0x400] ;  /* 0x0004000001b97983 */ /* 0x001f220000300800 */
[----:B--2---:R-:W-:-:S02]  /*13130*/  IADD3 R198, P5, R198, UR45, RZ ;  /* 0x0000002dc6c67c10 */ /* 0x004fc4000ffbe0ff */
[----:B---3--:R-:W-:-:S03]  /*13140*/  IADD3.X R190, R190, UR42, RZ, P2, !PT ;  /* 0x0000002abebe7c10 */ /* 0x008fc600097fe4ff */
[----:B------:R0:W-:Y:S04]  /*13150*/  STL [R1+0x41c], R198 ;  /* 0x00041cc601007387 */ /* 0x0001e80000100800 */
[----:B0-----:R-:W2:Y:S01]  /*13160*/  LDL.LU R198, [R1+0x3d4] ;  /* 0x0003d40001c67983 */ /* 0x001ea20000300800 */
[----:B----4-:R-:W-:-:S05]  /*13170*/  IADD3 R186, P2, R186, UR45, RZ ;  /* 0x0000002dbaba7c10 */ /* 0x010fca000ff5e0ff */
[----:B------:R0:W-:Y:S04]  /*13180*/  STL [R1+0x414], R186 ;  /* 0x000414ba01007387 */ /* 0x0001e80000100800 */
[----:B------:R-:W-:Y:S01]  /*13190*/  STL [R1+0x440], R190 ;  /* 0x000440be01007387 */ /* 0x000fe20000100800 */
[----:B------:R-:W-:-:S03]  /*131a0*/  IADD3.X R13, R13, UR42, RZ, P1, !PT ;  /* 0x0000002a0d0d7c10 */ /* 0x000fc60008ffe4ff */
[----:B0-----:R-:W3:Y:S04]  /*131b0*/  LDL.LU R186, [R1+0x3f8] ;  /* 0x0003f80001ba7983 */ /* 0x001ee80000300800 */
[----:B------:R0:W-:Y:S04]  /*131c0*/  STL [R1+0x438], R13 ;  /* 0x0004380d01007387 */ /* 0x0001e80000100800 */
[----:B0-----:R-:W4:Y:S01]  /*131d0*/  LDL.LU R13, [R1+0x3cc] ;  /* 0x0003cc00010d7983 */ /* 0x001f220000300800 */
[----:B------:R-:W-:-:S05]  /*131e0*/  IADD3.X R211, R211, UR42, RZ, P4, !PT ;  /* 0x0000002ad3d37c10 */ /* 0x000fca000a7fe4ff */
[----:B------:R0:W-:Y:S04]  /*131f0*/  STL [R1+0x430], R211 ;  /* 0x000430d301007387 */ /* 0x0001e80000100800 */
[----:B0-----:R-:W4:Y:S01]  /*13200*/  LDL.LU R211, [R1+0x3f0] ;  /* 0x0003f00001d37983 */ /* 0x001f220000300800 */
[----:B------:R-:W-:Y:S02]  /*13210*/  IADD3 R212, P1, R212, UR45, RZ ;  /* 0x0000002dd4d47c10 */ /* 0x000fe4000ff3e0ff */
[----:B------:R-:W-:-:S03]  /*13220*/  IADD3 R201, P4, R201, UR45, RZ ;  /* 0x0000002dc9c97c10 */ /* 0x000fc6000ff9e0ff */
[----:B------:R-:W-:Y:S04]  /*13230*/  STL [R1+0x40c], R212 ;  /* 0x00040cd401007387 */ /* 0x000fe80000100800 */
[----:B------:R0:W-:Y:S01]  /*13240*/  STL [R1+0x404], R201 ;  /* 0x000404c901007387 */ /* 0x0001e20000100800 */
[----:B------:R-:W-:-:S03]  /*13250*/  IADD3.X R195, R195, UR42, RZ, P3, !PT ;  /* 0x0000002ac3c37c10 */ /* 0x000fc60009ffe4ff */
[----:B0-----:R-:W4:Y:S01]  /*13260*/  LDL.LU R201, [R1+0x3c4] ;  /* 0x0003c40001c97983 */ /* 0x001f220000300800 */
[----:B------:R-:W-:-:S03]  /*13270*/  IADD3 R188, P3, R188, UR45, RZ ;  /* 0x0000002dbcbc7c10 */ /* 0x000fc6000ff7e0ff */
[----:B------:R0:W-:Y:S04]  /*13280*/  STL [R1+0x428], R195 ;  /* 0x000428c301007387 */ /* 0x0001e80000100800 */
[----:B0-----:R-:W4:Y:S01]  /*13290*/  LDL.LU R195, [R1+0x3e8] ;  /* 0x0003e80001c37983 */ /* 0x001f220000300800 */
[----:B------:R-:W-:-:S03]  /*132a0*/  IADD3.X R202, R202, UR42, RZ, P6, !PT ;  /* 0x0000002acaca7c10 */ /* 0x000fc6000b7fe4ff */
[----:B------:R0:W-:Y:S04]  /*132b0*/  STL [R1+0x3fc], R188 ;  /* 0x0003fcbc01007387 */ /* 0x0001e80000100800 */
[----:B0-----:R-:W4:Y:S04]  /*132c0*/  LDL.LU R188, [R1+0x3bc] ;  /* 0x0003bc0001bc7983 */ /* 0x001f280000300800 */
[----:B------:R0:W-:Y:S04]  /*132d0*/  STL [R1+0x420], R202 ;  /* 0x000420ca01007387 */ /* 0x0001e80000100800 */
[----:B0-----:R-:W4:Y:S01]  /*132e0*/  LDL.LU R202, [R1+0x3e0] ;  /* 0x0003e00001ca7983 */ /* 0x001f220000300800 */
[----:B------:R-:W-:-:S05]  /*132f0*/  IADD3.X R205, R205, UR42, RZ, P5, !PT ;  /* 0x0000002acdcd7c10 */ /* 0x000fca000affe4ff */
[----:B------:R0:W-:Y:S04]  /*13300*/  STL [R1+0x418], R205 ;  /* 0x000418cd01007387 */ /* 0x0001e80000100800 */
[----:B0-----:R-:W4:Y:S01]  /*13310*/  LDL.LU R205, [R1+0x3b4] ;  /* 0x0003b40001cd7983 */ /* 0x001f220000300800 */
[----:B------:R-:W-:Y:S02]  /*13320*/  IADD3 R183, P6, R183, UR45, RZ ;  /* 0x0000002db7b77c10 */ /* 0x000fe4000ffde0ff */
[----:B------:R-:W-:Y:S02]  /*13330*/  IADD3.X R206, R206, UR42, RZ, P2, !PT ;  /* 0x0000002acece7c10 */ /* 0x000fe400097fe4ff */
[----:B------:R-:W-:Y:S01]  /*13340*/  IADD3 R193, P5, R193, UR45, RZ ;  /* 0x0000002dc1c17c10 */ /* 0x000fe2000ffbe0ff */
[----:B------:R-:W-:Y:S04]  /*13350*/  STL [R1+0x3f4], R183 ;  /* 0x0003f4b701007387 */ /* 0x000fe80000100800 */
[----:B------:R0:W-:Y:S01]  /*13360*/  STL [R1+0x410], R206 ;  /* 0x000410ce01007387 */ /* 0x0001e20000100800 */
[----:B------:R-:W-:-:S03]  /*13370*/  IADD3 R208, P2, R208, UR45, RZ ;  /* 0x0000002dd0d07c10 */ /* 0x000fc6000ff5e0ff */
[----:B0-----:R-:W4:Y:S04]  /*13380*/  LDL.LU R206, [R1+0x3d8] ;  /* 0x0003d80001ce7983 */ /* 0x001f280000300800 */
[----:B------:R-:W-:Y:S04]  /*13390*/  STL [R1+0x3ec], R193 ;  /* 0x0003ecc101007387 */ /* 0x000fe80000100800 */
[----:B------:R0:W-:Y:S01]  /*133a0*/  STL [R1+0x3e4], R208 ;  /* 0x0003e4d001007387 */ /* 0x0001e20000100800 */
[----:B------:R-:W-:-:S03]  /*133b0*/  IADD3.X R196, R196, UR42, RZ, P1, !PT ;  /* 0x0000002ac4c47c10 */ /* 0x000fc60008ffe4ff */
[----:B0-----:R-:W4:Y:S04]  /*133c0*/  LDL.LU R208, [R1+0x3ac] ;  /* 0x0003ac0001d07983 */ /* 0x001f280000300800 */
[----:B------:R-:W4:Y:S04]  /*133d0*/  LDL.LU R193, [R1+0x3d0] ;  /* 0x0003d00001c17983 */ /* 0x000f280000300800 */
[----:B------:R0:W-:Y:S01]  /*133e0*/  STL [R1+0x408], R196 ;  /* 0x000408c401007387 */ /* 0x0001e20000100800 */
[----:B------:R-:W-:-:S03]  /*133f0*/  IADD3 R12, P1, R12, UR45, RZ ;  /* 0x0000002d0c0c7c10 */ /* 0x000fc6000ff3e0ff */
[----:B0-----:R-:W4:Y:S04]  /*13400*/  LDL.LU R196, [R1+0x3a4] ;  /* 0x0003a40001c47983 */ /* 0x001f280000300800 */
[----:B------:R0:W-:Y:S01]  /*13410*/  STL [R1+0x3dc], R12 ;  /* 0x0003dc0c01007387 */ /* 0x0001e20000100800 */
[----:B------:R-:W-:-:S03]  /*13420*/  IADD3.X R185, R185, UR42, RZ, P4, !PT ;  /* 0x0000002ab9b97c10 */ /* 0x000fc6000a7fe4ff */
[----:B0-----:R-:W4:Y:S04]  /*13430*/  LDL.LU R12, [R1+0x3c8] ;  /* 0x0003c800010c7983 */ /* 0x001f280000300800 */
[----:B------:R-:W4:Y:S04]  /*13440*/  LDL.LU R190, [R1+0x39c] ;  /* 0x00039c0001be7983 */ /* 0x000f280000300800 */
[----:B------:R0:W-:Y:S04]  /*13450*/  STL [R1+0x400], R185 ;  /* 0x000400b901007387 */ /* 0x0001e80000100800 */
[----:B0-----:R-:W4:Y:S01]  /*13460*/  LDL.LU R185, [R1+0x3c0] ;  /* 0x0003c00001b97983 */ /* 0x001f220000300800 */
[----:B--2---:R-:W-:-:S05]  /*13470*/  IADD3 R198, P4, R198, UR45, RZ ;  /* 0x0000002dc6c67c10 */ /* 0x004fca000ff9e0ff */
[----:B------:R0:W-:Y:S04]  /*13480*/  STL [R1+0x3d4], R198 ;  /* 0x0003d4c601007387 */ /* 0x0001e80000100800 */
[----:B0-----:R-:W2:Y:S01]  /*13490*/  LDL.LU R198, [R1+0x394] ;  /* 0x0003940001c67983 */ /* 0x001ea20000300800 */
[----:B---3--:R-:W-:-:S03]  /*134a0*/  IADD3.X R186, R186, UR42, RZ, P3, !PT ;  /* 0x0000002ababa7c10 */ /* 0x008fc60009ffe4ff */
[----:B------:R-:W3:Y:S01]  /*134b0*/  LDL.LU R212, [R1+0x3b8] ;  /* 0x0003b80001d47983 */ /* 0x000ee20000300800 */
[----:B----4-:R-:W-:-:S05]  /*134c0*/  IADD3 R13, P3, R13, UR45, RZ ;  /* 0x0000002d0d0d7c10 */ /* 0x010fca000ff7e0ff */
[----:B------:R0:W-:Y:S04]  /*134d0*/  STL [R1+0x3cc], R13 ;  /* 0x0003cc0d01007387 */ /* 0x0001e80000100800 */
[----:B------:R-:W-:Y:S04]  /*134e0*/  STL [R1+0x3f8], R186 ;  /* 0x0003f8ba01007387 */ /* 0x000fe80000100800 */
[----:B0-----:R-:W4:Y:S01]  /*134f0*/  LDL.LU R13, [R1+0x38c] ;  /* 0x00038c00010d7983 */ /* 0x001f220000300800 */
[----:B------:R-:W-:-:S05]  /*13500*/  IADD3.X R211, R211, UR42, RZ, P6, !PT ;  /* 0x0000002ad3d37c10 */ /* 0x000fca000b7fe4ff */
[----:B------:R0:W-:Y:S04]  /*13510*/  STL [R1+0x3f0], R211 ;  /* 0x0003f0d301007387 */ /* 0x0001e80000100800 */
[----:B0-----:R-:W4:Y:S01]  /*13520*/  LDL.LU R211, [R1+0x3b0] ;  /* 0x0003b00001d37983 */ /* 0x001f220000300800 */
[----:B------:R-:W-:-:S05]  /*13530*/  IADD3 R201, P6, R201, UR45, RZ ;  /* 0x0000002dc9c97c10 */ /* 0x000fca000ffde0ff */
[----:B------:R0:W-:Y:S01]  /*13540*/  STL [R1+0x3c4], R201 ;  /* 0x0003c4c901007387 */ /* 0x0001e20000100800 */
[----:B------:R-:W-:-:S03]  /*13550*/  IADD3.X R195, R195, UR42, RZ, P5, !PT ;  /* 0x0000002ac3c37c10 */ /* 0x000fc6000affe4ff */
[----:B0-----:R-:W4:Y:S04]  /*13560*/  LDL.LU R201, [R1+0x384] ;  /* 0x0003840001c97983 */ /* 0x001f280000300800 */
[----:B------:R-:W4:Y:S04]  /*13570*/  LDL.LU R186, [R1+0x3a8] ;  /* 0x0003a80001ba7983 */ /* 0x000f280000300800 */
[----:B------:R0:W-:Y:S01]  /*13580*/  STL [R1+0x3e8], R195 ;  /* 0x0003e8c301007387 */ /* 0x0001e20000100800 */
[----:B------:R-:W-:-:S03]  /*13590*/  IADD3 R188, P5, R188, UR45, RZ ;  /* 0x0000002dbcbc7c10 */ /* 0x000fc6000ffbe0ff */
[----:B0-----:R-:W4:Y:S04]  /*135a0*/  LDL.LU R195, [R1+0x37c] ;  /* 0x00037c0001c37983 */ /* 0x001f280000300800 */
[----:B------:R-:W4:Y:S01]  /*135b0*/  LDL.LU R183, [R1+0x3a0] ;  /* 0x0003a00001b77983 */ /* 0x000f220000300800 */
[----:B------:R-:W-:-:S05]  /*135c0*/  IADD3.X R202, R202, UR42, RZ, P2, !PT ;  /* 0x0000002acaca7c10 */ /* 0x000fca00097fe4ff */
[----:B------:R0:W-:Y:S04]  /*135d0*/  STL [R1+0x3e0], R202 ;  /* 0x0003e0ca01007387 */ /* 0x0001e80000100800 */
[----:B------:R1:W-:Y:S04]  /*135e0*/  STL [R1+0x3bc], R188 ;  /* 0x0003bcbc01007387 */ /* 0x0003e80000100800 */
[----:B0-----:R-:W4:Y:S01]  /*135f0*/  LDL.LU R202, [R1+0x374] ;  /* 0x0003740001ca7983 */ /* 0x001f220000300800 */
[----:B------:R-:W-:-:S03]  /*13600*/  IADD3 R205, P2, R205, UR45, RZ ;  /* 0x0000002dcdcd7c10 */ /* 0x000fc6000ff5e0ff */
[----:B-1----:R-:W4:Y:S04]  /*13610*/  LDL.LU R188, [R1+0x398] ;  /* 0x0003980001bc7983 */ /* 0x002f280000300800 */
[----:B------:R0:W-:Y:S04]  /*13620*/  STL [R1+0x3b4], R205 ;  /* 0x0003b4cd01007387 */ /* 0x0001e80000100800 */
[----:B0-----:R-:W4:Y:S01]  /*13630*/  LDL.LU R205, [R1+0x36c] ;  /* 0x00036c0001cd7983 */ /* 0x001f220000300800 */
[----:B------:R-:W-:-:S05]  /*13640*/  IADD3.X R206, R206, UR42, RZ, P1, !PT ;  /* 0x0000002acece7c10 */ /* 0x000fca0008ffe4ff */
[----:B------:R0:W-:Y:S04]  /*13650*/  STL [R1+0x3d8], R206 ;  /* 0x0003d8ce01007387 */ /* 0x0001e80000100800 */
[----:B0-----:R-:W4:Y:S01]  /*13660*/  LDL.LU R206, [R1+0x390] ;  /* 0x0003900001ce7983 */ /* 0x001f220000300800 */
[----:B------:R-:W-:Y:S02]  /*13670*/  IADD3 R208, P1, R208, UR45, RZ ;  /* 0x0000002dd0d07c10 */ /* 0x000fe4000ff3e0ff */
[----:B------:R-:W-:-:S03]  /*13680*/  IADD3.X R193, R193, UR42, RZ, P4, !PT ;  /* 0x0000002ac1c17c10 */ /* 0x000fc6000a7fe4ff */
[----:B------:R0:W-:Y:S04]  /*13690*/  STL [R1+0x3ac], R208 ;  /* 0x0003acd001007387 */ /* 0x0001e80000100800 */
[----:B0-----:R-:W4:Y:S01]  /*136a0*/  LDL.LU R208, [R1+0x364] ;  /* 0x0003640001d07983 */ /* 0x001f220000300800 */
[----:B------:R-:W-:-:S05]  /*136b0*/  IADD3 R196, P4, R196, UR45, RZ ;  /* 0x0000002dc4c47c10 */ /* 0x000fca000ff9e0ff */
        /* <DEDUP_REMOVED lines=10> */
[----:B------:R-:W-:Y:S04]  /*13760*/  STL [R1+0x39c], R190 ;  /* 0x00039cbe01007387 */ /* 0x000fe80000100800 */
[----:B0-----:R-:W4:Y:S01]  /*13770*/  LDL.LU R185, [R1+0x354] ;  /* 0x0003540001b97983 */ /* 0x001f220000300800 */
[----:B--2---:R-:W-:-:S02]  /*13780*/  IADD3 R198, P6, R198, UR45, RZ ;  /* 0x0000002dc6c67c10 */ /* 0x004fc4000ffde0ff */
[----:B---3--:R-:W-:-:S03]  /*13790*/  IADD3.X R212, R212, UR42, RZ, P5, !PT ;  /* 0x0000002ad4d47c10 */ /* 0x008fc6000affe4ff */
[----:B------:R0:W-:Y:S04]  /*137a0*/  STL [R1+0x394], R198 ;  /* 0x000394c601007387 */ /* 0x0001e80000100800 */
[----:B0-----:R-:W2:Y:S01]  /*137b0*/  LDL.LU R198, [R1+0x378] ;  /* 0x0003780001c67983 */ /* 0x001ea20000300800 */
[----:B----4-:R-:W-:-:S05]  /*137c0*/  IADD3 R13, P5, R13, UR45, RZ ;  /* 0x0000002d0d0d7c10 */ /* 0x010fca000ffbe0ff */
[----:B------:R0:W-:Y:S04]  /*137d0*/  STL [R1+0x38c], R13 ;  /* 0x00038c0d01007387 */ /* 0x0001e80000100800 */
[----:B0-----:R-:W3:Y:S04]  /*137e0*/  LDL.LU R13, [R1+0x34c] ;  /* 0x00034c00010d7983 */ /* 0x001ee80000300800 */
[----:B------:R-:W-:Y:S01]  /*137f0*/  STL [R1+0x3b8], R212 ;  /* 0x0003b8d401007387 */ /* 0x000fe20000100800 */
[----:B------:R-:W-:-:S05]  /*13800*/  IADD3.X R211, R211, UR42, RZ, P2, !PT ;  /* 0x0000002ad3d37c10 */ /* 0x000fca00097fe4ff */
[----:B------:R0:W-:Y:S04]  /*13810*/  STL [R1+0x3b0], R211 ;  /* 0x0003b0d301007387 */ /* 0x0001e80000100800 */
[----:B0-----:R-:W4:Y:S01]  /*13820*/  LDL.LU R211, [R1+0x370] ;  /* 0x0003700001d37983 */ /* 0x001f220000300800 */
[----:B------:R-:W-:Y:S02]  /*13830*/  IADD3 R201, P2, R201, UR45, RZ ;  /* 0x0000002dc9c97c10 */ /* 0x000fe4000ff5e0ff */
[----:B------:R-:W-:-:S03]  /*13840*/  IADD3.X R186, R186, UR42, RZ, P1, !PT ;  /* 0x0000002ababa7c10 */ /* 0x000fc60008ffe4ff */
[----:B------:R0:W-:Y:S04]  /*13850*/  STL [R1+0x384], R201 ;  /* 0x000384c901007387 */ /* 0x0001e80000100800 */
[----:B0-----:R-:W4:Y:S01]  /*13860*/  LDL.LU R201, [R1+0x344] ;  /* 0x0003440001c97983 */ /* 0x001f220000300800 */
[----:B------:R-:W-:-:S03]  /*13870*/  IADD3 R195, P1, R195, UR45, RZ ;  /* 0x0000002dc3c37c10 */ /* 0x000fc6000ff3e0ff */
        /* <DEDUP_REMOVED lines=8> */
[----:B0-----:R-:W4:Y:S01]  /*13900*/  LDL.LU R202, [R1+0x360] ;  /* 0x0003600001ca7983 */ /* 0x001f220000300800 */
[----:B------:R-:W-:-:S03]  /*13910*/  IADD3 R205, P3, R205, UR45, RZ ;  /* 0x0000002dcdcd7c10 */ /* 0x000fc6000ff7e0ff */
[----:B------:R-:W-:Y:S04]  /*13920*/  STL [R1+0x3a0], R183 ;  /* 0x0003a0b701007387 */ /* 0x000fe80000100800 */
[----:B------:R0:W-:Y:S04]  /*13930*/  STL [R1+0x36c], R205 ;  /* 0x00036ccd01007387 */ /* 0x0001e80000100800 */
[----:B0-----:R-:W4:Y:S01]  /*13940*/  LDL.LU R205, [R1+0x540] ;  /* 0x0005400001cd7983 */ /* 0x001f220000300800 */
[----:B------:R-:W-:-:S03]  /*13950*/  IADD3.X R206, R206, UR42, RZ, P6, !PT ;  /* 0x0000002acece7c10 */ /* 0x000fc6000b7fe4ff */
[----:B------:R-:W-:Y:S04]  /*13960*/  STL [R1+0x398], R188 ;  /* 0x000398bc01007387 */ /* 0x000fe80000100800 */
[----:B------:R0:W-:Y:S04]  /*13970*/  STL [R1+0x390], R206 ;  /* 0x000390ce01007387 */ /* 0x0001e80000100800 */
[----:B0-----:R-:W4:Y:S01]  /*13980*/  LDL.LU R206, [R1+0x358] ;  /* 0x0003580001ce7983 */ /* 0x001f220000300800 */
[----:B------:R-:W-:-:S03]  /*13990*/  IADD3 R208, P6, R208, UR45, RZ ;  /* 0x0000002dd0d07c10 */ /* 0x000fc6000ffde0ff */
[----:B------:R-:W4:Y:S04]  /*139a0*/  LDL.LU R188, [R1+0x538] ;  /* 0x0005380001bc7983 */ /* 0x000f280000300800 */
        /* <DEDUP_REMOVED lines=10> */
[----:B------:R0:W-:Y:S01]  /*13a50*/  STL [R1+0x380], R12 ;  /* 0x0003800c01007387 */ /* 0x0001e20000100800 */
[----:B------:R-:W-:-:S03]  /*13a60*/  IADD3 R185, P2, R185, UR45, RZ ;  /* 0x0000002db9b97c10 */ /* 0x000fc6000ff5e0ff */
[----:B0-----:R-:W4:Y:S04]  /*13a70*/  LDL.LU R12, [R1+0x340] ;  /* 0x00034000010c7983 */ /* 0x001f280000300800 */
[----:B------:R-:W4:Y:S01]  /*13a80*/  LDL.LU R212, [R1+0x524] ;  /* 0x0005240001d47983 */ /* 0x000f220000300800 */
[----:B--2---:R-:W-:-:S05]  /*13a90*/  IADD3.X R198, R198, UR42, RZ, P1, !PT ;  /* 0x0000002ac6c67c10 */ /* 0x004fca0008ffe4ff */
[----:B------:R0:W-:Y:S04]  /*13aa0*/  STL [R1+0x378], R198 ;  /* 0x000378c601007387 */ /* 0x0001e80000100800 */
[----:B------:R-:W-:Y:S04]  /*13ab0*/  STL [R1+0x354], R185 ;  /* 0x000354b901007387 */ /* 0x000fe80000100800 */
[----:B0-----:R-:W2:Y:S01]  /*13ac0*/  LDL.LU R198, [R1+0x338] ;  /* 0x0003380001c67983 */ /* 0x001ea20000300800 */
[----:B---3--:R-:W-:-:S05]  /*13ad0*/  IADD3 R13, P1, R13, UR45, RZ ;  /* 0x0000002d0d0d7c10 */ /* 0x008fca000ff3e0ff */
[----:B------:R0:W-:Y:S04]  /*13ae0*/  STL [R1+0x34c], R13 ;  /* 0x00034c0d01007387 */ /* 0x0001e80000100800 */
[----:B0-----:R-:W3:Y:S01]  /*13af0*/  LDL.LU R13, [R1+0x318] ;  /* 0x00031800010d7983 */ /* 0x001ee20000300800 */
[----:B----4-:R-:W-:-:S05]  /*13b00*/  IADD3.X R211, R211, UR42, RZ, P4, !PT ;  /* 0x0000002ad3d37c10 */ /* 0x010fca000a7fe4ff */
[----:B------:R0:W-:Y:S04]  /*13b10*/  STL [R1+0x370], R211 ;  /* 0x000370d301007387 */ /* 0x0001e80000100800 */
[----:B0-----:R-:W4:Y:S04]  /*13b20*/  LDL.LU R211, [R1+0x53c] ;  /* 0x00053c0001d37983 */ /* 0x001f280000300800 */
[----:B------:R-:W4:Y:S01]  /*13b30*/  LDL.LU R185, [R1+0x310] ;  /* 0x0003100001b97983 */ /* 0x000f220000300800 */
        /* <DEDUP_REMOVED lines=29> */
[----:B0-----:R-:W4:Y:S04]  /*13d10*/  LDL.LU R196, [R1+0x2e8] ;  /* 0x0002e80001c47983 */ /* 0x001f280000300800 */
[----:B------:R0:W-:Y:S01]  /*13d20*/  STL [R1+0x52c], R193 ;  /* 0x00052cc101007387 */ /* 0x0001e20000100800 */
[----:B------:R-:W-:-:S03]  /*13d30*/  IADD3.X R12, R12, UR42, RZ, P4, !PT ;  /* 0x0000002a0c0c7c10 */ /* 0x000fc6000a7fe4ff */
[----:B------:R-:W-:Y:S01]  /*13d40*/  STL [R1+0x348], R190 ;  /* 0x000348be01007387 */ /* 0x000fe20000100800 */
[----:B------:R-:W-:-:S03]  /*13d50*/  IADD3 R212, P4, R212, UR46, RZ ;  /* 0x0000002ed4d47c10 */ /* 0x000fc6000ff9e0ff */
[----:B0-----:R-:W4:Y:S04]  /*13d60*/  LDL.LU R193, [R1+0x30c] ;  /* 0x00030c0001c17983 */ /* 0x001f280000300800 */
[----:B------:R0:W-:Y:S04]  /*13d70*/  STL [R1+0x340], R12 ;  /* 0x0003400c01007387 */ /* 0x0001e80000100800 */
[----:B0-----:R-:W4:Y:S01]  /*13d80*/  LDL.LU R12, [R1+0x2e0] ;  /* 0x0002e000010c7983 */ /* 0x001f220000300800 */
[----:B--2---:R-:W-:-:S05]  /*13d90*/  IADD3.X R198, R198, UR42, RZ, P3, !PT ;  /* 0x0000002ac6c67c10 */ /* 0x004fca0009ffe4ff */
[----:B------:R0:W-:Y:S04]  /*13da0*/  STL [R1+0x338], R198 ;  /* 0x000338c601007387 */ /* 0x0001e80000100800 */
[----:B0-----:R-:W2:Y:S04]  /*13db0*/  LDL.LU R198, [R1+0x304] ;  /* 0x0003040001c67983 */ /* 0x001ea80000300800 */
[----:B------:R-:W-:Y:S01]  /*13dc0*/  STL [R1+0x524], R212 ;  /* 0x000524d401007387 */ /* 0x000fe20000100800 */
[----:B---3--:R-:W-:-:S05]  /*13dd0*/  IADD3 R13, P3, R13, UR46, RZ ;  /* 0x0000002e0d0d7c10 */ /* 0x008fca000ff7e0ff */
[----:B------:R0:W-:Y:S04]  /*13de0*/  STL [R1+0x318], R13 ;  /* 0x0003180d01007387 */ /* 0x0001e80000100800 */
[----:B0-----:R-:W3:Y:S01]  /*13df0*/  LDL.LU R13, [R1+0x2d8] ;  /* 0x0002d800010d7983 */ /* 0x001ee20000300800 */
[----:B----4-:R-:W-:-:S05]  /*13e00*/  IADD3.X R211, R211, UR7, RZ, P6, !PT ;  /* 0x00000007d3d37c10 */ /* 0x010fca000b7fe4ff */
[----:B------:R0:W-:Y:S04]  /*13e10*/  STL [R1+0x53c], R211 ;  /* 0x00053cd301007387 */ /* 0x0001e80000100800 */
[----:B0-----:R-:W4:Y:S01]  /*13e20*/  LDL.LU R211, [R1+0x2fc] ;  /* 0x0002fc0001d37983 */ /* 0x001f220000300800 */
[----:B------:R-:W-:Y:S02]  /*13e30*/  IADD3 R185, P6, R185, UR46, RZ ;  /* 0x0000002eb9b97c10 */ /* 0x000fe4000ffde0ff */
[----:B------:R-:W-:-:S03]  /*13e40*/  IADD3.X R201, R201, UR7, RZ, P5, !PT ;  /* 0x00000007c9c97c10 */ /* 0x000fc6000affe4ff */
        /* <DEDUP_REMOVED lines=8> */
[----:B0-----:R-:W4:Y:S01]  /*13ed0*/  LDL.LU R186, [R1+0x2c8] ;  /* 0x0002c80001ba7983 */ /* 0x001f220000300800 */
[----:B------:R-:W-:-:S03]  /*13ee0*/  IADD3.X R202, R202, UR7, RZ, P1, !PT ;  /* 0x00000007caca7c10 */ /* 0x000fc60008ffe4ff */
[----:B------:R-:W-:Y:S04]  /*13ef0*/  STL [R1+0x308], R183 ;  /* 0x000308b701007387 */ /* 0x000fe80000100800 */
[----:B------:R0:W-:Y:S01]  /*13f00*/  STL [R1+0x528], R202 ;  /* 0x000528ca01007387 */ /* 0x0001e20000100800 */
[----:B------:R-:W-:-:S03]  /*13f10*/  IADD3 R205, P1, R205, UR46, RZ ;  /* 0x0000002ecdcd7c10 */ /* 0x000fc6000ff3e0ff */
[----:B0-----:R-:W4:Y:S04]  /*13f20*/  LDL.LU R202, [R1+0x2ec] ;  /* 0x0002ec0001ca7983 */ /* 0x001f280000300800 */
[----:B------:R-:W-:Y:S04]  /*13f30*/  STL [R1+0x300], R195 ;  /* 0x000300c301007387 */ /* 0x000fe80000100800 */
[----:B------:R0:W-:Y:S04]  /*13f40*/  STL [R1+0x2f8], R205 ;  /* 0x0002f8cd01007387 */ /* 0x0001e80000100800 */
[----:B0-----:R-:W4:Y:S01]  /*13f50*/  LDL.LU R205, [R1+0x2c0] ;  /* 0x0002c00001cd7983 */ /* 0x001f220000300800 */
[----:B------:R-:W-:-:S03]  /*13f60*/  IADD3.X R206, R206, UR7, RZ, P4, !PT ;  /* 0x00000007cece7c10 */ /* 0x000fc6000a7fe4ff */
        /* <DEDUP_REMOVED lines=14> */
[----:B------:R-:W4:Y:S01]  /*14050*/  LDL.LU R212, [R1+0x2cc] ;  /* 0x0002cc0001d47983 */ /* 0x000f220000300800 */
[----:B------:R-:W-:-:S05]  /*14060*/  IADD3 R12, P6, R12, UR46, RZ ;  /* 0x0000002e0c0c7c10 */ /* 0x000fca000ffde0ff */
[----:B------:R0:W-:Y:S04]  /*14070*/  STL [R1+0x2e0], R12 ;  /* 0x0002e00c01007387 */ /* 0x0001e80000100800 */
[----:B------:R1:W-:Y:S04]  /*14080*/  STL [R1+0x30c], R193 ;  /* 0x00030cc101007387 */ /* 0x0003e80000100800 */
[----:B0-----:R-:W4:Y:S04]  /*14090*/  LDL.LU R12, [R1+0x2a0] ;  /* 0x0002a000010c7983 */ /* 0x001f280000300800 */
[----:B-1----:R-:W4:Y:S01]  /*140a0*/  LDL.LU R193, [R1+0x2c4] ;  /* 0x0002c40001c17983 */ /* 0x002f220000300800 */
[----:B--2---:R-:W-:-:S02]  /*140b0*/  IADD3.X R198, R198, UR7, RZ, P5, !PT ;  /* 0x00000007c6c67c10 */ /* 0x004fc4000affe4ff */
[----:B---3--:R-:W-:-:S05]  /*140c0*/  IADD3 R13, P5, R13, UR46, RZ ;  /* 0x0000002e0d0d7c10 */ /* 0x008fca000ffbe0ff */
[----:B------:R0:W-:Y:S04]  /*140d0*/  STL [R1+0x2d8], R13 ;  /* 0x0002d80d01007387 */ /* 0x0001e80000100800 */
[----:B------:R1:W-:Y:S04]  /*140e0*/  STL [R1+0x304], R198 ;  /* 0x000304c601007387 */ /* 0x0003e80000100800 */
[----:B0-----:R-:W2:Y:S04]  /*140f0*/  LDL.LU R13, [R1+0x298] ;  /* 0x00029800010d7983 */ /* 0x001ea80000300800 */
[----:B-1----:R-:W3:Y:S01]  /*14100*/  LDL.LU R198, [R1+0x2bc] ;  /* 0x0002bc0001c67983 */ /* 0x002ee20000300800 */
[----:B----4-:R-:W-:-:S05]  /*14110*/  IADD3.X R211, R211, UR7, RZ, P2, !PT ;  /* 0x00000007d3d37c10 */ /* 0x010fca00097fe4ff */
[----:B------:R0:W-:Y:S04]  /*14120*/  STL [R1+0x2fc], R211 ;  /* 0x0002fcd301007387 */ /* 0x0001e80000100800 */
[----:B0-----:R-:W4:Y:S01]  /*14130*/  LDL.LU R211, [R1+0x290] ;  /* 0x0002900001d37983 */ /* 0x001f220000300800 */
[----:B------:R-:W-:-:S03]  /*14140*/  IADD3 R185, P2, R185, UR46, RZ ;  /* 0x0000002eb9b97c10 */ /* 0x000fc6000ff5e0ff */
[----:B------:R-:W4:Y:S01]  /*14150*/  LDL.LU R183, [R1+0x2b4] ;  /* 0x0002b40001b77983 */ /* 0x000f220000300800 */
[----:B------:R-:W-:-:S05]  /*14160*/  IADD3.X R201, R201, UR7, RZ, P1, !PT ;  /* 0x00000007c9c97c10 */ /* 0x000fca0008ffe4ff */
[----:B------:R0:W-:Y:S04]  /*14170*/  STL [R1+0x2f4], R201 ;  /* 0x0002f4c901007387 */ /* 0x0001e80000100800 */
[----:B------:R1:W-:Y:S01]  /*14180*/  STL [R1+0x2d0], R185 ;  /* 0x0002d0b901007387 */ /* 0x0003e20000100800 */
[----:B------:R-:W-:-:S03]  /*14190*/  IADD3 R186, P1, R186, UR46, RZ ;  /* 0x0000002ebaba7c10 */ /* 0x000fc6000ff3e0ff */
[----:B0-----:R-:W4:Y:S04]  /*141a0*/  LDL.LU R201, [R1+0x288] ;  /* 0x0002880001c97983 */ /* 0x001f280000300800 */
[----:B-1----:R-:W4:Y:S04]  /*141b0*/  LDL.LU R185, [R1+0x2ac] ;  /* 0x0002ac0001b97983 */ /* 0x002f280000300800 */
[----:B------:R0:W-:Y:S04]  /*141c0*/  STL [R1+0x2c8], R186 ;  /* 0x0002c8ba01007387 */ /* 0x0001e80000100800 */
[----:B0-----:R-:W4:Y:S01]  /*141d0*/  LDL.LU R186, [R1+0x280] ;  /* 0x0002800001ba7983 */ /* 0x001f220000300800 */
[----:B------:R-:W-:-:S05]  /*141e0*/  IADD3.X R202, R202, UR7, RZ, P4, !PT ;  /* 0x00000007caca7c10 */ /* 0x000fca000a7fe4ff */
[----:B------:R0:W-:Y:S04]  /*141f0*/  STL [R1+0x2ec], R202 ;  /* 0x0002ecca01007387 */ /* 0x0001e80000100800 */
[----:B0-----:R-:W4:Y:S01]  /*14200*/  LDL.LU R202, [R1+0x2a4] ;  /* 0x0002a40001ca7983 */ /* 0x001f220000300800 */
[----:B------:R-:W-:-:S05]  /*14210*/  IADD3 R205, P4, R205, UR46, RZ ;  /* 0x0000002ecdcd7c10 */ /* 0x000fca000ff9e0ff */
[----:B------:R0:W-:Y:S04]  /*14220*/  STL [R1+0x2c0], R205 ;  /* 0x0002c0cd01007387 */ /* 0x0001e80000100800 */
[----:B0-----:R-:W4:Y:S01]  /*14230*/  LDL.LU R205, [R1+0x278] ;  /* 0x0002780001cd7983 */ /* 0x001f220000300800 */
[----:B------:R-:W-:Y:S02]  /*14240*/  IADD3.X R195, R195, UR7, RZ, P3, !PT ;  /* 0x00000007c3c37c10 */ /* 0x000fe40009ffe4ff */
[----:B------:R-:W-:-:S03]  /*14250*/  IADD3 R206, P3, R206, UR46, RZ ;  /* 0x0000002ecece7c10 */ /* 0x000fc6000ff7e0ff */
[----:B------:R0:W-:Y:S04]  /*14260*/  STL [R1+0x2e4], R195 ;  /* 0x0002e4c301007387 */ /* 0x0001e80000100800 */
[----:B0-----:R-:W4:Y:S01]  /*14270*/  LDL.LU R195, [R1+0x29c] ;  /* 0x00029c0001c37983 */ /* 0x001f220000300800 */
[----:B------:R-:W-:-:S03]  /*14280*/  IADD3.X R208, R208, UR7, RZ, P6, !PT ;  /* 0x00000007d0d07c10 */ /* 0x000fc6000b7fe4ff */
[----:B------:R0:W-:Y:S01]  /*14290*/  STL [R1+0x2b8], R206 ;  /* 0x0002b8ce01007387 */ /* 0x0001e20000100800 */
[----:B------:R-:W-:-:S03]  /*142a0*/  IADD3 R190, P6, R190, UR46, RZ ;  /* 0x0000002ebebe7c10 */ /* 0x000fc6000ffde0ff */
[----:B0-----:R-:W4:Y:S01]  /*142b0*/  LDL.LU R206, [R1+0x270] ;  /* 0x0002700001ce7983 */ /* 0x001f220000300800 */
[----:B------:R-:W-:-:S03]  /*142c0*/  IADD3.X R188, R188, UR7, RZ, P5, !PT ;  /* 0x00000007bcbc7c10 */ /* 0x000fc6000affe4ff */
[----:B------:R0:W-:Y:S04]  /*142d0*/  STL [R1+0x2dc], R208 ;  /* 0x0002dcd001007387 */ /* 0x0001e80000100800 */
[----:B0-----:R-:W4:Y:S01]  /*142e0*/  LDL.LU R208, [R1+0x294] ;  /* 0x0002940001d07983 */ /* 0x001f220000300800 */
[----:B------:R-:W-:-:S03]  /*142f0*/  IADD3 R196, P5, R196, UR46, RZ ;  /* 0x0000002ec4c47c10 */ /* 0x000fc6000ffbe0ff */
[----:B------:R0:W-:Y:S01]  /*14300*/  STL [R1+0x2d4], R188 ;  /* 0x0002d4bc01007387 */ /* 0x0001e20000100800 */
[----:B------:R-:W-:-:S03]  /*14310*/  IADD3.X R212, R212, UR7, RZ, P2, !PT ;  /* 0x00000007d4d47c10 */ /* 0x000fc600097fe4ff */
[----:B------:R-:W-:Y:S04]  /*14320*/  STL [R1+0x2b0], R190 ;  /* 0x0002b0be01007387 */ /* 0x000fe80000100800 */
[----:B0-----:R-:W4:Y:S04]  /*14330*/  LDL.LU R188, [R1+0x28c] ;  /* 0x00028c0001bc7983 */ /* 0x001f280000300800 */
[----:B------:R0:W-:Y:S01]  /*14340*/  STL [R1+0x2a8], R196 ;  /* 0x0002a8c401007387 */ /* 0x0001e20000100800 */
[----:B------:R-:W-:-:S03]  /*14350*/  IADD3 R12, P2, R12, UR46, RZ ;  /* 0x0000002e0c0c7c10 */ /* 0x000fc6000ff5e0ff */
[----:B0-----:R-:W4:Y:S01]  /*14360*/  LDL.LU R196, [R1+0x260] ;  /* 0x0002600001c47983 */ /* 0x001f220000300800 */
[----:B------:R-:W-:-:S03]  /*14370*/  IADD3.X R193, R193, UR7, RZ, P1, !PT ;  /* 0x00000007c1c17c10 */ /* 0x000fc60008ffe4ff */
[----:B------:R0:W-:Y:S04]  /*14380*/  STL [R1+0x2a0], R12 ;  /* 0x0002a00c01007387 */ /* 0x0001e80000100800 */
[----:B0-----:R-:W4:Y:S04]  /*14390*/  LDL.LU R12, [R1+0x284] ;  /* 0x00028400010c7983 */ /* 0x001f280000300800 */
[----:B------:R-:W-:Y:S04]  /*143a0*/  STL [R1+0x2cc], R212 ;  /* 0x0002ccd401007387 */ /* 0x000fe80000100800 */
[----:B------:R0:W-:Y:S04]  /*143b0*/  STL [R1+0x2c4], R193 ;  /* 0x0002c4c101007387 */ /* 0x0001e80000100800 */
[----:B0-----:R-:W4:Y:S01]  /*143c0*/  LDL.LU R193, [R1+0x258] ;  /* 0x0002580001c17983 */ /* 0x001f220000300800 */
[----:B--2---:R-:W-:-:S02]  /*143d0*/  IADD3 R13, P1, R13, UR46, RZ ;  /* 0x0000002e0d0d7c10 */ /* 0x004fc4000ff3e0ff */
[----:B---3--:R-:W-:-:S03]  /*143e0*/  IADD3.X R198, R198, UR7, RZ, P4, !PT ;  /* 0x00000007c6c67c10 */ /* 0x008fc6000a7fe4ff */
[----:B------:R0:W-:Y:S04]  /*143f0*/  STL [R1+0x298], R13 ;  /* 0x0002980d01007387 */ /* 0x0001e80000100800 */
[----:B0-----:R-:W2:Y:S04]  /*14400*/  LDL.LU R13, [R1+0x27c] ;  /* 0x00027c00010d7983 */ /* 0x001ea80000300800 */
[----:B------:R0:W-:Y:S01]  /*14410*/  STL [R1+0x2bc], R198 ;  /* 0x0002bcc601007387 */ /* 0x0001e20000100800 */
[----:B----4-:R-:W-:-:S03]  /*14420*/  IADD3 R211, P4, R211, UR46, RZ ;  /* 0x0000002ed3d37c10 */ /* 0x010fc6000ff9e0ff */
[----:B0-----:R-:W3:Y:S04]  /*14430*/  LDL.LU R198, [R1+0x250] ;  /* 0x0002500001c67983 */ /* 0x001ee80000300800 */
[----:B------:R0:W-:Y:S04]  /*14440*/  STL [R1+0x290], R211 ;  /* 0x000290d301007387 */ /* 0x0001e80000100800 */
[----:B0-----:R-:W4:Y:S01]  /*14450*/  LDL.LU R211, [R1+0x274] ;  /* 0x0002740001d37983 */ /* 0x001f220000300800 */
[----:B------:R-:W-:Y:S02]  /*14460*/  IADD3.X R183, R183, UR7, RZ, P3, !PT ;  /* 0x00000007b7b77c10 */ /* 0x000fe40009ffe4ff */
[----:B------:R-:W-:-:S02]  /*14470*/  IADD3 R201, P3, R201, UR46, RZ ;  /* 0x0000002ec9c97c10 */ /* 0x000fc4000ff7e0ff */
[----:B------:R-:W-:-:S03]  /*14480*/  IADD3.X R185, R185, UR7, RZ, P6, !PT ;  /* 0x00000007b9b97c10 */ /* 0x000fc6000b7fe4ff */
[----:B------:R0:W-:Y:S04]  /*14490*/  STL [R1+0x288], R201 ;  /* 0x000288c901007387 */ /* 0x0001e80000100800 */
[----:B0-----:R-:W4:Y:S01]  /*144a0*/  LDL.LU R201, [R1+0x26c] ;  /* 0x00026c0001c97983 */ /* 0x001f220000300800 */
[----:B------:R-:W-:-:S03]  /*144b0*/  IADD3 R186, P6, R186, UR46, RZ ;  /* 0x0000002ebaba7c10 */ /* 0x000fc6000ffde0ff */
[----:B------:R0:W-:Y:S04]  /*144c0*/  STL [R1+0x2b4], R183 ;  /* 0x0002b4b701007387 */ /* 0x0001e80000100800 */
[----:B0-----:R-:W4:Y:S01]  /*144d0*/  LDL.LU R183, [R1+0x240] ;  /* 0x0002400001b77983 */ /* 0x001f220000300800 */
[----:B------:R-:W-:-:S03]  /*144e0*/  IADD3.X R202, R202, UR7, RZ, P5, !PT ;  /* 0x00000007caca7c10 */ /* 0x000fc6000affe4ff */
[----:B------:R-:W-:Y:S04]  /*144f0*/  STL [R1+0x2ac], R185 ;  /* 0x0002acb901007387 */ /* 0x000fe80000100800 */
[----:B------:R0:W-:Y:S04]  /*14500*/  STL [R1+0x2a4], R202 ;  /* 0x0002a4ca01007387 */ /* 0x0001e80000100800 */
[----:B------:R-:W-:Y:S04]  /*14510*/  STL [R1+0x280], R186 ;  /* 0x000280ba01007387 */ /* 0x000fe80000100800 */
        /* <DEDUP_REMOVED lines=9> */
[----:B------:R0:W-:Y:S04]  /*145b0*/  STL [R1+0x270], R206 ;  /* 0x000270ce01007387 */ /* 0x0001e80000100800 */
[----:B0-----:R-:W4:Y:S01]  /*145c0*/  LDL.LU R206, [R1+0x24c] ;  /* 0x00024c0001ce7983 */ /* 0x001f220000300800 */
[----:B------:R-:W-:Y:S02]  /*145d0*/  IADD3.X R208, R208, UR7, RZ, P1, !PT ;  /* 0x00000007d0d07c10 */ /* 0x000fe40008ffe4ff */
[----:B------:R-:W-:-:S05]  /*145e0*/  IADD3 R3, P1, R3, UR46, RZ ;  /* 0x0000002e03037c10 */ /* 0x000fca000ff3e0ff */
[----:B------:R0:W-:Y:S04]  /*145f0*/  STL [R1+0x268], R3 ;  /* 0x0002680301007387 */ /* 0x0001e80000100800 */
[----:B------:R1:W-:Y:S01]  /*14600*/  STL [R1+0x294], R208 ;  /* 0x000294d001007387 */ /* 0x0003e20000100800 */
[----:B------:R-:W-:-:S03]  /*14610*/  IADD3.X R188, R188, UR7, RZ, P4, !PT ;  /* 0x00000007bcbc7c10 */ /* 0x000fc6000a7fe4ff */
[----:B0-----:R0:W5:Y:S04]  /*14620*/  LDL.LU R3, [R1+0x948] ;  /* 0x0009480001037983 */ /* 0x0011680000300800 */
[----:B-1----:R-:W4:Y:S04]  /*14630*/  LDL.LU R208, [R1+0x220] ;  /* 0x0002200001d07983 */ /* 0x002f280000300800 */
[----:B------:R-:W4:Y:S01]  /*14640*/  LDL.LU R186, [R1+0x218] ;  /* 0x0002180001ba7983 */ /* 0x000f220000300800 */
[----:B------:R-:W-:-:S05]  /*14650*/  IADD3 R196, P4, R196, UR46, RZ ;  /* 0x0000002ec4c47c10 */ /* 0x000fca000ff9e0ff */
[----:B------:R1:W-:Y:S04]  /*14660*/  STL [R1+0x260], R196 ;  /* 0x000260c401007387 */ /* 0x0003e80000100800 */
[----:B------:R-:W-:Y:S01]  /*14670*/  STL [R1+0x28c], R188 ;  /* 0x00028cbc01007387 */ /* 0x000fe20000100800 */
[----:B------:R-:W-:-:S03]  /*14680*/  IADD3.X R12, R12, UR7, RZ, P3, !PT ;  /* 0x000000070c0c7c10 */ /* 0x000fc60009ffe4ff */
[----:B-1----:R-:W4:Y:S04]  /*14690*/  LDL.LU R196, [R1+0x23c] ;  /* 0x00023c0001c47983 */ /* 0x002f280000300800 */
[----:B------:R1:W-:Y:S04]  /*146a0*/  STL [R1+0x284], R12 ;  /* 0x0002840c01007387 */ /* 0x0003e80000100800 */
[----:B-1----:R-:W4:Y:S01]  /*146b0*/  LDL.LU R12, [R1+0x210] ;  /* 0x00021000010c7983 */ /* 0x002f220000300800 */
[----:B------:R-:W-:-:S03]  /*146c0*/  IADD3 R193, P3, R193, UR46, RZ ;  /* 0x0000002ec1c17c10 */ /* 0x000fc6000ff7e0ff */
[----:B------:R-:W4:Y:S04]  /*146d0*/  LDL.LU R188, [R1+0x234] ;  /* 0x0002340001bc7983 */ /* 0x000f280000300800 */
[----:B------:R1:W-:Y:S04]  /*146e0*/  STL [R1+0x258], R193 ;  /* 0x000258c101007387 */ /* 0x0003e80000100800 */
[----:B-1----:R-:W4:Y:S01]  /*146f0*/  LDL.LU R193, [R1+0x22c] ;  /* 0x00022c0001c17983 */ /* 0x002f220000300800 */
[----:B------:R-:W-:Y:S02]  /*14700*/  IADD3.X R5, R5, UR7, RZ, P1, !PT ;  /* 0x0000000705057c10 */ /* 0x000fe40008ffe4ff */
[----:B--2---:R-:W-:-:S05]  /*14710*/  IADD3.X R13, R13, UR7, RZ, P6, !PT ;  /* 0x000000070d0d7c10 */ /* 0x004fca000b7fe4ff */
[----:B------:R1:W-:Y:S01]  /*14720*/  STL [R1+0x27c], R13 ;  /* 0x00027c0d01007387 */ /* 0x0003e20000100800 */
[----:B---3--:R-:W-:-:S03]  /*14730*/  IADD3 R198, P6, R198, UR46, RZ ;  /* 0x0000002ec6c67c10 */ /* 0x008fc6000ffde0ff */
[----:B-1----:R-:W2:Y:S01]  /*14740*/  LDL.LU R13, [R1+0x200] ;  /* 0x00020000010d7983 */ /* 0x002ea20000300800 */
[----:B----4-:R-:W-:Y:S02]  /*14750*/  IADD3.X R211, R211, UR7, RZ, P5, !PT ;  /* 0x00000007d3d37c10 */ /* 0x010fe4000affe4ff */
[----:B------:R-:W-:-:S05]  /*14760*/  IADD3 R9, P5, R9, UR46, RZ ;  /* 0x0000002e09097c10 */ /* 0x000fca000ffbe0ff */
[----:B------:R1:W-:Y:S04]  /*14770*/  STL [R1+0x248], R9 ;  /* 0x0002480901007387 */ /* 0x0003e80000100800 */
[----:B------:R-:W-:Y:S04]  /*14780*/  STL [R1+0x250], R198 ;  /* 0x000250c601007387 */ /* 0x000fe80000100800 */
[----:B-1----:R-:W3:Y:S04]  /*14790*/  LDL.LU R9, [R1+0x944] ;  /* 0x0009440001097983 */ /* 0x002ee80000300800 */
[----:B------:R1:W-:Y:S04]  /*147a0*/  STL [R1+0x274], R211 ;  /* 0x000274d301007387 */ /* 0x0003e80000100800 */
[----:B-1----:R-:W4:Y:S04]  /*147b0*/  LDL.LU R211, [R1+0x1f8] ;  /* 0x0001f80001d37983 */ /* 0x002f280000300800 */
[----:B------:R-:W3:Y:S01]  /*147c0*/  LDL.LU R198, [R1+0x21c] ;  /* 0x00021c0001c67983 */ /* 0x000ee20000300800 */
[----:B------:R-:W-:-:S02]  /*147d0*/  IADD3.X R201, R201, UR7, RZ, P2, !PT ;  /* 0x00000007c9c97c10 */ /* 0x000fc400097fe4ff */
[----:B------:R-:W-:-:S03]  /*147e0*/  IADD3 R183, P2, R183, UR46, RZ ;  /* 0x0000002eb7b77c10 */ /* 0x000fc6000ff5e0ff */
[----:B------:R1:W-:Y:S04]  /*147f0*/  STL [R1+0x26c], R201 ;  /* 0x00026cc901007387 */ /* 0x0003e80000100800 */
[----:B-1----:R-:W3:Y:S04]  /*14800*/  LDL.LU R201, [R1+0x1f0] ;  /* 0x0001f00001c97983 */ /* 0x002ee80000300800 */
[----:B------:R1:W-:Y:S01]  /*14810*/  STL [R1+0x264], R5 ;  /* 0x0002640501007387 */ /* 0x0003e20000100800 */
[----:B------:R-:W-:-:S03]  /*14820*/  IADD3 R202, P1, R202, UR46, RZ ;  /* 0x0000002ecaca7c10 */ /* 0x000fc6000ff3e0ff */
[----:B-1----:R-:W3:Y:S01]  /*14830*/  LDL.LU R5, [R1+0x940] ;  /* 0x0009400001057983 */ /* 0x002ee20000300800 */
[----:B------:R-:W-:-:S03]  /*14840*/  IADD3.X R185, R185, UR7, RZ, P4, !PT ;  /* 0x00000007b9b97c10 */ /* 0x000fc6000a7fe4ff */
[----:B------:R-:W-:Y:S04]  /*14850*/  STL [R1+0x240], R183 ;  /* 0x000240b701007387 */ /* 0x000fe80000100800 */
[----:B------:R1:W-:Y:S01]  /*14860*/  STL [R1+0x238], R202 ;  /* 0x000238ca01007387 */ /* 0x0003e20000100800 */
[----:B------:R-:W-:-:S03]  /*14870*/  IADD3 R205, P4, R205, UR46, RZ ;  /* 0x0000002ecdcd7c10 */ /* 0x000fc6000ff9e0ff */
[----:B-1----:R-:W3:Y:S04]  /*14880*/  LDL.LU R202, [R1+0x214] ;  /* 0x0002140001ca7983 */ /* 0x002ee80000300800 */
[----:B------:R1:W-:Y:S04]  /*14890*/  STL [R1+0x230], R205 ;  /* 0x000230cd01007387 */ /* 0x0003e80000100800 */
[----:B-1----:R-:W3:Y:S01]  /*148a0*/  LDL.LU R205, [R1+0x20c] ;  /* 0x00020c0001cd7983 */ /* 0x002ee20000300800 */
[----:B------:R-:W-:Y:S02]  /*148b0*/  IADD3.X R195, R195, UR7, RZ, P3, !PT ;  /* 0x00000007c3c37c10 */ /* 0x000fe40009ffe4ff */
[----:B------:R-:W-:Y:S01]  /*148c0*/  IADD3 R217, P3, R217, UR46, RZ ;  /* 0x0000002ed9d97c10 */ /* 0x000fe2000ff7e0ff */
[----:B------:R-:W-:Y:S04]  /*148d0*/  STL [R1+0x25c], R185 ;  /* 0x00025cb901007387 */ /* 0x000fe80000100800 */
[----:B------:R1:W-:Y:S01]  /*148e0*/  STL [R1+0x228], R217 ;  /* 0x000228d901007387 */ /* 0x0003e20000100800 */
[----:B------:R-:W-:-:S02]  /*148f0*/  IADD3.X R206, R206, UR7, RZ, P6, !PT ;  /* 0x00000007cece7c10 */ /* 0x000fc4000b7fe4ff */
[----:B------:R-:W-:Y:S01]  /*14900*/  IADD3.X R216, R216, UR7, RZ, P5, !PT ;  /* 0x00000007d8d87c10 */ /* 0x000fe2000affe4ff */
[----:B-1----:R-:W3:Y:S04]  /*14910*/  LDL.LU R217, [R1+0x93c] ;  /* 0x00093c0001d97983 */ /* 0x002ee80000300800 */
[----:B------:R1:W-:Y:S04]  /*14920*/  STL [R1+0x254], R195 ;  /* 0x000254c301007387 */ /* 0x0003e80000100800 */
[----:B-1----:R-:W3:Y:S01]  /*14930*/  LDL.LU R195, [R1+0x1e0] ;  /* 0x0001e00001c37983 */ /* 0x002ee20000300800 */
[----:B------:R-:W-:-:S03]  /*14940*/  IADD3 R208, P6, R208, UR46, RZ ;  /* 0x0000002ed0d07c10 */ /* 0x000fc6000ffde0ff */
[----:B------:R1:W-:Y:S01]  /*14950*/  STL [R1+0x24c], R206 ;  /* 0x00024cce01007387 */ /* 0x0003e20000100800 */
[----:B------:R-:W-:-:S03]  /*14960*/  IADD3 R186, P5, R186, UR46, RZ ;  /* 0x0000002ebaba7c10 */ /* 0x000fc6000ffbe0ff */
[----:B-1----:R-:W3:Y:S04]  /*14970*/  LDL.LU R206, [R1+0x1d8] ;  /* 0x0001d80001ce7983 */ /* 0x002ee80000300800 */
[----:B------:R1:W-:Y:S01]  /*14980*/  STL [R1+0x220], R208 ;  /* 0x000220d001007387 */ /* 0x0003e20000100800 */
[----:B------:R-:W-:-:S03]  /*14990*/  IADD3.X R196, R196, UR7, RZ, P2, !PT ;  /* 0x00000007c4c47c10 */ /* 0x000fc600097fe4ff */
[----:B-1----:R-:W3:Y:S04]  /*149a0*/  LDL.LU R208, [R1+0x1fc] ;  /* 0x0001fc0001d07983 */ /* 0x002ee80000300800 */
[----:B------:R1:W-:Y:S01]  /*149b0*/  STL [R1+0x244], R216 ;  /* 0x000244d801007387 */ /* 0x0003e20000100800 */
[----:B------:R-:W-:-:S03]  /*149c0*/  IADD3 R12, P2, R12, UR46, RZ ;  /* 0x0000002e0c0c7c10 */ /* 0x000fc6000ff5e0ff */
[----:B-1----:R-:W3:Y:S01]  /*149d0*/  LDL.LU R216, [R1+0x938] ;  /* 0x0009380001d87983 */ /* 0x002ee20000300800 */
[----:B------:R-:W-:Y:S02]  /*149e0*/  IADD3.X R188, R188, UR7, RZ, P1, !PT ;  /* 0x00000007bcbc7c10 */ /* 0x000fe40008ffe4ff */
[----:B------:R-:W-:Y:S01]  /*149f0*/  IADD3 R225, P1, R225, UR46, RZ ;  /* 0x0000002ee1e17c10 */ /* 0x000fe2000ff3e0ff */
[----:B------:R1:W-:Y:S01]  /*14a00*/  STL [R1+0x23c], R196 ;  /* 0x00023cc401007387 */ /* 0x0003e20000100800 */
[----:B------:R-:W-:-:S03]  /*14a10*/  IADD3.X R224, R224, UR7, RZ, P3, !PT ;  /* 0x00000007e0e07c10 */ /* 0x000fc60009ffe4ff */
[----:B-1----:R-:W3:Y:S01]  /*14a20*/  LDL.LU R196, [R1+0x1d0] ;  /* 0x0001d00001c47983 */ /* 0x002ee20000300800 */
[----:B------:R-:W-:-:S03]  /*14a30*/  IADD3.X R193, R193, UR7, RZ, P4, !PT ;  /* 0x00000007c1c17c10 */ /* 0x000fc6000a7fe4ff */
[----:B------:R-:W-:Y:S04]  /*14a40*/  STL [R1+0x218], R186 ;  /* 0x000218ba01007387 */ /* 0x000fe80000100800 */
[----:B------:R1:W-:Y:S04]  /*14a50*/  STL [R1+0x210], R12 ;  /* 0x0002100c01007387 */ /* 0x0003e80000100800 */
[----:B-1----:R-:W3:Y:S04]  /*14a60*/  LDL.LU R12, [R1+0x1f4] ;  /* 0x0001f400010c7983 */ /* 0x002ee80000300800 */
[----:B------:R1:W-:Y:S04]  /*14a70*/  STL [R1+0x208], R225 ;  /* 0x000208e101007387 */ /* 0x0003e80000100800 */
[----:B-1----:R-:W3:Y:S04]  /*14a80*/  LDL.LU R225, [R1+0x934] ;  /* 0x0009340001e17983 */ /* 0x002ee80000300800 */
[----:B------:R-:W-:Y:S04]  /*14a90*/  STL [R1+0x234], R188 ;  /* 0x000234bc01007387 */ /* 0x000fe80000100800 */
[----:B------:R-:W3:Y:S01]  /*14aa0*/  LDL.LU R186, [R1+0x1ec] ;  /* 0x0001ec0001ba7983 */ /* 0x000ee20000300800 */
[----:B--2---:R-:W-:-:S05]  /*14ab0*/  IADD3 R13, P4, R13, UR46, RZ ;  /* 0x0000002e0d0d7c10 */ /* 0x004fca000ff9e0ff */
[----:B------:R1:W-:Y:S04]  /*14ac0*/  STL [R1+0x200], R13 ;  /* 0x0002000d01007387 */ /* 0x0003e80000100800 */
[----:B------:R-:W-:Y:S04]  /*14ad0*/  STL [R1+0x22c], R193 ;  /* 0x00022cc101007387 */ /* 0x000fe80000100800 */
[----:B-1----:R-:W2:Y:S04]  /*14ae0*/  LDL.LU R13, [R1+0x1c0] ;  /* 0x0001c000010d7983 */ /* 0x002ea80000300800 */
[----:B------:R1:W-:Y:S04]  /*14af0*/  STL [R1+0x224], R224 ;  /* 0x000224e001007387 */ /* 0x0003e80000100800 */
[----:B-1----:R-:W2:Y:S01]  /*14b00*/  LDL.LU R224, [R1+0x930] ;  /* 0x0009300001e07983 */ /* 0x002ea20000300800 */
[----:B----4-:R-:W-:-:S02]  /*14b10*/  IADD3 R211, P3, R211, UR46, RZ ;  /* 0x0000002ed3d37c10 */ /* 0x010fc4000ff7e0ff */
[----:B---3--:R-:W-:-:S03]  /*14b20*/  IADD3.X R198, R198, UR7, RZ, P6, !PT ;  /* 0x00000007c6c67c10 */ /* 0x008fc6000b7fe4ff */
[----:B------:R1:W-:Y:S04]  /*14b30*/  STL [R1+0x1f8], R211 ;  /* 0x0001f8d301007387 */ /* 0x0003e80000100800 */
[----:B-1----:R-:W3:Y:S04]  /*14b40*/  LDL.LU R211, [R1+0x1b8] ;  /* 0x0001b80001d37983 */ /* 0x002ee80000300800 */
[----:B------:R-:W4:Y:S04]  /*14b50*/  LDL.LU R188, [R1+0x1dc] ;  /* 0x0001dc0001bc7983 */ /* 0x000f280000300800 */
[----:B------:R1:W-:Y:S04]  /*14b60*/  STL [R1+0x21c], R198 ;  /* 0x00021cc601007387 */ /* 0x0003e80000100800 */
[----:B-1----:R-:W4:Y:S01]  /*14b70*/  LDL.LU R198, [R1+0x1b0] ;  /* 0x0001b00001c67983 */ /* 0x002f220000300800 */
[----:B------:R-:W-:-:S05]  /*14b80*/  IADD3 R201, P6, R201, UR46, RZ ;  /* 0x0000002ec9c97c10 */ /* 0x000fca000ffde0ff */
[----:B------:R1:W-:Y:S04]  /*14b90*/  STL [R1+0x1f0], R201 ;  /* 0x0001f0c901007387 */ /* 0x0003e80000100800 */
[----:B-1----:R-:W4:Y:S01]  /*14ba0*/  LDL.LU R201, [R1+0x1d4] ;  /* 0x0001d40001c97983 */ /* 0x002f220000300800 */
[----:B------:R-:W-:Y:S02]  /*14bb0*/  IADD3.X R202, R202, UR7, RZ, P5, !PT ;  /* 0x00000007caca7c10 */ /* 0x000fe4000affe4ff */
[----:B------:R-:W-:-:S05]  /*14bc0*/  IADD3 R233, P5, R233, UR46, RZ ;  /* 0x0000002ee9e97c10 */ /* 0x000fca000ffbe0ff */
[----:B------:R1:W-:Y:S04]  /*14bd0*/  STL [R1+0x1e8], R233 ;  /* 0x0001e8e901007387 */ /* 0x0003e80000100800 */
[----:B------:R0:W-:Y:S01]  /*14be0*/  STL [R1+0x214], R202 ;  /* 0x000214ca01007387 */ /* 0x0001e20000100800 */
[----:B------:R-:W-:-:S03]  /*14bf0*/  IADD3.X R205, R205, UR7, RZ, P2, !PT ;  /* 0x00000007cdcd7c10 */ /* 0x000fc600097fe4ff */
[----:B-1----:R-:W4:Y:S04]  /*14c00*/  LDL.LU R233, [R1+0x92c] ;  /* 0x00092c0001e97983 */ /* 0x002f280000300800 */
[----:B0-----:R-:W4:Y:S04]  /*14c10*/  LDL.LU R202, [R1+0x1cc] ;  /* 0x0001cc0001ca7983 */ /* 0x001f280000300800 */
[----:B------:R0:W-:Y:S04]  /*14c20*/  STL [R1+0x20c], R205 ;  /* 0x00020ccd01007387 */ /* 0x0001e80000100800 */
[----:B0-----:R-:W4:Y:S01]  /*14c30*/  LDL.LU R205, [R1+0x1a0] ;  /* 0x0001a00001cd7983 */ /* 0x001f220000300800 */
[----:B------:R-:W-:-:S05]  /*14c40*/  IADD3.X R232, R232, UR7, RZ, P1, !PT ;  /* 0x00000007e8e87c10 */ /* 0x000fca0008ffe4ff */
[----:B------:R0:W-:Y:S01]  /*14c50*/  STL [R1+0x204], R232 ;  /* 0x000204e801007387 */ /* 0x0001e20000100800 */
[----:B------:R-:W-:-:S03]  /*14c60*/  IADD3 R195, P2, R195, UR46, RZ ;  /* 0x0000002ec3c37c10 */ /* 0x000fc6000ff5e0ff */
[----:B0-----:R-:W4:Y:S04]  /*14c70*/  LDL.LU R232, [R1+0x928] ;  /* 0x0009280001e87983 */ /* 0x001f280000300800 */
[----:B------:R-:W-:Y:S01]  /*14c80*/  STL [R1+0x1e0], R195 ;  /* 0x0001e0c301007387 */ /* 0x000fe20000100800 */
[----:B------:R-:W-:-:S05]  /*14c90*/  IADD3 R206, P1, R206, UR46, RZ ;  /* 0x0000002ecece7c10 */ /* 0x000fca000ff3e0ff */
[----:B------:R0:W-:Y:S01]  /*14ca0*/  STL [R1+0x1d8], R206 ;  /* 0x0001d8ce01007387 */ /* 0x0001e20000100800 */
[----:B------:R-:W-:-:S03]  /*14cb0*/  IADD3.X R208, R208, UR7, RZ, P4, !PT ;  /* 0x00000007d0d07c10 */ /* 0x000fc6000a7fe4ff */
[----:B0-----:R-:W4:Y:S04]  /*14cc0*/  LDL.LU R206, [R1+0x198] ;  /* 0x0001980001ce7983 */ /* 0x001f280000300800 */
[----:B------:R-:W4:Y:S04]  /*14cd0*/  LDL.LU R185, [R1+0x1bc] ;  /* 0x0001bc0001b97983 */ /* 0x000f280000300800 */
[----:B------:R-:W4:Y:S04]  /*14ce0*/  LDL.LU R193, [R1+0x190] ;  /* 0x0001900001c17983 */ /* 0x000f280000300800 */
[----:B------:R0:W-:Y:S01]  /*14cf0*/  STL [R1+0x1fc], R208 ;  /* 0x0001fcd001007387 */ /* 0x0001e20000100800 */
[----:B------:R-:W-:-:S03]  /*14d00*/  IADD3.X R240, R240, UR7, RZ, P5, !PT ;  /* 0x00000007f0f07c10 */ /* 0x000fc6000affe4ff */
[----:B0-----:R-:W4:Y:S04]  /*14d10*/  LDL.LU R208, [R1+0x1b4] ;  /* 0x0001b40001d07983 */ /* 0x001f280000300800 */
[----:B------:R-:W4:Y:S01]  /*14d20*/  LDL.LU R195, [R1+0x1ac] ;  /* 0x0001ac0001c37983 */ /* 0x000f220000300800 */
[----:B------:R-:W-:-:S05]  /*14d30*/  IADD3 R196, P4, R196, UR46, RZ ;  /* 0x0000002ec4c47c10 */ /* 0x000fca000ff9e0ff */
[----:B------:R0:W-:Y:S04]  /*14d40*/  STL [R1+0x1d0], R196 ;  /* 0x0001d0c401007387 */ /* 0x0001e80000100800 */
[----:B0-----:R-:W4:Y:S01]  /*14d50*/  LDL.LU R196, [R1+0x180] ;  /* 0x0001800001c47983 */ /* 0x001f220000300800 */
[----:B------:R-:W-:Y:S02]  /*14d60*/  IADD3.X R12, R12, UR7, RZ, P3, !PT ;  /* 0x000000070c0c7c10 */ /* 0x000fe40009ffe4ff */
[----:B------:R-:W-:-:S03]  /*14d70*/  IADD3 R241, P3, R241, UR46, RZ ;  /* 0x0000002ef1f17c10 */ /* 0x000fc6000ff7e0ff */
[----:B------:R-:W-:Y:S04]  /*14d80*/  STL [R1+0x1f4], R12 ;  /* 0x0001f40c01007387 */ /* 0x000fe80000100800 */
[----:B------:R0:W-:Y:S04]  /*14d90*/  STL [R1+0x1c8], R241 ;  /* 0x0001c8f101007387 */ /* 0x0001e80000100800 */
[----:B0-----:R-:W4:Y:S01]  /*14da0*/  LDL.LU R241, [R1+0x924] ;  /* 0x0009240001f17983 */ /* 0x001f220000300800 */
[----:B------:R-:W-:-:S03]  /*14db0*/  IADD3.X R186, R186, UR7, RZ, P6, !PT ;  /* 0x00000007baba7c10 */ /* 0x000fc6000b7fe4ff */
[----:B------:R-:W4:Y:S01]  /*14dc0*/  LDL.LU R12, [R1+0x178] ;  /* 0x00017800010c7983 */ /* 0x000f220000300800 */
[----:B------:R-:W-:Y:S02]  /*14dd0*/  IADD3.X R248, R248, UR7, RZ, P3, !PT ;  /* 0x00000007f8f87c10 */ /* 0x000fe40009ffe4ff */
[----:B--2---:R-:W-:-:S05]  /*14de0*/  IADD3 R13, P6, R13, UR46, RZ ;  /* 0x0000002e0d0d7c10 */ /* 0x004fca000ffde0ff */
[----:B------:R0:W-:Y:S04]  /*14df0*/  STL [R1+0x1c0], R13 ;  /* 0x0001c00d01007387 */ /* 0x0001e80000100800 */
[----:B0-----:R-:W2:Y:S04]  /*14e00*/  LDL.LU R13, [R1+0x19c] ;  /* 0x00019c00010d7983 */ /* 0x001ea80000300800 */
[----:B------:R-:W-:Y:S04]  /*14e10*/  STL [R1+0x1ec], R186 ;  /* 0x0001ecba01007387 */ /* 0x000fe80000100800 */
[----:B------:R0:W-:Y:S04]  /*14e20*/  STL [R1+0x1e4], R240 ;  /* 0x0001e4f001007387 */ /* 0x0001e80000100800 */
[----:B0-----:R-:W2:Y:S04]  /*14e30*/  LDL.LU R240, [R1+0x920] ;  /* 0x0009200001f07983 */ /* 0x001ea80000300800 */
[----:B------:R-:W2:Y:S01]  /*14e40*/  LDL.LU R186, [R1+0x170] ;  /* 0x0001700001ba7983 */ /* 0x000ea20000300800 */
[----:B---3--:R-:W-:-:S02]  /*14e50*/  IADD3 R211, P5, R211, UR46, RZ ;  /* 0x0000002ed3d37c10 */ /* 0x008fc4000ffbe0ff */
[----:B----4-:R-:W-:-:S03]  /*14e60*/  IADD3.X R188, R188, UR7, RZ, P2, !PT ;  /* 0x00000007bcbc7c10 */ /* 0x010fc600097fe4ff */
[----:B------:R0:W-:Y:S04]  /*14e70*/  STL [R1+0x1b8], R211 ;  /* 0x0001b8d301007387 */ /* 0x0001e80000100800 */
[----:B0-----:R-:W3:Y:S01]  /*14e80*/  LDL.LU R211, [R1+0x194] ;  /* 0x0001940001d37983 */ /* 0x001ee20000300800 */
[----:B------:R-:W-:-:S03]  /*14e90*/  IADD3 R198, P2, R198, UR46, RZ ;  /* 0x0000002ec6c67c10 */ /* 0x000fc6000ff5e0ff */
[----:B------:R0:W-:Y:S04]  /*14ea0*/  STL [R1+0x1dc], R188 ;  /* 0x0001dcbc01007387 */ /* 0x0001e80000100800 */
[----:B0-----:R-:W4:Y:S04]  /*14eb0*/  LDL.LU R188, [R1+0x18c] ;  /* 0x00018c0001bc7983 */ /* 0x001f280000300800 */
[----:B------:R0:W-:Y:S04]  /*14ec0*/  STL [R1+0x1b0], R198 ;  /* 0x0001b0c601007387 */ /* 0x0001e80000100800 */
[----:B0-----:R-:W4:Y:S01]  /*14ed0*/  LDL.LU R198, [R1+0x160] ;  /* 0x0001600001c67983 */ /* 0x001f220000300800 */
[----:B------:R-:W-:-:S02]  /*14ee0*/  IADD3.X R201, R201, UR7, RZ, P1, !PT ;  /* 0x00000007c9c97c10 */ /* 0x000fc40008ffe4ff */
[----:B------:R-:W-:-:S05]  /*14ef0*/  IADD3 R249, P1, R249, UR46, RZ ;  /* 0x0000002ef9f97c10 */ /* 0x000fca000ff3e0ff */
[----:B------:R0:W-:Y:S01]  /*14f00*/  STL [R1+0x1a8], R249 ;  /* 0x0001a8f901007387 */ /* 0x0001e20000100800 */
[----:B------:R-:W-:-:S03]  /*14f10*/  IADD3.X R202, R202, UR7, RZ, P4, !PT ;  /* 0x00000007caca7c10 */ /* 0x000fc6000a7fe4ff */
[----:B0-----:R-:W4:Y:S04]  /*14f20*/  LDL.LU R249, [R1+0x91c] ;  /* 0x00091c0001f97983 */ /* 0x001f280000300800 */
[----:B------:R0:W-:Y:S01]  /*14f30*/  STL [R1+0x1d4], R201 ;  /* 0x0001d4c901007387 */ /* 0x0001e20000100800 */
[----:B------:R-:W-:-:S03]  /*14f40*/  IADD3 R205, P4, R205, UR46, RZ ;  /* 0x0000002ecdcd7c10 */ /* 0x000fc6000ff9e0ff */
[----:B0-----:R-:W4:Y:S04]  /*14f50*/  LDL.LU R201, [R1+0x158] ;  /* 0x0001580001c97983 */ /* 0x001f280000300800 */
[----:B------:R0:W-:Y:S04]  /*14f60*/  STL [R1+0x1cc], R202 ;  /* 0x0001ccca01007387 */ /* 0x0001e80000100800 */
[----:B0-----:R-:W4:Y:S04]  /*14f70*/  LDL.LU R202, [R1+0x17c] ;  /* 0x00017c0001ca7983 */ /* 0x001f280000300800 */
[----:B------:R0:W-:Y:S04]  /*14f80*/  STL [R1+0x1c4], R248 ;  /* 0x0001c4f801007387 */ /* 0x0001e80000100800 */
[----:B------:R1:W-:Y:S04]  /*14f90*/  STL [R1+0x1a0], R205 ;  /* 0x0001a0cd01007387 */ /* 0x0003e80000100800 */
[----:B0-----:R-:W4:Y:S04]  /*14fa0*/  LDL.LU R248, [R1+0x918] ;  /* 0x0009180001f87983 */ /* 0x001f280000300800 */
[----:B-1----:R-:W4:Y:S01]  /*14fb0*/  LDL.LU R205, [R1+0x150] ;  /* 0x0001500001cd7983 */ /* 0x002f220000300800 */
[----:B------:R-:W-:-:S02]  /*14fc0*/  IADD3 R206, P3, R206, UR46, RZ ;  /* 0x0000002ecece7c10 */ /* 0x000fc4000ff7e0ff */
[----:B------:R-:W-:-:S03]  /*14fd0*/  IADD3.X R185, R185, UR7, RZ, P6, !PT ;  /* 0x00000007b9b97c10 */ /* 0x000fc6000b7fe4ff */
[----:B------:R0:W-:Y:S01]  /*14fe0*/  STL [R1+0x198], R206 ;  /* 0x000198ce01007387 */ /* 0x0001e20000100800 */
[----:B------:R-:W-:Y:S02]  /*14ff0*/  IADD3 R193, P6, R193, UR46, RZ ;  /* 0x0000002ec1c17c10 */ /* 0x000fe4000ffde0ff */
[----:B------:R-:W-:Y:S01]  /*15000*/  IADD3.X R4, R4, UR7, RZ, P1, !PT ;  /* 0x0000000704047c10 */ /* 0x000fe20008ffe4ff */
[----:B0-----:R-:W4:Y:S04]  /*15010*/  LDL.LU R206, [R1+0x174] ;  /* 0x0001740001ce7983 */ /* 0x001f280000300800 */
[----:B------:R0:W-:Y:S01]  /*15020*/  STL [R1+0x190], R193 ;  /* 0x000190c101007387 */ /* 0x0001e20000100800 */
[----:B------:R-:W-:-:S03]  /*15030*/  IADD3.X R208, R208, UR7, RZ, P5, !PT ;  /* 0x00000007d0d07c10 */ /* 0x000fc6000affe4ff */
[----:B------:R-:W-:Y:S01]  /*15040*/  STL [R1+0x1bc], R185 ;  /* 0x0001bcb901007387 */ /* 0x000fe20000100800 */
[----:B------:R-:W-:Y:S02]  /*15050*/  IADD3 R236, P5, R236, UR46, RZ ;  /* 0x0000002eecec7c10 */ /* 0x000fe4000ffbe0ff */
[----:B------:R-:W-:Y:S01]  /*15060*/  IADD3.X R195, R195, UR7, RZ, P2, !PT ;  /* 0x00000007c3c37c10 */ /* 0x000fe200097fe4ff */
[----:B0-----:R-:W4:Y:S04]  /*15070*/  LDL.LU R193, [R1+0x16c] ;  /* 0x00016c0001c17983 */ /* 0x001f280000300800 */
[----:B------:R0:W-:Y:S01]  /*15080*/  STL [R1+0x1b4], R208 ;  /* 0x0001b4d001007387 */ /* 0x0001e20000100800 */
[----:B------:R-:W-:-:S03]  /*15090*/  IADD3 R196, P2, R196, UR46, RZ ;  /* 0x0000002ec4c47c10 */ /* 0x000fc6000ff5e0ff */
[----:B0-----:R-:W4:Y:S04]  /*150a0*/  LDL.LU R208, [R1+0x140] ;  /* 0x0001400001d07983 */ /* 0x001f280000300800 */
[----:B------:R0:W-:Y:S04]  /*150b0*/  STL [R1+0x188], R236 ;  /* 0x000188ec01007387 */ /* 0x0001e80000100800 */
[----:B0-----:R-:W4:Y:S04]  /*150c0*/  LDL.LU R236, [R1+0x914] ;  /* 0x0009140001ec7983 */ /* 0x001f280000300800 */
[----:B------:R0:W-:Y:S04]  /*150d0*/  STL [R1+0x1a4], R4 ;  /* 0x0001a40401007387 */ /* 0x0001e80000100800 */
[----:B------:R1:W-:Y:S01]  /*150e0*/  STL [R1+0x1ac], R195 ;  /* 0x0001acc301007387 */ /* 0x0003e20000100800 */
[----:B------:R-:W-:-:S03]  /*150f0*/  IADD3 R12, P1, R12, UR46, RZ ;  /* 0x0000002e0c0c7c10 */ /* 0x000fc6000ff3e0ff */
[----:B0-----:R-:W4:Y:S04]  /*15100*/  LDL.LU R4, [R1+0x910] ;  /* 0x0009100001047983 */ /* 0x001f280000300800 */
[----:B------:R-:W-:Y:S04]  /*15110*/  STL [R1+0x180], R196 ;  /* 0x000180c401007387 */ /* 0x000fe80000100800 */
[----:B-1----:R-:W4:Y:S04]  /*15120*/  LDL.LU R195, [R1+0x138] ;  /* 0x0001380001c37983 */ /* 0x002f280000300800 */
[----:B------:R0:W-:Y:S04]  /*15130*/  STL [R1+0x178], R12 ;  /* 0x0001780c01007387 */ /* 0x0001e80000100800 */
[----:B0-----:R-:W4:Y:S04]  /*15140*/  LDL.LU R12, [R1+0x15c] ;  /* 0x00015c00010c7983 */ /* 0x001f280000300800 */
[----:B------:R-:W4:Y:S01]  /*15150*/  LDL.LU R196, [R1+0x130] ;  /* 0x0001300001c47983 */ /* 0x000f220000300800 */
[----:B------:R-:W-:-:S02]  /*15160*/  IADD3.X R244, R244, UR7, RZ, P5, !PT ;  /* 0x00000007f4f47c10 */ /* 0x000fc4000affe4ff */
[----:B--2---:R-:W-:-:S05]  /*15170*/  IADD3.X R13, R13, UR7, RZ, P4, !PT ;  /* 0x000000070d0d7c10 */ /* 0x004fca000a7fe4ff */
[----:B------:R0:W-:Y:S04]  /*15180*/  STL [R1+0x19c], R13 ;  /* 0x00019c0d01007387 */ /* 0x0001e80000100800 */
[----:B0-----:R-:W2:Y:S01]  /*15190*/  LDL.LU R13, [R1+0x154] ;  /* 0x00015400010d7983 */ /* 0x001ea20000300800 */
[----:B------:R-:W-:Y:S02]  /*151a0*/  IADD3 R186, P4, R186, UR46, RZ ;  /* 0x0000002ebaba7c10 */ /* 0x000fe4000ff9e0ff */
[----:B---3--:R-:W-:Y:S02]  /*151b0*/  IADD3.X R211, R211, UR7, RZ, P3, !PT ;  /* 0x00000007d3d37c10 */ /* 0x008fe40009ffe4ff */
[----:B------:R-:W-:-:S03]  /*151c0*/  IADD3 R7, P3, R7, UR46, RZ ;  /* 0x0000002e07077c10 */ /* 0x000fc6000ff7e0ff */
[----:B------:R0:W-:Y:S01]  /*151d0*/  STL [R1+0x194], R211 ;  /* 0x000194d301007387 */ /* 0x0001e20000100800 */
[----:B----4-:R-:W-:-:S03]  /*151e0*/  IADD3.X R188, R188, UR7, RZ, P6, !PT ;  /* 0x00000007bcbc7c10 */ /* 0x010fc6000b7fe4ff */
[----:B0-----:R-:W3:Y:S04]  /*151f0*/  LDL.LU R211, [R1+0x14c] ;  /* 0x00014c0001d37983 */ /* 0x001ee80000300800 */
[----:B------:R-:W-:Y:S04]  /*15200*/  STL [R1+0x170], R186 ;  /* 0x000170ba01007387 */ /* 0x000fe80000100800 */
[----:B------:R0:W-:Y:S01]  /*15210*/  STL [R1+0x168], R7 ;  /* 0x0001680701007387 */ /* 0x0001e20000100800 */
[----:B------:R-:W-:-:S03]  /*15220*/  IADD3 R198, P6, R198, UR46, RZ ;  /* 0x0000002ec6c67c10 */ /* 0x000fc6000ffde0ff */
[----:B0-----:R-:W4:Y:S04]  /*15230*/  LDL.LU R7, [R1+0x90c] ;  /* 0x00090c0001077983 */ /* 0x001f280000300800 */
[----:B------:R0:W-:Y:S04]  /*15240*/  STL [R1+0x160], R198 ;  /* 0x000160c601007387 */ /* 0x0001e80000100800 */
[----:B0-----:R-:W4:Y:S04]  /*15250*/  LDL.LU R198, [R1+0x120] ;  /* 0x0001200001c67983 */ /* 0x001f280000300800 */
[----:B------:R-:W-:Y:S04]  /*15260*/  STL [R1+0x18c], R188 ;  /* 0x00018cbc01007387 */ /* 0x000fe80000100800 */
[----:B------:R0:W-:Y:S01]  /*15270*/  STL [R1+0x184], R244 ;  /* 0x000184f401007387 */ /* 0x0001e20000100800 */
[----:B------:R-:W-:-:S03]  /*15280*/  IADD3 R201, P5, R201, UR46, RZ ;  /* 0x0000002ec9c97c10 */ /* 0x000fc6000ffbe0ff */
[----:B0-----:R-:W4:Y:S04]  /*15290*/  LDL.LU R244, [R1+0x908] ;  /* 0x0009080001f47983 */ /* 0x001f280000300800 */
[----:B------:R-:W4:Y:S01]  /*152a0*/  LDL.LU R183, [R1+0x118] ;  /* 0x0001180001b77983 */ /* 0x000f220000300800 */
[----:B------:R-:W-:-:S03]  /*152b0*/  IADD3.X R202, R202, UR7, RZ, P2, !PT ;  /* 0x00000007caca7c10 */ /* 0x000fc600097fe4ff */
[----:B------:R0:W-:Y:S04]  /*152c0*/  STL [R1+0x158], R201 ;  /* 0x000158c901007387 */ /* 0x0001e80000100800 */
[----:B0-----:R-:W4:Y:S04]  /*152d0*/  LDL.LU R201, [R1+0x13c] ;  /* 0x00013c0001c97983 */ /* 0x001f280000300800 */
[----:B------:R0:W-:Y:S01]  /*152e0*/  STL [R1+0x17c], R202 ;  /* 0x00017cca01007387 */ /* 0x0001e20000100800 */
[----:B------:R-:W-:-:S03]  /*152f0*/  IADD3 R205, P2, R205, UR46, RZ ;  /* 0x0000002ecdcd7c10 */ /* 0x000fc6000ff5e0ff */
[----:B0-----:R-:W4:Y:S04]  /*15300*/  LDL.LU R202, [R1+0x110] ;  /* 0x0001100001ca7983 */ /* 0x001f280000300800 */
[----:B------:R0:W-:Y:S04]  /*15310*/  STL [R1+0x150], R205 ;  /* 0x000150cd01007387 */ /* 0x0001e80000100800 */
[----:B0-----:R-:W4:Y:S01]  /*15320*/  LDL.LU R205, [R1+0x134] ;  /* 0x0001340001cd7983 */ /* 0x001f220000300800 */
[----:B------:R-:W-:Y:S02]  /*15330*/  IADD3.X R206, R206, UR7, RZ, P1, !PT ;  /* 0x00000007cece7c10 */ /* 0x000fe40008ffe4ff */
[----:B------:R-:W-:-:S02]  /*15340*/  IADD3 R213, P1, R213, UR46, RZ ;  /* 0x0000002ed5d57c10 */ /* 0x000fc4000ff3e0ff */
[----:B------:R-:W-:-:S03]  /*15350*/  IADD3.X R229, R229, UR7, RZ, P3, !PT ;  /* 0x00000007e5e57c10 */ /* 0x000fc60009ffe4ff */
[----:B------:R0:W-:Y:S01]  /*15360*/  STL [R1+0x148], R213 ;  /* 0x000148d501007387 */ /* 0x0001e20000100800 */
[----:B------:R-:W-:-:S03]  /*15370*/  IADD3.X R193, R193, UR7, RZ, P4, !PT ;  /* 0x00000007c1c17c10 */ /* 0x000fc6000a7fe4ff */
[----:B0-----:R-:W4:Y:S04]  /*15380*/  LDL.LU R213, [R1+0x904] ;  /* 0x0009040001d57983 */ /* 0x001f280000300800 */
[----:B------:R0:W-:Y:S04]  /*15390*/  STL [R1+0x174], R206 ;  /* 0x000174ce01007387 */ /* 0x0001e80000100800 */
[----:B------:R-:W4:Y:S01]  /*153a0*/  LDL.LU R185, [R1+0x12c] ;  /* 0x00012c0001b97983 */ /* 0x000f220000300800 */
[----:B------:R-:W-:-:S03]  /*153b0*/  IADD3 R208, P4, R208, UR46, RZ ;  /* 0x0000002ed0d07c10 */ /* 0x000fc6000ff9e0ff */
[----:B0-----:R-:W4:Y:S04]  /*153c0*/  LDL.LU R206, [R1+0x100] ;  /* 0x0001000001ce7983 */ /* 0x001f280000300800 */
[----:B------:R0:W-:Y:S04]  /*153d0*/  STL [R1+0x140], R208 ;  /* 0x000140d001007387 */ /* 0x0001e80000100800 */
[----:B0-----:R-:W4:Y:S04]  /*153e0*/  LDL.LU R208, [R1+0xf8] ;  /* 0x0000f80001d07983 */ /* 0x001f280000300800 */
[----:B------:R-:W-:Y:S04]  /*153f0*/  STL [R1+0x16c], R193 ;  /* 0x00016cc101007387 */ /* 0x000fe80000100800 */
[----:B------:R0:W-:Y:S04]  /*15400*/  STL [R1+0x164], R229 ;  /* 0x000164e501007387 */ /* 0x0001e80000100800 */
[----:B0-----:R-:W4:Y:S01]  /*15410*/  LDL.LU R229, [R1+0x900] ;  /* 0x0009000001e57983 */ /* 0x001f220000300800 */
[----:B------:R-:W-:-:S03]  /*15420*/  IADD3 R195, P3, R195, UR46, RZ ;  /* 0x0000002ec3c37c10 */ /* 0x000fc6000ff7e0ff */
[----:B------:R-:W4:Y:S04]  /*15430*/  LDL.LU R186, [R1+0x11c] ;  /* 0x00011c0001ba7983 */ /* 0x000f280000300800 */
[----:B------:R-:W4:Y:S04]  /*15440*/  LDL.LU R188, [R1+0xf0] ;  /* 0x0000f00001bc7983 */ /* 0x000f280000300800 */
[----:B------:R-:W4:Y:S01]  /*15450*/  LDL.LU R193, [R1+0x114] ;  /* 0x0001140001c17983 */ /* 0x000f220000300800 */
[----:B------:R-:W-:Y:S02]  /*15460*/  IADD3.X R12, R12, UR7, RZ, P6, !PT ;  /* 0x000000070c0c7c10 */ /* 0x000fe4000b7fe4ff */
[----:B------:R-:W-:-:S03]  /*15470*/  IADD3 R196, P6, R196, UR46, RZ ;  /* 0x0000002ec4c47c10 */ /* 0x000fc6000ffde0ff */
[----:B------:R0:W-:Y:S04]  /*15480*/  STL [R1+0x15c], R12 ;  /* 0x00015c0c01007387 */ /* 0x0001e80000100800 */
[----:B0-----:R-:W4:Y:S04]  /*15490*/  LDL.LU R12, [R1+0x10c] ;  /* 0x00010c00010c7983 */ /* 0x001f280000300800 */
[----:B------:R-:W-:Y:S01]  /*154a0*/  STL [R1+0x138], R195 ;  /* 0x000138c301007387 */ /* 0x000fe20000100800 */
[----:B------:R-:W-:Y:S02]  /*154b0*/  IADD3.X R221, R221, UR7, RZ, P1, !PT ;  /* 0x00000007dddd7c10 */ /* 0x000fe40008ffe4ff */
[----:B--2---:R-:W-:-:S02]  /*154c0*/  IADD3.X R13, R13, UR7, RZ, P5, !PT ;  /* 0x000000070d0d7c10 */ /* 0x004fc4000affe4ff */
[----:B------:R-:W-:-:S03]  /*154d0*/  IADD3 R242, P5, R242, UR46, RZ ;  /* 0x0000002ef2f27c10 */ /* 0x000fc6000ffbe0ff */
[----:B------:R0:W-:Y:S04]  /*154e0*/  STL [R1+0x154], R13 ;  /* 0x0001540d01007387 */ /* 0x0001e80000100800 */
[----:B0-----:R-:W2:Y:S04]  /*154f0*/  LDL.LU R13, [R1+0xe0] ;  /* 0x0000e000010d7983 */ /* 0x001ea80000300800 */
[----:B------:R-:W-:Y:S04]  /*15500*/  STL [R1+0x130], R196 ;  /* 0x000130c401007387 */ /* 0x000fe80000100800 */
[----:B------:R0:W-:Y:S04]  /*15510*/  STL [R1+0x128], R242 ;  /* 0x000128f201007387 */ /* 0x0001e80000100800 */
[----:B0-----:R-:W2:Y:S04]  /*15520*/  LDL.LU R242, [R1+0x8fc] ;  /* 0x0008fc0001f27983 */ /* 0x001ea80000300800 */
[----:B------:R-:W2:Y:S04]  /*15530*/  LDL.LU R195, [R1+0xd8] ;  /* 0x0000d80001c37983 */ /* 0x000ea80000300800 */
[----:B------:R-:W2:Y:S01]  /*15540*/  LDL.LU R196, [R1+0xfc] ;  /* 0x0000fc0001c47983 */ /* 0x000ea20000300800 */
[----:B---3--:R-:W-:-:S05]  /*15550*/  IADD3.X R211, R211, UR7, RZ, P2, !PT ;  /* 0x00000007d3d37c10 */ /* 0x008fca00097fe4ff */
[----:B------:R0:W-:Y:S04]  /*15560*/  STL [R1+0x14c], R211 ;  /* 0x00014cd301007387 */ /* 0x0001e80000100800 */
[----:B0-----:R-:W3:Y:S01]  /*15570*/  LDL.LU R211, [R1+0xd0] ;  /* 0x0000d00001d37983 */ /* 0x001ee20000300800 */
[----:B----4-:R-:W-:-:S05]  /*15580*/  IADD3 R198, P2, R198, UR46, RZ ;  /* 0x0000002ec6c67c10 */ /* 0x010fca000ff5e0ff */
[----:B------:R0:W-:Y:S04]  /*15590*/  STL [R1+0x120], R198 ;  /* 0x000120c601007387 */ /* 0x0001e80000100800 */
[----:B0-----:R-:W4:Y:S04]  /*155a0*/  LDL.LU R198, [R1+0xf4] ;  /* 0x0000f40001c67983 */ /* 0x001f280000300800 */
[----:B------:R0:W-:Y:S01]  /*155b0*/  STL [R1+0x144], R221 ;  /* 0x000144dd01007387 */ /* 0x0001e20000100800 */
[----:B------:R-:W-:-:S03]  /*155c0*/  IADD3 R183, P1, R183, UR46, RZ ;  /* 0x0000002eb7b77c10 */ /* 0x000fc6000ff3e0ff */
[----:B0-----:R-:W4:Y:S01]  /*155d0*/  LDL.LU R221, [R1+0x8f8] ;  /* 0x0008f80001dd7983 */ /* 0x001f220000300800 */
[----:B------:R-:W-:-:S05]  /*155e0*/  IADD3.X R201, R201, UR7, RZ, P4, !PT ;  /* 0x00000007c9c97c10 */ /* 0x000fca000a7fe4ff */
        /* <DEDUP_REMOVED lines=8> */
[----:B------:R0:W-:Y:S04]  /*15670*/  STL [R1+0x108], R226 ;  /* 0x000108e201007387 */ /* 0x0001e80000100800 */
[----:B0-----:R-:W4:Y:S04]  /*15680*/  LDL.LU R226, [R1+0x8f4] ;  /* 0x0008f40001e27983 */ /* 0x001f280000300800 */
        /* <DEDUP_REMOVED lines=11> */
[----:B0-----:R-:W4:Y:S01]  /*15740*/  LDL.LU R250, [R1+0x8f0] ;  /* 0x0008f00001fa7983 */ /* 0x001f220000300800 */
[----:B------:R-:W-:-:S03]  /*15750*/  IADD3 R188, P2, R188, UR46, RZ ;  /* 0x0000002ebcbc7c10 */ /* 0x000fc6000ff5e0ff */
[----:B------:R0:W-:Y:S01]  /*15760*/  STL [R1+0xf8], R208 ;  /* 0x0000f8d001007387 */ /* 0x0001e20000100800 */
[----:B------:R-:W-:Y:S02]  /*15770*/  IADD3.X R193, R193, UR7, RZ, P1, !PT ;  /* 0x00000007c1c17c10 */ /* 0x000fe40008ffe4ff */
[----:B------:R-:W-:Y:S01]  /*15780*/  IADD3 R6, P1, R6, UR46, RZ ;  /* 0x0000002e06067c10 */ /* 0x000fe2000ff3e0ff */
[----:B0-----:R-:W4:Y:S04]  /*15790*/  LDL.LU R208, [R1+0xd4] ;  /* 0x0000d40001d07983 */ /* 0x001f280000300800 */
[----:B------:R-:W-:Y:S01]  /*157a0*/  STL [R1+0x11c], R186 ;  /* 0x00011cba01007387 */ /* 0x000fe20000100800 */
[----:B------:R-:W-:-:S03]  /*157b0*/  IADD3.X R234, R234, UR7, RZ, P3, !PT ;  /* 0x00000007eaea7c10 */ /* 0x000fc60009ffe4ff */
[----:B------:R0:W-:Y:S01]  /*157c0*/  STL [R1+0xe8], R6 ;  /* 0x0000e80601007387 */ /* 0x0001e20000100800 */
[----:B------:R-:W-:-:S03]  /*157d0*/  IADD3.X R12, R12, UR7, RZ, P4, !PT ;  /* 0x000000070c0c7c10 */ /* 0x000fc6000a7fe4ff */
[----:B------:R1:W-:Y:S04]  /*157e0*/  STL [R1+0xf0], R188 ;  /* 0x0000f0bc01007387 */ /* 0x0003e80000100800 */
[----:B0-----:R-:W4:Y:S04]  /*157f0*/  LDL.LU R6, [R1+0x8ec] ;  /* 0x0008ec0001067983 */ /* 0x001f280000300800 */
[----:B------:R-:W-:Y:S04]  /*15800*/  STL [R1+0x114], R193 ;  /* 0x000114c101007387 */ /* 0x000fe80000100800 */
[----:B------:R-:W4:Y:S04]  /*15810*/  LDL.LU R186, [R1+0xa0] ;  /* 0x0000a00001ba7983 */ /* 0x000f280000300800 */
[----:B-1----:R-:W4:Y:S04]  /*15820*/  LDL.LU R188, [R1+0x98] ;  /* 0x0000980001bc7983 */ /* 0x002f280000300800 */
[----:B------:R0:W-:Y:S04]  /*15830*/  STL [R1+0x10c], R12 ;  /* 0x00010c0c01007387 */ /* 0x0001e80000100800 */
[----:B0-----:R-:W4:Y:S04]  /*15840*/  LDL.LU R12, [R1+0xbc] ;  /* 0x0000bc00010c7983 */ /* 0x001f280000300800 */
[----:B------:R0:W-:Y:S04]  /*15850*/  STL [R1+0x104], R234 ;  /* 0x000104ea01007387 */ /* 0x0001e80000100800 */
[----:B0-----:R-:W4:Y:S01]  /*15860*/  LDL.LU R234, [R1+0x8e8] ;  /* 0x0008e80001ea7983 */ /* 0x001f220000300800 */
[----:B--2---:R-:W-:-:S05]  /*15870*/  IADD3 R13, P4, R13, UR46, RZ ;  /* 0x0000002e0d0d7c10 */ /* 0x004fca000ff9e0ff */
[----:B------:R0:W-:Y:S04]  /*15880*/  STL [R1+0xe0], R13 ;  /* 0x0000e00d01007387 */ /* 0x0001e80000100800 */
[----:B0-----:R-:W2:Y:S01]  /*15890*/  LDL.LU R13, [R1+0xb4] ;  /* 0x0000b400010d7983 */ /* 0x001ea20000300800 */
[----:B------:R-:W-:Y:S02]  /*158a0*/  IADD3 R195, P3, R195, UR46, RZ ;  /* 0x0000002ec3c37c10 */ /* 0x000fe4000ff7e0ff */
[----:B------:R-:W-:Y:S02]  /*158b0*/  IADD3.X R196, R196, UR7, RZ, P6, !PT ;  /* 0x00000007c4c47c10 */ /* 0x000fe4000b7fe4ff */
[----:B---3--:R-:W-:-:S05]  /*158c0*/  IADD3 R211, P6, R211, UR46, RZ ;  /* 0x0000002ed3d37c10 */ /* 0x008fca000ffde0ff */
[----:B------:R0:W-:Y:S04]  /*158d0*/  STL [R1+0xd0], R211 ;  /* 0x0000d0d301007387 */ /* 0x0001e80000100800 */
[----:B------:R-:W-:Y:S04]  /*158e0*/  STL [R1+0xd8], R195 ;  /* 0x0000d8c301007387 */ /* 0x000fe80000100800 */
[----:B0-----:R-:W3:Y:S04]  /*158f0*/  LDL.LU R211, [R1+0x80] ;  /* 0x0000800001d37983 */ /* 0x001ee80000300800 */
[----:B------:R-:W-:Y:S01]  /*15900*/  STL [R1+0xfc], R196 ;  /* 0x0000fcc401007387 */ /* 0x000fe20000100800 */
[----:B----4-:R-:W-:-:S02]  /*15910*/  IADD3.X R198, R198, UR7, RZ, P5, !PT ;  /* 0x00000007c6c67c10 */ /* 0x010fc4000affe4ff */
[----:B------:R-:W-:-:S05]  /*15920*/  IADD3 R218, P5, R218, UR46, RZ ;  /* 0x0000002edada7c10 */ /* 0x000fca000ffbe0ff */
[----:B------:R0:W-:Y:S04]  /*15930*/  STL [R1+0xc8], R218 ;  /* 0x0000c8da01007387 */ /* 0x0001e80000100800 */
[----:B0-----:R-:W4:Y:S04]  /*15940*/  LDL.LU R218, [R1+0x8e4] ;  /* 0x0008e40001da7983 */ /* 0x001f280000300800 */
[----:B------:R-:W-:Y:S01]  /*15950*/  STL [R1+0xf4], R198 ;  /* 0x0000f4c601007387 */ /* 0x000fe20000100800 */
[----:B------:R-:W-:-:S03]  /*15960*/  IADD3.X R10, R10, UR7, RZ, P1, !PT ;  /* 0x000000070a0a7c10 */ /* 0x000fc60008ffe4ff */
[----:B------:R-:W4:Y:S04]  /*15970*/  LDL.LU R193, [R1+0x78] ;  /* 0x0000780001c17983 */ /* 0x000f280000300800 */
[----:B------:R-:W4:Y:S04]  /*15980*/  LDL.LU R195, [R1+0x9c] ;  /* 0x00009c0001c37983 */ /* 0x000f280000300800 */
[----:B------:R-:W4:Y:S01]  /*15990*/  LDL.LU R196, [R1+0x94] ;  /* 0x0000940001c47983 */ /* 0x000f220000300800 */
[----:B------:R-:W-:-:S05]  /*159a0*/  IADD3.X R201, R201, UR7, RZ, P2, !PT ;  /* 0x00000007c9c97c10 */ /* 0x000fca00097fe4ff */
[----:B------:R-:W-:Y:S04]  /*159b0*/  STL [R1+0xec], R201 ;  /* 0x0000ecc901007387 */ /* 0x000fe80000100800 */
[----:B------:R0:W-:Y:S01]  /*159c0*/  STL [R1+0xe4], R10 ;  /* 0x0000e40a01007387 */ /* 0x0001e20000100800 */
[----:B------:R-:W-:-:S03]  /*159d0*/  IADD3 R202, P2, R202, UR46, RZ ;  /* 0x0000002ecaca7c10 */ /* 0x000fc6000ff5e0ff */
[----:B0-----:R-:W4:Y:S04]  /*159e0*/  LDL.LU R10, [R1+0x8e0] ;  /* 0x0008e000010a7983 */ /* 0x001f280000300800 */
[----:B------:R0:W-:Y:S04]  /*159f0*/  STL [R1+0xc0], R202 ;  /* 0x0000c0ca01007387 */ /* 0x0001e80000100800 */
[----:B------:R-:W4:Y:S04]  /*15a00*/  LDL.LU R198, [R1+0x60] ;  /* 0x0000600001c67983 */ /* 0x000f280000300800 */
[----:B------:R-:W4:Y:S04]  /*15a10*/  LDL.LU R201, [R1+0x58] ;  /* 0x0000580001c97983 */ /* 0x000f280000300800 */
[----:B0-----:R-:W4:Y:S01]  /*15a20*/  LDL.LU R202, [R1+0x7c] ;  /* 0x00007c0001ca7983 */ /* 0x001f220000300800 */
[----:B------:R-:W-:-:S05]  /*15a30*/  IADD3 R205, P1, R205, UR46, RZ ;  /* 0x0000002ecdcd7c10 */ /* 0x000fca000ff3e0ff */
[----:B------:R0:W-:Y:S04]  /*15a40*/  STL [R1+0xb8], R205 ;  /* 0x0000b8cd01007387 */ /* 0x0001e80000100800 */
[----:B0-----:R-:W4:Y:S01]  /*15a50*/  LDL.LU R205, [R1+0x74] ;  /* 0x0000740001cd7983 */ /* 0x001f220000300800 */
[----:B------:R-:W-:-:S04]  /*15a60*/  ULOP3.LUT UR5, UR5, 0x400, URZ, 0xc0, !UPT ;  /* 0x0000040005057892 */ /* 0x000fc8000f8ec03f */
[----:B------:R-:W-:Y:S01]  /*15a70*/  ULEA.HI UR5, UR43, UR5, URZ, 0x1c ;  /* 0x000000052b057291 */ /* 0x000fe2000f8fe03f */
[----:B------:R-:W-:-:S03]  /*15a80*/  WARPGROUP.ARRIVE ;  /* 0x00000000000079c5 */ /* 0x000fc60000000000 */
[----:B------:R-:W-:Y:S01]  /*15a90*/  ULOP3.LUT UR16, UR5, 0x3fff, URZ, 0xc0, !UPT ;  /* 0x00003fff05107892 */ /* 0x000fe2000f8ec03f */
[----:B------:R-:W-:Y:S01]  /*15aa0*/  UMOV UR19, 0x40000040 ;  /* 0x4000004000137882 */ /* 0x000fe20000000000 */
[----:B------:R-:W-:-:S07]  /*15ab0*/  UMOV UR17, 0x40000040 ;  /* 0x4000004000117882 */ /* 0x000fce0000000000 */
[----:B------:R-:W-:Y:S01]  /*15ac0*/  HGMMA.64x256x16.F32.BF16 R24, gdesc[UR16].tnspA, R24 ;  /* 0x23e00000101879f0 */ /* 0x000fe20008701818 */
[----:B------:R-:W-:Y:S02]  /*15ad0*/  IADD3.X R206, R206, UR7, RZ, P4, !PT ;  /* 0x00000007cece7c10 */ /* 0x000fe4000a7fe4ff */
[----:B------:R-:W-:Y:S02]  /*15ae0*/  IADD3.X R227, R227, UR7, RZ, P5, !PT ;  /* 0x00000007e3e37c10 */ /* 0x000fe4000affe4ff */
[----:B------:R-:W-:Y:S02]  /*15af0*/  IADD3.X R208, R208, UR7, RZ, P3, !PT ;  /* 0x00000007d0d07c10 */ /* 0x000fe40009ffe4ff */
[----:B------:R-:W-:Y:S02]  /*15b00*/  IADD3 R219, P3, R219, UR46, RZ ;  /* 0x0000002edbdb7c10 */ /* 0x000fe4000ff7e0ff */
[----:B------:R-:W-:-:S05]  /*15b10*/  IADD3 R6, P4, R6, UR46, RZ ;  /* 0x0000002e06067c10 */ /* 0x000fca000ff9e0ff */
[----:B------:R0:W-:Y:S04]  /*15b20*/  STL [R1+0xb0], R6 ;  /* 0x0000b00601007387 */ /* 0x0001e80000100800 */
[----:B------:R1:W-:Y:S04]  /*15b30*/  STL [R1+0xdc], R206 ;  /* 0x0000dcce01007387 */ /* 0x0003e80000100800 */
[----:B0-----:R-:W4:Y:S04]  /*15b40*/  LDL.LU R6, [R1+0x8dc] ;  /* 0x0008dc0001067983 */ /* 0x001f280000300800 */
[----:B-1----:R-:W4:Y:S04]  /*15b50*/  LDL.LU R206, [R1+0x40] ;  /* 0x0000400001ce7983 */ /* 0x002f280000300800 */
[----:B------:R0:W-:Y:S04]  /*15b60*/  STL [R1+0xa8], R219 ;  /* 0x0000a8db01007387 */ /* 0x0001e80000100800 */
[----:B------:R-:W-:Y:S01]  /*15b70*/  STL [R1+0xd4], R208 ;  /* 0x0000d4d001007387 */ /* 0x000fe20000100800 */
[----:B------:R-:W-:-:S03]  /*15b80*/  IADD3.X R12, R12, UR7, RZ, P2, !PT ;  /* 0x000000070c0c7c10 */ /* 0x000fc600097fe4ff */
[----:B0-----:R-:W4:Y:S01]  /*15b90*/  LDL.LU R219, [R1+0x8d8] ;  /* 0x0008d80001db7983 */ /* 0x001f220000300800 */
[----:B------:R-:W-:Y:S02]  /*15ba0*/  IADD3 R188, P5, R188, UR46, RZ ;  /* 0x0000002ebcbc7c10 */ /* 0x000fe4000ffbe0ff */
[----:B------:R-:W-:Y:S02]  /*15bb0*/  IADD3 R226, P2, R226, UR46, RZ ;  /* 0x0000002ee2e27c10 */ /* 0x000fe4000ff5e0ff */
[----:B------:R-:W-:Y:S02]  /*15bc0*/  IADD3.X R243, R243, UR7, RZ, P3, !PT ;  /* 0x00000007f3f37c10 */ /* 0x000fe40009ffe4ff */
[----:B------:R-:W-:Y:S02]  /*15bd0*/  IADD3.X R234, R234, UR7, RZ, P4, !PT ;  /* 0x00000007eaea7c10 */ /* 0x000fe4000a7fe4ff */
[----:B------:R-:W-:Y:S02]  /*15be0*/  IADD3.X R250, R250, UR7, RZ, P2, !PT ;  /* 0x00000007fafa7c10 */ /* 0x000fe400097fe4ff */
[----:B--2---:R-:W-:-:S02]  /*15bf0*/  IADD3.X R13, R13, UR7, RZ, P1, !PT ;  /* 0x000000070d0d7c10 */ /* 0x004fc40008ffe4ff */
[----:B------:R-:W-:-:S04]  /*15c00*/  IADD3 R235, P1, R235, UR46, RZ ;  /* 0x0000002eebeb7c10 */ /* 0x000fc8000ff3e0ff */
[----:B------:R-:W-:Y:S02]  /*15c10*/  IADD3.X R237, R237, UR7, RZ, P1, !PT ;  /* 0x00000007eded7c10 */ /* 0x000fe40008ffe4ff */
[----:B---3--:R-:W-:Y:S02]  /*15c20*/  IADD3 R211, P4, R211, UR46, RZ ;  /* 0x0000002ed3d37c10 */ /* 0x008fe4000ff9e0ff */
[----:B----4-:R-:W-:Y:S02]  /*15c30*/  IADD3.X R218, R218, UR7, RZ, P6, !PT ;  /* 0x00000007dada7c10 */ /* 0x010fe4000b7fe4ff */
[----:B------:R-:W-:-:S03]  /*15c40*/  IADD3 R186, P6, R186, UR46, RZ ;  /* 0x0000002ebaba7c10 */ /* 0x000fc6000ffde0ff */
[----:B------:R0:W-:Y:S04]  /*15c50*/  STL [R1+0xcc], R218 ;  /* 0x0000ccda01007387 */ /* 0x0001e80000100800 */
[----:B0-----:R-:W2:Y:S04]  /*15c60*/  LDL.LU R218, [R1+0x8d4] ;  /* 0x0008d40001da7983 */ /* 0x001ea80000300800 */
[----:B------:R-:W3:Y:S04]  /*15c70*/  LDL.LU R208, [R1+0x5c] ;  /* 0x00005c0001d07983 */ /* 0x000ee80000300800 */
[----:B------:R0:W-:Y:S04]  /*15c80*/  STL [R1+0xc4], R227 ;  /* 0x0000c4e301007387 */ /* 0x0001e80000100800 */
[----:B0-----:R-:W4:Y:S04]  /*15c90*/  LDL.LU R227, [R1+0x8d0] ;  /* 0x0008d00001e37983 */ /* 0x001f280000300800 */
[----:B------:R-:W-:Y:S04]  /*15ca0*/  STL [R1+0xa0], R186 ;  /* 0x0000a0ba01007387 */ /* 0x000fe80000100800 */
[----:B------:R0:W-:Y:S01]  /*15cb0*/  STL [R1+0xbc], R12 ;  /* 0x0000bc0c01007387 */ /* 0x0001e20000100800 */
[----:B------:R-:W-:-:S03]  /*15cc0*/  IADD3.X R195, R195, UR7, RZ, P6, !PT ;  /* 0x00000007c3c37c10 */ /* 0x000fc6000b7fe4ff */
[----:B0-----:R-:W2:Y:S04]  /*15cd0*/  LDL.LU R12, [R1+0x20] ;  /* 0x00002000010c7983 */ /* 0x001ea80000300800 */
[----:B------:R-:W-:Y:S04]  /*15ce0*/  STL [R1+0x98], R188 ;  /* 0x000098bc01007387 */ /* 0x000fe80000100800 */
[----:B------:R0:W-:Y:S01]  /*15cf0*/  STL [R1+0x90], R226 ;  /* 0x000090e201007387 */ /* 0x0001e20000100800 */
[----:B------:R-:W-:Y:S02]  /*15d00*/  IADD3 R242, P6, R242, UR46, RZ ;  /* 0x0000002ef2f27c10 */ /* 0x000fe4000ffde0ff */
[----:B------:R-:W-:Y:S01]  /*15d10*/  IADD3 R193, P3, R193, UR46, RZ ;  /* 0x0000002ec1c17c10 */ /* 0x000fe2000ff7e0ff */
        /* <DEDUP_REMOVED lines=9> */
[----:B------:R0:W-:Y:S01]  /*15db0*/  STL [R1+0xa4], R243 ;  /* 0x0000a4f301007387 */ /* 0x0001e20000100800 */
[----:B------:R-:W-:-:S03]  /*15dc0*/  IADD3 R198, P2, R198, UR46, RZ ;  /* 0x0000002ec6c67c10 */ /* 0x000fc6000ff5e0ff */
[----:B0-----:R-:W4:Y:S04]  /*15dd0*/  LDL.LU R243, [R1+0x8c0] ;  /* 0x0008c00001f37983 */ /* 0x001f280000300800 */
[----:B------:R0:W-:Y:S01]  /*15de0*/  STL [R1+0x80], R211 ;  /* 0x000080d301007387 */ /* 0x0001e20000100800 */
[----:B------:R-:W-:-:S03]  /*15df0*/  IADD3.X R202, R202, UR7, RZ, P4, !PT ;  /* 0x00000007caca7c10 */ /* 0x000fc6000a7fe4ff */
[----:B0-----:R-:W4:Y:S04]  /*15e00*/  LDL.LU R211, [R1] ;  /* 0x0000000001d37983 */ /* 0x001f280000300800 */
[----:B------:R0:W-:Y:S04]  /*15e10*/  STL [R1+0x70], R242 ;  /* 0x000070f201007387 */ /* 0x0001e80000100800 */
[----:B------:R-:W-:Y:S01]  /*15e20*/  STL [R1+0x78], R193 ;  /* 0x000078c101007387 */ /* 0x000fe20000100800 */
[----:B------:R-:W-:-:S03]  /*15e30*/  IADD3 R213, P4, R213, UR46, RZ ;  /* 0x0000002ed5d57c10 */ /* 0x000fc6000ff9e0ff */
[----:B0-----:R-:W4:Y:S04]  /*15e40*/  LDL.LU R242, [R1+0x8bc] ;  /* 0x0008bc0001f27983 */ /* 0x001f280000300800 */
[----:B------:R-:W-:Y:S04]  /*15e50*/  STL [R1+0x9c], R195 ;  /* 0x00009cc301007387 */ /* 0x000fe80000100800 */
[----:B------:R0:W-:Y:S01]  /*15e60*/  STL [R1+0x68], R251 ;  /* 0x000068fb01007387 */ /* 0x0001e20000100800 */
[----:B------:R-:W-:Y:S02]  /*15e70*/  IADD3 R201, P1, R201, UR46, RZ ;  /* 0x0000002ec9c97c10 */ /* 0x000fe4000ff3e0ff */
[----:B------:R-:W-:Y:S01]  /*15e80*/  IADD3.X R205, R205, UR7, RZ, P3, !PT ;  /* 0x00000007cdcd7c10 */ /* 0x000fe20009ffe4ff */
[----:B0-----:R-:W4:Y:S04]  /*15e90*/  LDL.LU R251, [R1+0x8b8] ;  /* 0x0008b80001fb7983 */ /* 0x001f280000300800 */
[----:B------:R-:W-:Y:S04]  /*15ea0*/  STL [R1+0x94], R196 ;  /* 0x000094c401007387 */ /* 0x000fe80000100800 */
[----:B------:R0:W-:Y:S01]  /*15eb0*/  STL [R1+0x8c], R250 ;  /* 0x00008cfa01007387 */ /* 0x0001e20000100800 */
[----:B------:R-:W-:-:S02]  /*15ec0*/  IADD3 R8, P3, R8, UR46, RZ ;  /* 0x0000002e08087c10 */ /* 0x000fc4000ff7e0ff */
[----:B------:R-:W-:Y:S01]  /*15ed0*/  IADD3.X R221, R221, UR7, RZ, P6, !PT ;  /* 0x00000007dddd7c10 */ /* 0x000fe2000b7fe4ff */
[----:B0-----:R-:W4:Y:S04]  /*15ee0*/  LDL.LU R250, [R1+0x8b4] ;  /* 0x0008b40001fa7983 */ /* 0x001f280000300800 */
[----:B------:R0:W-:Y:S04]  /*15ef0*/  STL [R1+0x84], R237 ;  /* 0x000084ed01007387 */ /* 0x0001e80000100800 */
[----:B0-----:R-:W4:Y:S04]  /*15f00*/  LDL.LU R237, [R1+0x8b0] ;  /* 0x0008b00001ed7983 */ /* 0x001f280000300800 */
[----:B------:R-:W-:Y:S04]  /*15f10*/  STL [R1+0x60], R198 ;  /* 0x000060c601007387 */ /* 0x000fe80000100800 */
[----:B------:R0:W-:Y:S04]  /*15f20*/  STL [R1+0x50], R213 ;  /* 0x000050d501007387 */ /* 0x0001e80000100800 */
[----:B------:R-:W-:Y:S04]  /*15f30*/  STL [R1+0x58], R201 ;  /* 0x000058c901007387 */ /* 0x000fe80000100800 */
[----:B0-----:R-:W4:Y:S04]  /*15f40*/  LDL.LU R213, [R1+0x8ac] ;  /* 0x0008ac0001d57983 */ /* 0x001f280000300800 */
[----:B------:R-:W-:Y:S04]  /*15f50*/  STL [R1+0x7c], R202 ;  /* 0x00007cca01007387 */ /* 0x000fe80000100800 */
[----:B------:R0:W-:Y:S04]  /*15f60*/  STL [R1+0x48], R8 ;  /* 0x0000480801007387 */ /* 0x0001e80000100800 */
[----:B0-----:R-:W4:Y:S04]  /*15f70*/  LDL.LU R8, [R1+0x8a8] ;  /* 0x0008a80001087983 */ /* 0x001f280000300800 */
[----:B------:R-:W-:Y:S04]  /*15f80*/  STL [R1+0x74], R205 ;  /* 0x000074cd01007387 */ /* 0x000fe80000100800 */
[----:B------:R0:W-:Y:S01]  /*15f90*/  STL [R1+0x6c], R221 ;  /* 0x00006cdd01007387 */ /* 0x0001e20000100800 */
[----:B------:R-:W-:-:S03]  /*15fa0*/  IADD3.X R2, R2, UR7, RZ, P5, !PT ;  /* 0x0000000702027c10 */ /* 0x000fc6000affe4ff */
[----:B0-----:R-:W4:Y:S04]  /*15fb0*/  LDL.LU R221, [R1+0x8a4] ;  /* 0x0008a40001dd7983 */ /* 0x001f280000300800 */
[----:B------:R0:W-:Y:S01]  /*15fc0*/  STL [R1+0x64], R2 ;  /* 0x0000640201007387 */ /* 0x0001e20000100800 */
[----:B------:R-:W-:Y:S01]  /*15fd0*/  UIADD3 UR8, UP0, UR16, 0x80, URZ ;  /* 0x0000008010087890 */ /* 0x000fe2000ff1e03f */
[----:B------:R-:W-:Y:S02]  /*15fe0*/  UMOV UR5, URZ ;  /* 0x0000003f00057c82 */ /* 0x000fe40008000000 */
[----:B0-----:R-:W4:Y:S01]  /*15ff0*/  LDL.LU R2, [R1+0x8a0] ;  /* 0x0008a00001027983 */ /* 0x001f220000300800 */
[----:B------:R-:W-:-:S09]  /*16000*/  UIADD3.X UR9, UR5, 0x40000040, URZ, UP0, !UPT ;  /* 0x4000004005097890 */ /* 0x000fd200087fe43f */
[----:B------:R-:W-:Y:S01]  /*16010*/  HGMMA.64x256x16.F32.BF16 R24, gdesc[UR8].tnspA, R24 ;  /* 0x23e00000081879f0 */ /* 0x000fe20008701818 */
[----:B------:R-:W-:Y:S01]  /*16020*/  UIADD3.64 UR20, UR8, 0x80, URZ ;  /* 0x0000008008147897 */ /* 0x000fe2000fffe03f */
[----:B------:R-:W-:-:S05]  /*16030*/  IADD3 R206, P6, R206, UR46, RZ ;  /* 0x0000002ecece7c10 */ /* 0x000fca000ffde0ff */
[----:B------:R-:W-:Y:S01]  /*16040*/  STL [R1+0x40], R206 ;  /* 0x000040ce01007387 */ /* 0x000fe20000100800 */
[----:B------:R-:W-:Y:S02]  /*16050*/  IADD3.X R229, R229, UR7, RZ, P4, !PT ;  /* 0x00000007e5e57c10 */ /* 0x000fe4000a7fe4ff */
[----:B------:R-:W-:Y:S02]  /*16060*/  IADD3.X R228, R228, UR7, RZ, P3, !PT ;  /* 0x00000007e4e47c10 */ /* 0x000fe40009ffe4ff */
[----:B---3--:R-:W-:Y:S02]  /*16070*/  IADD3.X R208, R208, UR7, RZ, P2, !PT ;  /* 0x00000007d0d07c10 */ /* 0x008fe400097fe4ff */
[----:B------:R-:W-:-:S14]  /*16080*/  IADD3 R7, P2, R7, UR46, RZ ;  /* 0x0000002e07077c10 */ /* 0x000fdc000ff5e0ff */
[----:B------:R-:W-:Y:S01]  /*16090*/  HGMMA.64x256x16.F32.BF16 R24, gdesc[UR20].tnspA, R24 ;  /* 0x23e00000141879f0 */ /* 0x000fe20008701818 */
[----:B--2---:R-:W-:Y:S02]  /*160a0*/  IADD3 R12, P4, R12, UR46, RZ ;  /* 0x0000002e0c0c7c10 */ /* 0x004fe4000ff9e0ff */
[----:B----4-:R-:W-:Y:S02]  /*160b0*/  IADD3.X R13, R13, UR7, RZ, P6, !PT ;  /* 0x000000070d0d7c10 */ /* 0x010fe4000b7fe4ff */
[----:B------:R-:W-:Y:S02]  /*160c0*/  IADD3 R236, P6, R236, UR46, RZ ;  /* 0x0000002eecec7c10 */ /* 0x000fe4000ffde0ff */
[----:B------:R-:W-:Y:S02]  /*160d0*/  IADD3 R237, P3, R237, UR46, RZ ;  /* 0x0000002eeded7c10 */ /* 0x000fe4000ff7e0ff */
[----:B------:R-:W-:-:S05]  /*160e0*/  IADD3 R213, P5, R213, UR46, RZ ;  /* 0x0000002ed5d57c10 */ /* 0x000fca000ffbe0ff */
[----:B------:R0:W-:Y:S04]  /*160f0*/  STL [R1+0x38], R213 ;  /* 0x000038d501007387 */ /* 0x0001e80000100800 */
[----:B0-----:R-:W2:Y:S04]  /*16100*/  LDL.LU R213, [R1+0x89c] ;  /* 0x00089c0001d57983 */ /* 0x001ea80000300800 */
[----:B------:R0:W-:Y:S04]  /*16110*/  STL [R1+0x30], R7 ;  /* 0x0000300701007387 */ /* 0x0001e80000100800 */
[----:B0-----:R-:W3:Y:S01]  /*16120*/  LDL.LU R7, [R1+0x898] ;  /* 0x0008980001077983 */ /* 0x001ee20000300800 */
[----:B------:R-:W-:-:S02]  /*16130*/  IADD3.X R221, R221, UR7, RZ, P1, !PT ;  /* 0x00000007dddd7c10 */ /* 0x000fc40008ffe4ff */
[----:B------:R-:W-:Y:S01]  /*16140*/  IADD3 R220, P1, R220, UR46, RZ ;  /* 0x0000002edcdc7c10 */ /* 0x000fe2000ff3e0ff */
[----:B------:R-:W-:Y:S04]  /*16150*/  STL [R1+0x5c], R208 ;  /* 0x00005cd001007387 */ /* 0x000fe80000100800 */
[----:B------:R0:W-:Y:S04]  /*16160*/  STL [R1+0x54], R221 ;  /* 0x000054dd01007387 */ /* 0x0001e80000100800 */
[----:B0-----:R-:W4:Y:S04]  /*16170*/  LDL.LU R221, [R1+0x894] ;  /* 0x0008940001dd7983 */ /* 0x001f280000300800 */
[----:B------:R0:W-:Y:S01]  /*16180*/  STL [R1+0x28], R220 ;  /* 0x000028dc01007387 */ /* 0x0001e20000100800 */
[----:B------:R-:W-:-:S03]  /*16190*/  IADD3.X R2, R2, UR7, RZ, P5, !PT ;  /* 0x0000000702027c10 */ /* 0x000fc6000affe4ff */
[----:B0-----:R-:W2:Y:S04]  /*161a0*/  LDL.LU R220, [R1+0x890] ;  /* 0x0008900001dc7983 */ /* 0x001ea80000300800 */
[----:B------:R0:W-:Y:S04]  /*161b0*/  STL [R1+0x4c], R229 ;  /* 0x00004ce501007387 */ /* 0x0001e80000100800 */
[----:B0-----:R-:W3:Y:S04]  /*161c0*/  LDL.LU R229, [R1+0x88c] ;  /* 0x00088c0001e57983 */ /* 0x001ee80000300800 */
[----:B------:R0:W-:Y:S04]  /*161d0*/  STL [R1+0x44], R228 ;  /* 0x000044e401007387 */ /* 0x0001e80000100800 */
[----:B0-----:R-:W4:Y:S04]  /*161e0*/  LDL.LU R228, [R1+0x888] ;  /* 0x0008880001e47983 */ /* 0x001f280000300800 */
[----:B------:R-:W-:Y:S04]  /*161f0*/  STL [R1+0x20], R12 ;  /* 0x0000200c01007387 */ /* 0x000fe80000100800 */
[----:B------:R0:W-:Y:S04]  /*16200*/  STL [R1+0x18], R237 ;  /* 0x000018ed01007387 */ /* 0x0001e80000100800 */
[----:B0-----:R-:W2:Y:S04]  /*16210*/  LDL.LU R237, [R1+0x884] ;  /* 0x0008840001ed7983 */ /* 0x001ea80000300800 */
[----:B------:R0:W-:Y:S04]  /*16220*/  STL [R1+0x10], R236 ;  /* 0x000010ec01007387 */ /* 0x0001e80000100800 */
[----:B0-----:R-:W2:Y:S04]  /*16230*/  LDL.LU R236, [R1+0x880] ;  /* 0x0008800001ec7983 */ /* 0x001ea80000300800 */
[----:B------:R-:W-:Y:S04]  /*16240*/  STL [R1+0x3c], R13 ;  /* 0x00003c0d01007387 */ /* 0x000fe80000100800 */
[----:B------:R0:W-:Y:S04]  /*16250*/  STL [R1+0x34], R2 ;  /* 0x0000340201007387 */ /* 0x0001e80000100800 */
[----:B0-----:R-:W3:Y:S01]  /*16260*/  LDL.LU R2, [R1+0x87c] ;  /* 0x00087c0001027983 */ /* 0x001ee20000300800 */
[----:B------:R-:W-:-:S09]  /*16270*/  UIADD3.64 UR24, UR8, 0x100, URZ ;  /* 0x0000010008187897 */ /* 0x000fd2000fffe03f */
[----:B------:R-:W-:Y:S01]  /*16280*/  HGMMA.64x256x16.F32.BF16 R24, gdesc[UR24].tnspA, R24 ;  /* 0x23e00000181879f0 */ /* 0x000fe20008701818 */
[----:B------:R-:W-:Y:S01]  /*16290*/  UIADD3.64 UR28, UR8, 0x180, URZ ;  /* 0x00000180081c7897 */ /* 0x000fe2000fffe03f */
[----:B------:R-:W-:Y:S02]  /*162a0*/  IADD3 R245, P5, R245, UR46, RZ ;  /* 0x0000002ef5f57c10 */ /* 0x000fe4000ffbe0ff */
[----:B------:R-:W-:Y:S02]  /*162b0*/  IADD3.X R244, R244, UR7, RZ, P2, !PT ;  /* 0x00000007f4f47c10 */ /* 0x000fe400097fe4ff */
[----:B------:R-:W-:Y:S01]  /*162c0*/  IADD3.X R252, R252, UR7, RZ, P1, !PT ;  /* 0x00000007fcfc7c10 */ /* 0x000fe20008ffe4ff */
[----:B------:R0:W-:Y:S01]  /*162d0*/  STL [R1+0x8], R245 ;  /* 0x000008f501007387 */ /* 0x0001e20000100800 */
[----:B------:R-:W-:-:S03]  /*162e0*/  IADD3 R211, P2, R211, UR46, RZ ;  /* 0x0000002ed3d37c10 */ /* 0x000fc6000ff5e0ff */
[----:B0-----:R-:W2:Y:S04]  /*162f0*/  LDL.LU R245, [R1+0x878] ;  /* 0x0008780001f57983 */ /* 0x001ea80000300800 */
[----:B------:R0:W-:Y:S01]  /*16300*/  STL [R1+0x2c], R244 ;  /* 0x00002cf401007387 */ /* 0x0001e20000100800 */
[----:B------:R-:W-:-:S03]  /*16310*/  IADD3.X R8, R8, UR7, RZ, P3, !PT ;  /* 0x0000000708087c10 */ /* 0x000fc60009ffe4ff */
[----:B0-----:R-:W2:Y:S04]  /*16320*/  LDL.LU R244, [R1+0x874] ;  /* 0x0008740001f47983 */ /* 0x001ea80000300800 */
[----:B------:R0:W-:Y:S01]  /*16330*/  STL [R1+0x24], R252 ;  /* 0x000024fc01007387 */ /* 0x0001e20000100800 */
[----:B------:R-:W-:-:S03]  /*16340*/  IADD3.X R4, R4, UR7, RZ, P6, !PT ;  /* 0x0000000704047c10 */ /* 0x000fc6000b7fe4ff */
[----:B0-----:R-:W4:Y:S01]  /*16350*/  LDL.LU R252, [R1+0x870] ;  /* 0x0008700001fc7983 */ /* 0x001f220000300800 */
[----:B------:R-:W-:-:S03]  /*16360*/  IADD3.X R0, R0, UR7, RZ, P5, !PT ;  /* 0x0000000700007c10 */ /* 0x000fc6000affe4ff */
[----:B------:R-:W-:Y:S01]  /*16370*/  STL [R1], R211 ;  /* 0x000000d301007387 */ /* 0x000fe20000100800 */
[----:B------:R-:W-:Y:S01]  /*16380*/  HGMMA.64x256x16.F32.BF16 R24, gdesc[UR28].tnspA, R24 ;  /* 0x23e000001c1879f0 */ /* 0x000fe20008701818 */
[----:B------:R-:W-:Y:S01]  /*16390*/  UIADD3.64 UR32, UR8, 0x200, URZ ;  /* 0x0000020008207897 */ /* 0x000fe2000fffe03f */
[----:B---3--:R-:W-:-:S05]  /*163a0*/  IADD3.X R2, R2, UR7, RZ, P4, !PT ;  /* 0x0000000702027c10 */ /* 0x008fca000a7fe4ff */
[----:B------:R0:W-:Y:S04]  /*163b0*/  STL [R1+0x1c], R2 ;  /* 0x00001c0201007387 */ /* 0x0001e80000100800 */
[----:B0-----:R0:W5:Y:S04]  /*163c0*/  LDL.LU R2, [R1+0x86c] ;  /* 0x00086c0001027983 */ /* 0x0011680000300800 */
[----:B------:R1:W-:Y:S04]  /*163d0*/  STL [R1+0x14], R8 ;  /* 0x0000140801007387 */ /* 0x0003e80000100800 */
[----:B-1----:R-:W3:Y:S04]  /*163e0*/  LDL.LU R8, [R1+0x868] ;  /* 0x0008680001087983 */ /* 0x002ee80000300800 */
[----:B------:R1:W-:Y:S04]  /*163f0*/  STL [R1+0xc], R4 ;  /* 0x00000c0401007387 */ /* 0x0003e80000100800 */
[----:B-1----:R-:W3:Y:S04]  /*16400*/  LDL.LU R4, [R1+0x864] ;  /* 0x0008640001047983 */ /* 0x002ee80000300800 */
[----:B------:R1:W-:Y:S01]  /*16410*/  STL [R1+0x4], R0 ;  /* 0x0000040001007387 */ /* 0x0003e20000100800 */
[----:B------:R-:W-:Y:S03]  /*16420*/  HGMMA.64x256x16.F32.BF16 R24, gdesc[UR32].tnspA, R24 ;  /* 0x23e00000201879f0 */ /* 0x000fe60008701818 */
[----:B-1----:R-:W2:Y:S04]  /*16430*/  LDL.LU R0, [R1+0x860] ;  /* 0x0008600001007983 */ /* 0x002ea80000300800 */
[----:B------:R-:W3:Y:S01]  /*16440*/  LDL.LU R211, [R1+0x520] ;  /* 0x0005200001d37983 */ /* 0x000ee20000300800 */
[----:B------:R-:W-:Y:S01]  /*16450*/  UIADD3.64 UR36, UR8, 0x280, URZ ;  /* 0x0000028008247897 */ /* 0x000fe2000fffe03f */
[----:B----4-:R-:W-:-:S02]  /*16460*/  IADD3.X R252, R252, UR7, RZ, P2, !PT ;  /* 0x00000007fcfc7c10 */ /* 0x010fc400097fe4ff */
[----:B------:R-:W-:-:S04]  /*16470*/  IADD3 R241, P2, R241, UR46, RZ ;  /* 0x0000002ef1f17c10 */ /* 0x000fc8000ff5e0ff */
[----:B------:R-:W-:Y:S02]  /*16480*/  IADD3.X R240, R240, UR7, RZ, P2, !PT ;  /* 0x00000007f0f07c10 */ /* 0x000fe400097fe4ff */
[----:B------:R-:W-:-:S04]  /*16490*/  IADD3 R229, P2, R229, UR46, RZ ;  /* 0x0000002ee5e57c10 */ /* 0x000fc8000ff5e0ff */
[----:B------:R-:W-:Y:S02]  /*164a0*/  IADD3.X R228, R228, UR7, RZ, P2, !PT ;  /* 0x00000007e4e47c10 */ /* 0x000fe400097fe4ff */
[----:B------:R-:W-:-:S04]  /*164b0*/  IADD3 R217, P2, R217, UR46, RZ ;  /* 0x0000002ed9d97c10 */ /* 0x000fc8000ff5e0ff */
[----:B------:R-:W-:Y:S01]  /*164c0*/  IADD3.X R216, R216, UR7, RZ, P2, !PT ;  /* 0x00000007d8d87c10 */ /* 0x000fe200097fe4ff */
[----:B------:R-:W-:Y:S01]  /*164d0*/  HGMMA.64x256x16.F32.BF16 R24, gdesc[UR36].tnspA, R24 ;  /* 0x23e00000241879f0 */ /* 0x000fe20008701818 */
[----:B------:R-:W-:Y:S01]  /*164e0*/  UIADD3.64 UR12, UR8, 0x300, URZ ;  /* 0x00000300080c7897 */ /* 0x000fe2000fffe03f */
[----:B---3--:R-:W-:-:S04]  /*164f0*/  IADD3 R211, P2, R211, UR45, RZ ;  /* 0x0000002dd3d37c10 */ /* 0x008fc8000ff5e0ff */
[----:B--2---:R-:W-:Y:S01]  /*16500*/  IADD3.X R0, R0, UR42, RZ, P2, !PT ;  /* 0x0000002a00007c10 */ /* 0x004fe200097fe4ff */
[----:B------:R-:W-:Y:S04]  /*16510*/  STL [R1+0x520], R211 ;  /* 0x000520d301007387 */ /* 0x000fe80000100800 */
[----:B------:R1:W-:Y:S04]  /*16520*/  STL [R1+0x51c], R0 ;  /* 0x00051c0001007387 */ /* 0x0003e80000100800 */
[----:B-1----:R0:W5:-:S13]  /*16530*/  LDL.LU R0, [R1+0x85c] ;  /* 0x00085c0001007983 */ /* 0x00215a0000300800 */
[----:B------:R-:W-:Y:S01]  /*16540*/  HGMMA.64x256x16.F32.BF16 R24, gdesc[UR12].tnspA, R24, gsb0 ;  /* 0x23e000000c1879f0 */ /* 0x000fe20008001818 */
[----:B------:R-:W-:Y:S01]  /*16550*/  IADD3 R251, P1, R251, UR46, RZ ;  /* 0x0000002efbfb7c10 */ /* 0x000fe2000ff3e0ff */
[----:B------:R-:W-:Y:S01]  /*16560*/  UIADD3 UR4, UR4, 0x1, URZ ;  /* 0x0000000104047890 */ /* 0x000fe2000fffe03f */
[----:B------:R-:W-:Y:S02]  /*16570*/  IADD3 R249, P4, R249, UR46, RZ ;  /* 0x0000002ef9f97c10 */ /* 0x000fe4000ff9e0ff */
[----:B------:R-:W-:Y:S02]  /*16580*/  IADD3 R247, P3, R247, UR46, RZ ;  /* 0x0000002ef7f77c10 */ /* 0x000fe4000ff7e0ff */
[----:B------:R-:W-:Y:S02]  /*16590*/  IADD3 R245, P6, R245, UR46, RZ ;  /* 0x0000002ef5f57c10 */ /* 0x000fe4000ffde0ff */
[----:B------:R-:W-:Y:S02]  /*165a0*/  IADD3 R243, P5, R243, UR46, RZ ;  /* 0x0000002ef3f37c10 */ /* 0x000fe4000ffbe0ff */
[----:B------:R-:W-:-:S02]  /*165b0*/  IADD3.X R250, R250, UR7, RZ, P1, !PT ;  /* 0x00000007fafa7c10 */ /* 0x000fc40008ffe4ff */
[----:B------:R-:W-:Y:S02]  /*165c0*/  IADD3.X R248, R248, UR7, RZ, P4, !PT ;  /* 0x00000007f8f87c10 */ /* 0x000fe4000a7fe4ff */
[----:B------:R-:W-:Y:S02]  /*165d0*/  IADD3.X R246, R246, UR7, RZ, P3, !PT ;  /* 0x00000007f6f67c10 */ /* 0x000fe40009ffe4ff */
[----:B------:R-:W-:Y:S02]  /*165e0*/  IADD3.X R244, R244, UR7, RZ, P6, !PT ;  /* 0x00000007f4f47c10 */ /* 0x000fe4000b7fe4ff */
[----:B------:R-:W-:Y:S02]  /*165f0*/  IADD3.X R242, R242, UR7, RZ, P5, !PT ;  /* 0x00000007f2f27c10 */ /* 0x000fe4000affe4ff */
[----:B------:R-:W-:Y:S02]  /*16600*/  IADD3 R239, P1, R239, UR46, RZ ;  /* 0x0000002eefef7c10 */ /* 0x000fe4000ff3e0ff */
[----:B------:R-:W-:-:S02]  /*16610*/  IADD3 R237, P4, R237, UR46, RZ ;  /* 0x0000002eeded7c10 */ /* 0x000fc4000ff9e0ff */
[----:B------:R-:W-:Y:S02]  /*16620*/  IADD3 R235, P3, R235, UR46, RZ ;  /* 0x0000002eebeb7c10 */ /* 0x000fe4000ff7e0ff */
[----:B------:R-:W-:Y:S02]  /*16630*/  IADD3 R233, P6, R233, UR46, RZ ;  /* 0x0000002ee9e97c10 */ /* 0x000fe4000ffde0ff */
[----:B------:R-:W-:Y:S02]  /*16640*/  IADD3 R231, P5, R231, UR46, RZ ;  /* 0x0000002ee7e77c10 */ /* 0x000fe4000ffbe0ff */
[----:B------:R-:W-:Y:S02]  /*16650*/  ISETP.NE.U32.AND P0, PT, R11, UR4, PT ;  /* 0x000000040b007c0c */ /* 0x000fe4000bf05070 */
[----:B------:R-:W-:Y:S02]  /*16660*/  IADD3.X R238, R238, UR7, RZ, P1, !PT ;  /* 0x00000007eeee7c10 */ /* 0x000fe40008ffe4ff */
[----:B------:R-:W-:-:S02]  /*16670*/  IADD3.X R236, R236, UR7, RZ, P4, !PT ;  /* 0x00000007ecec7c10 */ /* 0x000fc4000a7fe4ff */
[----:B------:R-:W-:Y:S02]  /*16680*/  IADD3.X R234, R234, UR7, RZ, P3, !PT ;  /* 0x00000007eaea7c10 */ /* 0x000fe40009ffe4ff */
[----:B------:R-:W-:Y:S02]  /*16690*/  IADD3.X R232, R232, UR7, RZ, P6, !PT ;  /* 0x00000007e8e87c10 */ /* 0x000fe4000b7fe4ff */
[----:B------:R-:W-:Y:S02]  /*166a0*/  IADD3.X R230, R230, UR7, RZ, P5, !PT ;  /* 0x00000007e6e67c10 */ /* 0x000fe4000affe4ff */
[----:B------:R-:W-:Y:S02]  /*166b0*/  IADD3 R227, P1, R227, UR46, RZ ;  /* 0x0000002ee3e37c10 */ /* 0x000fe4000ff3e0ff */
[----:B------:R-:W-:Y:S02]  /*166c0*/  IADD3 R225, P4, R225, UR46, RZ ;  /* 0x0000002ee1e17c10 */ /* 0x000fe4000ff9e0ff */
[----:B------:R-:W-:-:S02]  /*166d0*/  IADD3 R223, P3, R223, UR46, RZ ;  /* 0x0000002edfdf7c10 */ /* 0x000fc4000ff7e0ff */
[----:B------:R-:W-:Y:S02]  /*166e0*/  IADD3 R221, P6, R221, UR46, RZ ;  /* 0x0000002edddd7c10 */ /* 0x000fe4000ffde0ff */
[----:B------:R-:W-:Y:S02]  /*166f0*/  IADD3 R219, P5, R219, UR46, RZ ;  /* 0x0000002edbdb7c10 */ /* 0x000fe4000ffbe0ff */
[----:B------:R-:W-:Y:S02]  /*16700*/  IADD3.X R226, R226, UR7, RZ, P1, !PT ;  /* 0x00000007e2e27c10 */ /* 0x000fe40008ffe4ff */
[----:B------:R-:W-:Y:S02]  /*16710*/  IADD3.X R224, R224, UR7, RZ, P4, !PT ;  /* 0x00000007e0e07c10 */ /* 0x000fe4000a7fe4ff */
[----:B------:R-:W-:Y:S02]  /*16720*/  IADD3.X R222, R222, UR7, RZ, P3, !PT ;  /* 0x00000007dede7c10 */ /* 0x000fe40009ffe4ff */
[----:B------:R-:W-:-:S02]  /*16730*/  IADD3.X R220, R220, UR7, RZ, P6, !PT ;  /* 0x00000007dcdc7c10 */ /* 0x000fc4000b7fe4ff */
[----:B------:R-:W-:Y:S02]  /*16740*/  IADD3.X R218, R218, UR7, RZ, P5, !PT ;  /* 0x00000007dada7c10 */ /* 0x000fe4000affe4ff */
[----:B------:R-:W-:Y:S02]  /*16750*/  IADD3 R215, P1, R215, UR46, RZ ;  /* 0x0000002ed7d77c10 */ /* 0x000fe4000ff3e0ff */
[----:B------:R-:W-:Y:S02]  /*16760*/  IADD3 R213, P4, R213, UR46, RZ ;  /* 0x0000002ed5d57c10 */ /* 0x000fe4000ff9e0ff */
[----:B------:R-:W-:Y:S02]  /*16770*/  IADD3 R10, P3, R10, UR46, RZ ;  /* 0x0000002e0a0a7c10 */ /* 0x000fe4000ff7e0ff */
[----:B------:R-:W-:Y:S02]  /*16780*/  IADD3 R9, P6, R9, UR46, RZ ;  /* 0x0000002e09097c10 */ /* 0x000fe4000ffde0ff */
[----:B------:R-:W-:-:S02]  /*16790*/  IADD3 R8, P5, R8, UR46, RZ ;  /* 0x0000002e08087c10 */ /* 0x000fc4000ffbe0ff */
[----:B------:R-:W-:Y:S02]  /*167a0*/  IADD3.X R214, R214, UR7, RZ, P1, !PT ;  /* 0x00000007d6d67c10 */ /* 0x000fe40008ffe4ff */
[----:B------:R-:W-:Y:S02]  /*167b0*/  IADD3.X R7, R7, UR7, RZ, P4, !PT ;  /* 0x0000000707077c10 */ /* 0x000fe4000a7fe4ff */
[----:B------:R-:W-:Y:S02]  /*167c0*/  IADD3.X R6, R6, UR7, RZ, P3, !PT ;  /* 0x0000000706067c10 */ /* 0x000fe40009ffe4ff */
[----:B------:R-:W-:Y:S02]  /*167d0*/  IADD3.X R5, R5, UR7, RZ, P6, !PT ;  /* 0x0000000705057c10 */ /* 0x000fe4000b7fe4ff */
[----:B------:R-:W-:Y:S01]  /*167e0*/  IADD3.X R4, R4, UR7, RZ, P5, !PT ;  /* 0x0000000704047c10 */ /* 0x000fe2000affe4ff */
[----:B------:R-:W-:Y:S02]  /*167f0*/  WARPGROUP.DEPBAR.LE gsb0, 0x0 ;  /* 0x00008000000079c5 */ /* 0x000fe40000010000 */
[----:B0-----:R-:W-:Y:S05]  /*16800*/  @P0 BRA `(.L_x_1) ;  /* 0xffffff5000c80947 */ /* 0x001fea000383ffff */
[----:B------:R-:W-:Y:S02]  /*16810*/  F2FP.BF16.F32.PACK_AB R147, R151, R147 ;  /* 0x000000939793723e */ /* 0x000fe400000010ff */
[----:B------:R-:W-:Y:S02]  /*16820*/  F2FP.BF16.F32.PACK_AB R146, R150, R146 ;  /* 0x000000929692723e */ /* 0x000fe400000010ff */
[----:B------:R-:W-:Y:S02]  /*16830*/  F2FP.BF16.F32.PACK_AB R145, R149, R145 ;  /* 0x000000919591723e */ /* 0x000fe400000010ff */
[----:B------:R-:W-:Y:S02]  /*16840*/  F2FP.BF16.F32.PACK_AB R144, R148, R144 ;  /* 0x000000909490723e */ /* 0x000fe400000010ff */
[----:B------:R-:W-:Y:S02]  /*16850*/  F2FP.BF16.F32.PACK_AB R139, R143, R139 ;  /* 0x0000008b8f8b723e */ /* 0x000fe400000010ff */
[----:B------:R-:W-:-:S02]  /*16860*/  F2FP.BF16.F32.PACK_AB R138, R142, R138 ;  /* 0x0000008a8e8a723e */ /* 0x000fc400000010ff */
        /* <DEDUP_REMOVED lines=57> */
[----:B------:R-:W-:-:S07]  /*16c00*/  F2FP.BF16.F32.PACK_AB R24, R28, R24 ;  /* 0x000000181c18723e */ /* 0x000fce00000010ff */
.L_x_0:
[----:B-1---5:R-:W0:Y:S01]  /*16c10*/  S2R R3, SR_TID.X ;  /* 0x0000000000037919 */ /* 0x022e220000002100 */
[----:B------:R-:W1:Y:S01]  /*16c20*/  LDC R71, c[0x0][0x248] ;  /* 0x00009200ff477b82 */ /* 0x000e620000000800 */
[----:B------:R-:W-:Y:S01]  /*16c30*/  ULDC.64 UR10, c[0x0][0x228] ;  /* 0x00008a00000a7ab9 */ /* 0x000fe20000000a00 */
[----:B------:R-:W-:Y:S01]  /*16c40*/  ULDC UR7, c[0x0][0x22c] ;  /* 0x00008b0000077ab9 */ /* 0x000fe20000000800 */
[----:B------:R-:W2:Y:S01]  /*16c50*/  LDL.LU R155, [R1+0x710] ;  /* 0x00071000019b7983 */ /* 0x000ea20000300800 */
[----:B------:R-:W-:Y:S01]  /*16c60*/  ULDC UR4, c[0x0][0x244] ;  /* 0x0000910000047ab9 */ /* 0x000fe20000000800 */
[----:B------:R-:W-:Y:S01]  /*16c70*/  ULDC.64 UR8, c[0x0][0x220] ;  /* 0x0000880000087ab9 */ /* 0x000fe20000000a00 */
[----:B------:R-:W-:Y:S01]  /*16c80*/  ULDC UR5, c[0x0][0x22c] ;  /* 0x00008b0000057ab9 */ /* 0x000fe20000000800 */
[----:B------:R-:W3:Y:S04]  /*16c90*/  LDL.LU R154, [R1+0x720] ;  /* 0x00072000019a7983 */ /* 0x000ee80000300800 */
[----:B------:R-:W4:Y:S04]  /*16ca0*/  LDL.LU R153, [R1+0x71c] ;  /* 0x00071c0001997983 */ /* 0x000f280000300800 */
[----:B------:R-:W3:Y:S04]  /*16cb0*/  LDL.LU R152, [R1+0x718] ;  /* 0x0007180001987983 */ /* 0x000ee80000300800 */
[----:B------:R-:W4:Y:S04]  /*16cc0*/  LDL.LU R158, [R1+0x75c] ;  /* 0x00075c00019e7983 */ /* 0x000f280000300800 */
[----:B------:R-:W4:Y:S01]  /*16cd0*/  LDL.LU R157, [R1+0x758] ;  /* 0x00075800019d7983 */ /* 0x000f220000300800 */
[----:B0-----:R-:W-:-:S02]  /*16ce0*/  IMAD.SHL.U32 R2, R3, 0x100, RZ ;  /* 0x0000010003027824 */ /* 0x001fc400078e00ff */
[C---:B------:R-:W-:Y:S02]  /*16cf0*/  IMAD.SHL.U32 R70, R3.reuse, 0x10, RZ ;  /* 0x0000001003467824 */ /* 0x040fe400078e00ff */
[----:B------:R-:W-:Y:S01]  /*16d00*/  IMAD.SHL.U32 R3, R3, 0x8, RZ ;  /* 0x0000000803037824 */ /* 0x000fe200078e00ff */
[----:B------:R-:W-:Y:S02]  /*16d10*/  LOP3.LUT R5, R2, 0x800, RZ, 0xc0, !PT ;  /* 0x0000080002057812 */ /* 0x000fe400078ec0ff */
[----:B------:R-:W-:Y:S02]  /*16d20*/  LOP3.LUT R2, R70, 0x70, RZ, 0xc0, !PT ;  /* 0x0000007046027812 */ /* 0x000fe400078ec0ff */
[----:B------:R-:W-:Y:S02]  /*16d30*/  LOP3.LUT R3, R3, 0x780, RZ, 0xc0, !PT ;  /* 0x0000078003037812 */ /* 0x000fe400078ec0ff */
[----:B------:R-:W-:-:S05]  /*16d40*/  IADD3 R2, R5, UR6, R2 ;  /* 0x0000000605027c10 */ /* 0x000fca000fffe002 */
[----:B------:R-:W-:Y:S01]  /*16d50*/  IMAD.IADD R68, R3, 0x1, R2 ;  /* 0x0000000103447824 */ /* 0x000fe200078e0202 */
[----:B------:R-:W-:Y:S01]  /*16d60*/  BAR.SYNC.DEFER_BLOCKING 0x0 ;  /* 0x0000000000007b1d */ /* 0x000fe20000010000 */
[----:B------:R-:W-:-:S05]  /*16d70*/  LOP3.LUT R70, R70, 0xff0, RZ, 0xc0, !PT ;  /* 0x00000ff046467812 */ /* 0x000fca00078ec0ff */
[----:B------:R-:W-:Y:S02]  /*16d80*/  STSM.16.M88.4 [R68], R24 ;  /* 0x0000001844007844 */ /* 0x000fe40000000200 */
[----:B------:R-:W-:Y:S06]  /*16d90*/  BAR.SYNC.DEFER_BLOCKING 0x0 ;  /* 0x0000000000007b1d */ /* 0x000fec0000010000 */
[----:B------:R-:W0:Y:S02]  /*16da0*/  LDS.128 R4, [R70+UR6] ;  /* 0x0000000646047984 */ /* 0x000e240008000c00 */
[----:B------:R-:W-:Y:S06]  /*16db0*/  BAR.SYNC.DEFER_BLOCKING 0x0 ;  /* 0x0000000000007b1d */ /* 0x000fec0000010000 */
        /* <DEDUP_REMOVED lines=20> */
[----:B------:R1:W-:Y:S02]  /*16f00*/  STSM.16.M88.4 [R68], R72 ;  /* 0x0000004844007844 */ /* 0x0003e40000000200 */
        /* <DEDUP_REMOVED lines=10> */
[----:B------:R-:W-:Y:S01]  /*16fb0*/  BAR.SYNC.DEFER_BLOCKING 0x0 ;  /* 0x0000000000007b1d */ /* 0x000fe20000010000 */
[----:B--2---:R-:W-:-:S05]  /*16fc0*/  ISETP.GE.AND P0, PT, R155, UR10, PT ;  /* 0x0000000a9b007c0c */ /* 0x004fca000bf06270 */
[----:B------:R-:W-:Y:S02]  /*16fd0*/  STSM.16.M88.4 [R68], R96 ;  /* 0x0000006044007844 */ /* 0x000fe40000000200 */
[----:B------:R-:W-:Y:S01]  /*16fe0*/  BAR.SYNC.DEFER_BLOCKING 0x0 ;  /* 0x0000000000007b1d */ /* 0x000fe20000010000 */
[C---:B---3--:R-:W-:Y:S01]  /*16ff0*/  ISETP.LT.AND P4, PT, R152.reuse, UR7, !P0 ;  /* 0x0000000798007c0c */ /* 0x048fe2000c781270 */
[-C--:B-1----:R-:W-:Y:S02]  /*17000*/  IMAD R69, R152, R71.reuse, RZ ;  /* 0x0000004798457224 */ /* 0x082fe400078e02ff */
[----:B------:R-:W-:Y:S01]  /*17010*/  IMAD R73, R155, UR4, RZ ;  /* 0x000000049b497c24 */ /* 0x000fe2000f8e02ff */
[----:B------:R-:W-:Y:S01]  /*17020*/  ISETP.LT.AND P1, PT, R0, UR11, !P0 ;  /* 0x0000000b00007c0c */ /* 0x000fe2000c721270 */
[-C--:B------:R-:W-:Y:S01]  /*17030*/  IMAD R65, R154, R71.reuse, RZ ;  /* 0x000000479a417224 */ /* 0x080fe200078e02ff */
[----:B------:R-:W-:Y:S01]  /*17040*/  ULDC UR4, c[0x0][0x22c] ;  /* 0x00008b0000047ab9 */ /* 0x000fe20000000800 */
[----:B------:R-:W2:Y:S01]  /*17050*/  LDL.LU R152, [R1+0x754] ;  /* 0x0007540001987983 */ /* 0x000ea20000300800 */
[----:B----4-:R-:W-:Y:S01]  /*17060*/  IMAD R67, R153, R71, RZ ;  /* 0x0000004799437224 */ /* 0x010fe200078e02ff */
[----:B------:R-:W-:-:S02]  /*17070*/  ULDC UR7, c[0x0][0x22c] ;  /* 0x00008b0000077ab9 */ /* 0x000fc40000000800 */
[----:B------:R-:W3:Y:S04]  /*17080*/  LDL.LU R156, [R1+0x750] ;  /* 0x00075000019c7983 */ /* 0x000ee80000300800 */
[----:B------:R-:W1:Y:S01]  /*17090*/  LDS.128 R40, [R70+UR6] ;  /* 0x0000000646287984 */ /* 0x000e620008000c00 */
[----:B------:R-:W-:Y:S01]  /*170a0*/  BAR.SYNC.DEFER_BLOCKING 0x0 ;  /* 0x0000000000007b1d */ /* 0x000fe20000010000 */
[----:B------:R-:W-:Y:S01]  /*170b0*/  LEA R72, P2, R73, UR8, 0x1 ;  /* 0x0000000849487c11 */ /* 0x000fe2000f8408ff */
[----:B------:R-:W-:Y:S01]  /*170c0*/  IMAD R0, R0, R71, RZ ;  /* 0x0000004700007224 */ /* 0x000fe200078e02ff */
[----:B------:R-:W-:-:S03]  /*170d0*/  ISETP.LT.AND P3, PT, R154, UR4, !P0 ;  /* 0x000000049a007c0c */ /* 0x000fc6000c761270 */
[----:B------:R-:W4:Y:S04]  /*170e0*/  LDL.LU R155, [R1+0x74c] ;  /* 0x00074c00019b7983 */ /* 0x000f280000300800 */
[----:B------:R-:W-:Y:S01]  /*170f0*/  STSM.16.M88.4 [R68], R104 ;  /* 0x0000006844007844 */ /* 0x000fe20000000200 */
[----:B------:R-:W-:Y:S01]  /*17100*/  LEA.HI.X.SX32 R73, R73, UR9, 0x1, P2 ;  /* 0x0000000949497c11 */ /* 0x000fe200090f0eff */
[----:B------:R-:W-:Y:S01]  /*17110*/  ULDC UR4, c[0x0][0x22c] ;  /* 0x00008b0000047ab9 */ /* 0x000fe20000000800 */
[----:B0-----:R-:W-:Y:S01]  /*17120*/  PRMT R74, R5, 0x7632, R74 ;  /* 0x00007632054a7816 */ /* 0x001fe2000000004a */
[----:B------:R-:W-:Y:S01]  /*17130*/  BAR.SYNC.DEFER_BLOCKING 0x0 ;  /* 0x0000000000007b1d */ /* 0x000fe20000010000 */
[-C--:B------:R-:W-:Y:S02]  /*17140*/  LEA R2, P6, R0, R72.reuse, 0x1 ;  /* 0x0000004800027211 */ /* 0x080fe400078c08ff */
[----:B------:R-:W-:-:S03]  /*17150*/  LEA R64, P5, R65, R72, 0x1 ;  /* 0x0000004841407211 */ /* 0x000fc600078a08ff */
[----:B------:R-:W-:Y:S01]  /*17160*/  ULDC UR8, c[0x0][0x22c] ;  /* 0x00008b0000087ab9 */ /* 0x000fe20000000800 */
[----:B------:R-:W4:Y:S04]  /*17170*/  LDL.LU R154, [R1+0x748] ;  /* 0x00074800019a7983 */ /* 0x000f280000300800 */
[----:B------:R-:W0:Y:S01]  /*17180*/  LDS.128 R44, [R70+UR6] ;  /* 0x00000006462c7984 */ /* 0x000e220008000c00 */
        /* <DEDUP_REMOVED lines=17> */
[----:B------:R-:W-:-:S02]  /*172a0*/  ISETP.LT.AND P2, PT, R153, UR5, !P0 ;  /* 0x0000000599007c0c */ /* 0x000fc4000c741270 */
[----:B------:R-:W-:-:S03]  /*172b0*/  LEA.HI.X.SX32 R3, R0, R73, 0x1, P6 ;  /* 0x0000004900037211 */ /* 0x000fc600030f0eff */
[----:B------:R-:W4:Y:S04]  /*172c0*/  LDL.LU R153, [R1+0x744] ;  /* 0x0007440001997983 */ /* 0x000f280000300800 */
[----:B------:R-:W-:Y:S01]  /*172d0*/  STSM.16.M88.4 [R68], R144 ;  /* 0x0000009044007844 */ /* 0x000fe20000000200 */
[----:B------:R-:W-:Y:S01]  /*172e0*/  LEA.HI.X.SX32 R65, R65, R73, 0x1, P5 ;  /* 0x0000004941417211 */ /* 0x000fe200028f0eff */
[----:B------:R-:W-:Y:S01]  /*172f0*/  ULDC UR5, c[0x0][0x22c] ;  /* 0x00008b0000057ab9 */ /* 0x000fe20000000800 */
[----:B------:R-:W-:Y:S01]  /*17300*/  BAR.SYNC.DEFER_BLOCKING 0x0 ;  /* 0x0000000000007b1d */ /* 0x000fe20000010000 */
[----:B------:R-:W-:-:S04]  /*17310*/  LEA R66, P6, R67, R72, 0x1 ;  /* 0x0000004843427211 */ /* 0x000fc800078c08ff */
[----:B------:R-:W-:Y:S01]  /*17320*/  LEA.HI.X.SX32 R67, R67, R73, 0x1, P6 ;  /* 0x0000004943437211 */ /* 0x000fe200030f0eff */
[----:B------:R-:W-:Y:S04]  /*17330*/  @P1 STG.E.U16 desc[UR40][R2.64], R4 ;  /* 0x0000000402001986 */ /* 0x000fe8000c101528 */
[----:B------:R1:W-:Y:S04]  /*17340*/  @P3 STG.E.U16 desc[UR40][R64.64], R5 ;  /* 0x0000000540003986 */ /* 0x0003e8000c101528 */
[----:B------:R3:W-:Y:S01]  /*17350*/  @P2 STG.E.U16 desc[UR40][R66.64], R6 ;  /* 0x0000000642002986 */ /* 0x0007e2000c101528 */
[----:B--2---:R-:W-:Y:S01]  /*17360*/  ISETP.LT.AND P2, PT, R152, UR7, !P0 ;  /* 0x0000000798007c0c */ /* 0x004fe2000c741270 */
[----:B------:R-:W-:-:S02]  /*17370*/  IMAD R0, R158, R71, RZ ;  /* 0x000000479e007224 */ /* 0x000fc400078e02ff */
[-C--:B-1----:R-:W-:Y:S01]  /*17380*/  IMAD R65, R152, R71.reuse, RZ ;  /* 0x0000004798417224 */ /* 0x082fe200078e02ff */
[-C--:B------:R-:W-:Y:S01]  /*17390*/  LEA R68, P5, R69, R72.reuse, 0x1 ;  /* 0x0000004845447211 */ /* 0x080fe200078a08ff */
[----:B------:R-:W2:Y:S01]  /*173a0*/  LDL.LU R152, [R1+0x740] ;  /* 0x0007400001987983 */ /* 0x000ea20000300800 */
[----:B------:R-:W-:Y:S01]  /*173b0*/  ISETP.LT.AND P1, PT, R158, UR4, !P0 ;  /* 0x000000049e007c0c */ /* 0x000fe2000c721270 */
[----:B------:R-:W-:Y:S01]  /*173c0*/  IMAD R5, R157, R71, RZ ;  /* 0x000000479d057224 */ /* 0x000fe200078e02ff */
[----:B------:R-:W-:Y:S02]  /*173d0*/  LEA.HI.X.SX32 R69, R69, R73, 0x1, P5 ;  /* 0x0000004945457211 */ /* 0x000fe400028f0eff */
[----:B------:R-:W-:Y:S01]  /*173e0*/  ISETP.LT.AND P3, PT, R157, UR5, !P0 ;  /* 0x000000059d007c0c */ /* 0x000fe2000c761270 */
[----:B---3--:R-:W-:Y:S01]  /*173f0*/  IMAD R66, R156, R71, RZ ;  /* 0x000000479c427224 */ /* 0x008fe200078e02ff */
[-C--:B------:R-:W-:Y:S01]  /*17400*/  LEA R2, P6, R0, R72.reuse, 0x1 ;  /* 0x0000004800027211 */ /* 0x080fe200078c08ff */
[----:B------:R1:W-:Y:S01]  /*17410*/  @P4 STG.E.U16 desc[UR40][R68.64], R7 ;  /* 0x0000000744004986 */ /* 0x0003e2000c101528 */
[----:B------:R-:W-:Y:S01]  /*17420*/  PRMT R67, R4, 0x7632, R67 ;  /* 0x0000763204437816 */ /* 0x000fe20000000043 */
[----:B------:R-:W-:Y:S01]  /*17430*/  ULDC UR7, c[0x0][0x22c] ;  /* 0x00008b0000077ab9 */ /* 0x000fe20000000800 */
[----:B------:R-:W-:Y:S01]  /*17440*/  LEA.HI.X.SX32 R3, R0, R73, 0x1, P6 ;  /* 0x0000004900037211 */ /* 0x000fe200030f0eff */
[----:B------:R-:W3:Y:S01]  /*17450*/  LDL.LU R158, [R1+0x73c] ;  /* 0x00073c00019e7983 */ /* 0x000ee20000300800 */
[----:B------:R-:W-:Y:S01]  /*17460*/  LEA R4, P6, R65, R72, 0x1 ;  /* 0x0000004841047211 */ /* 0x000fe200078c08ff */
[----:B------:R-:W-:Y:S01]  /*17470*/  ULDC UR4, c[0x0][0x22c] ;  /* 0x00008b0000047ab9 */ /* 0x000fe20000000800 */
[----:B------:R-:W-:Y:S01]  /*17480*/  ULDC UR5, c[0x0][0x22c] ;  /* 0x00008b0000057ab9 */ /* 0x000fe20000000800 */
[----:B-1----:R-:W-:-:S02]  /*17490*/  PRMT R69, R6, 0x7632, R69 ;  /* 0x0000763206457816 */ /* 0x002fc40000000045 */
[----:B------:R-:W-:Y:S01]  /*174a0*/  PRMT R68, R7, 0x7632, R68 ;  /* 0x0000763207447816 */ /* 0x000fe20000000044 */
[----:B------:R1:W-:Y:S01]  /*174b0*/  @P1 STG.E.U16 desc[UR40][R2.64], R67 ;  /* 0x0000004302001986 */ /* 0x0003e2000c101528 */
[----:B------:R-:W-:-:S03]  /*174c0*/  LEA R6, P5, R5, R72, 0x1 ;  /* 0x0000004805067211 */ /* 0x000fc600078a08ff */
[----:B------:R-:W3:Y:S01]  /*174d0*/  LDL.LU R157, [R1+0x738] ;  /* 0x00073800019d7983 */ /* 0x000ee20000300800 */
[-C--:B------:R-:W-:Y:S02]  /*174e0*/  LEA.HI.X.SX32 R7, R5, R73.reuse, 0x1, P5 ;  /* 0x0000004905077211 */ /* 0x080fe400028f0eff */
[-C--:B------:R-:W-:Y:S02]  /*174f0*/  LEA.HI.X.SX32 R5, R65, R73.reuse, 0x1, P6 ;  /* 0x0000004941057211 */ /* 0x080fe400030f0eff */
[CC--:B------:R-:W-:Y:S01]  /*17500*/  LEA R64, P5, R66.reuse, R72.reuse, 0x1 ;  /* 0x0000004842407211 */ /* 0x0c0fe200078a08ff */
[----:B------:R0:W-:Y:S03]  /*17510*/  @P3 STG.E.U16 desc[UR40][R6.64], R74 ;  /* 0x0000004a06003986 */ /* 0x0001e6000c101528 */
[----:B------:R-:W-:Y:S01]  /*17520*/  LEA.HI.X.SX32 R65, R66, R73, 0x1, P5 ;  /* 0x0000004942417211 */ /* 0x000fe200028f0eff */
[----:B------:R2:W-:Y:S01]  /*17530*/  @P2 STG.E.U16 desc[UR40][R4.64], R69 ;  /* 0x0000004504002986 */ /* 0x0005e2000c101528 */
[----:B------:R-:W-:Y:S01]  /*17540*/  ISETP.LT.AND P4, PT, R156, UR8, !P0 ;  /* 0x000000089c007c0c */ /* 0x000fe2000c781270 */
[CC--:B----4-:R-:W-:Y:S01]  /*17550*/  IMAD R0, R155.reuse, R71.reuse, RZ ;  /* 0x000000479b007224 */ /* 0x0d0fe200078e02ff */
[----:B------:R-:W-:Y:S01]  /*17560*/  ISETP.LT.AND P1, PT, R155, UR4, !P0 ;  /* 0x000000049b007c0c */ /* 0x000fe2000c721270 */
[----:B------:R-:W-:Y:S01]  /*17570*/  ULDC UR4, c[0x0][0x22c] ;  /* 0x00008b0000047ab9 */ /* 0x000fe20000000800 */
[C---:B------:R-:W-:Y:S01]  /*17580*/  ISETP.LT.AND P3, PT, R154.reuse, UR5, !P0 ;  /* 0x000000059a007c0c */ /* 0x040fe2000c761270 */
[----:B-1----:R-:W-:Y:S01]  /*17590*/  IMAD R3, R154, R71, RZ ;  /* 0x000000479a037224 */ /* 0x002fe200078e02ff */
[----:B------:R-:W-:Y:S01]  /*175a0*/  ULDC UR5, c[0x0][0x22c] ;  /* 0x00008b0000057ab9 */ /* 0x000fe20000000800 */
[----:B0-----:R-:W-:Y:S01]  /*175b0*/  LEA R6, P6, R0, R72, 0x1 ;  /* 0x0000004800067211 */ /* 0x001fe200078c08ff */
[----:B------:R-:W-:-:S03]  /*175c0*/  ULDC UR8, c[0x0][0x22c] ;  /* 0x00008b0000087ab9 */ /* 0x000fc60000000800 */
[----:B------:R-:W-:Y:S02]  /*175d0*/  LEA.HI.X.SX32 R7, R0, R73, 0x1, P6 ;  /* 0x0000004900077211 */ /* 0x000fe400030f0eff */
[C---:B------:R-:W-:Y:S01]  /*175e0*/  ISETP.LT.AND P2, PT, R153.reuse, UR7, !P0 ;  /* 0x0000000799007c0c */ /* 0x040fe2000c741270 */
[-C--:B------:R-:W-:Y:S02]  /*175f0*/  IMAD R66, R153, R71.reuse, RZ ;  /* 0x0000004799427224 */ /* 0x080fe400078e02ff */
[C---:B--2---:R-:W-:Y:S01]  /*17600*/  IMAD R67, R152.reuse, R71, RZ ;  /* 0x0000004798437224 */ /* 0x044fe200078e02ff */
[----:B------:R-:W2:Y:S01]  /*17610*/  LDL.LU R153, [R1+0x734] ;  /* 0x0007340001997983 */ /* 0x000ea20000300800 */
[----:B------:R-:W-:Y:S01]  /*17620*/  ISETP.LT.AND P6, PT, R152, UR4, !P0 ;  /* 0x0000000498007c0c */ /* 0x000fe2000c7c1270 */
[----:B------:R-:W-:Y:S01]  /*17630*/  ULDC UR4, c[0x0][0x22c] ;  /* 0x00008b0000047ab9 */ /* 0x000fe20000000800 */
[----:B------:R-:W-:Y:S01]  /*17640*/  ULDC UR7, c[0x0][0x22c] ;  /* 0x00008b0000077ab9 */ /* 0x000fe20000000800 */
[----:B------:R-:W4:Y:S04]  /*17650*/  LDL.LU R156, [R1+0x730] ;  /* 0x00073000019c7983 */ /* 0x000f280000300800 */
[----:B------:R-:W4:Y:S04]  /*17660*/  LDL.LU R155, [R1+0x72c] ;  /* 0x00072c00019b7983 */ /* 0x000f280000300800 */
[----:B------:R-:W4:Y:S04]  /*17670*/  LDL.LU R154, [R1+0x728] ;  /* 0x00072800019a7983 */ /* 0x000f280000300800 */
[----:B------:R-:W4:Y:S04]  /*17680*/  LDL.LU R152, [R1+0x724] ;  /* 0x0007240001987983 */ /* 0x000f280000300800 */
[----:B------:R0:W-:Y:S01]  /*17690*/  @P4 STG.E.U16 desc[UR40][R64.64], R68 ;  /* 0x0000004440004986 */ /* 0x0001e2000c101528 */
[----:B------:R-:W-:-:S02]  /*176a0*/  LEA R4, P4, R3, R72, 0x1 ;  /* 0x0000004803047211 */ /* 0x000fc400078808ff */
[CC--:B------:R-:W-:Y:S02]  /*176b0*/  LEA R2, P5, R66.reuse, R72.reuse, 0x1 ;  /* 0x0000004842027211 */ /* 0x0c0fe400078a08ff */
[-C--:B------:R-:W-:Y:S02]  /*176c0*/  LEA.HI.X.SX32 R5, R3, R73.reuse, 0x1, P4 ;  /* 0x0000004903057211 */ /* 0x080fe400020f0eff */
[----:B------:R-:W-:Y:S02]  /*176d0*/  LEA.HI.X.SX32 R3, R66, R73, 0x1, P5 ;  /* 0x0000004942037211 */ /* 0x000fe400028f0eff */
[C---:B0-----:R-:W-:Y:S01]  /*176e0*/  LEA R64, P4, R67.reuse, R72, 0x1 ;  /* 0x0000004843407211 */ /* 0x041fe200078808ff */
[----:B---3--:R-:W-:Y:S01]  /*176f0*/  IMAD R0, R158, R71, RZ ;  /* 0x000000479e007224 */ /* 0x008fe200078e02ff */
[----:B------:R-:W-:Y:S02]  /*17700*/  @P1 STG.E.U16 desc[UR40][R6.64], R8 ;  /* 0x0000000806001986 */ /* 0x000fe4000c101528 */
[----:B------:R-:W-:-:S02]  /*17710*/  LEA.HI.X.SX32 R65, R67, R73, 0x1, P4 ;  /* 0x0000004943417211 */ /* 0x000fc400020f0eff */
[----:B------:R0:W-:Y:S01]  /*17720*/  @P3 STG.E.U16 desc[UR40][R4.64], R9 ;  /* 0x0000000904003986 */ /* 0x0001e2000c101528 */
[----:B------:R-:W-:Y:S02]  /*17730*/  PRMT R67, R9, 0x7632, R67 ;  /* 0x0000763209437816 */ /* 0x000fe40000000043 */
[----:B------:R-:W-:Y:S01]  /*17740*/  ISETP.LT.AND P1, PT, R158, UR4, !P0 ;  /* 0x000000049e007c0c */ /* 0x000fe2000c721270 */
[----:B------:R1:W-:Y:S01]  /*17750*/  @P2 STG.E.U16 desc[UR40][R2.64], R10 ;  /* 0x0000000a02002986 */ /* 0x0003e2000c101528 */
[C---:B------:R-:W-:Y:S01]  /*17760*/  ISETP.LT.AND P3, PT, R157.reuse, UR5, !P0 ;  /* 0x000000059d007c0c */ /* 0x040fe2000c761270 */
[----:B------:R-:W-:Y:S01]  /*17770*/  ULDC UR4, c[0x0][0x22c] ;  /* 0x00008b0000047ab9 */ /* 0x000fe20000000800 */
[----:B------:R-:W-:Y:S01]  /*17780*/  PRMT R66, R8, 0x7632, R66 ;  /* 0x0000763208427816 */ /* 0x000fe20000000042 */
[----:B------:R3:W-:Y:S01]  /*17790*/  @P6 STG.E.U16 desc[UR40][R64.64], R11 ;  /* 0x0000000b40006986 */ /* 0x0007e2000c101528 */
[----:B------:R-:W-:Y:S01]  /*177a0*/  ULDC UR5, c[0x0][0x22c] ;  /* 0x00008b0000057ab9 */ /* 0x000fe20000000800 */
[----:B0-----:R-:W-:Y:S01]  /*177b0*/  IMAD R5, R157, R71, RZ ;  /* 0x000000479d057224 */ /* 0x001fe200078e02ff */
[----:B-1----:R-:W-:-:S04]  /*177c0*/  LEA R2, P6, R0, R72, 0x1 ;  /* 0x0000004800027211 */ /* 0x002fc800078c08ff */
[C---:B------:R-:W-:Y:S02]  /*177d0*/  LEA R6, P5, R5.reuse, R72, 0x1 ;  /* 0x0000004805067211 */ /* 0x040fe400078a08ff */
[----:B---3--:R-:W-:Y:S02]  /*177e0*/  PRMT R65, R10, 0x7632, R65 ;  /* 0x000076320a417816 */ /* 0x008fe40000000041 */
[-C--:B------:R-:W-:Y:S02]  /*177f0*/  LEA.HI.X.SX32 R3, R0, R73.reuse, 0x1, P6 ;  /* 0x0000004900037211 */ /* 0x080fe400030f0eff */
[----:B------:R-:W-:-:S03]  /*17800*/  LEA.HI.X.SX32 R7, R5, R73, 0x1, P5 ;  /* 0x0000004905077211 */ /* 0x000fc600028f0eff */
[----:B------:R0:W-:Y:S04]  /*17810*/  @P1 STG.E.U16 desc[UR40][R2.64], R66 ;  /* 0x0000004202001986 */ /* 0x0001e8000c101528 */
[----:B------:R1:W-:Y:S01]  /*17820*/  @P3 STG.E.U16 desc[UR40][R6.64], R67 ;  /* 0x0000004306003986 */ /* 0x0003e2000c101528 */
[C---:B--2---:R-:W-:Y:S01]  /*17830*/  ISETP.LT.AND P2, PT, R153.reuse, UR7, !P0 ;  /* 0x0000000799007c0c */ /* 0x044fe2000c741270 */
[-C--:B------:R-:W-:Y:S01]  /*17840*/  IMAD R9, R153, R71.reuse, RZ ;  /* 0x0000004799097224 */ /* 0x080fe200078e02ff */
[----:B------:R-:W-:Y:S01]  /*17850*/  ULDC UR7, c[0x0][0x22c] ;  /* 0x00008b0000077ab9 */ /* 0x000fe20000000800 */
[----:B------:R-:W2:Y:S01]  /*17860*/  LDL.LU R153, [R1+0x714] ;  /* 0x0007140001997983 */ /* 0x000ea20000300800 */
[----:B----4-:R-:W-:Y:S02]  /*17870*/  IMAD R10, R156, R71, RZ ;  /* 0x000000479c0a7224 */ /* 0x010fe400078e02ff */
[-C--:B------:R-:W-:Y:S01]  /*17880*/  LEA R4, P6, R9, R72.reuse, 0x1 ;  /* 0x0000004809047211 */ /* 0x080fe200078c08ff */
[----:B------:R-:W3:Y:S02]  /*17890*/  LDL.LU R158, [R1+0x70c] ;  /* 0x00070c00019e7983 */ /* 0x000ee40000300800 */
[----:B------:R-:W-:-:S02]  /*178a0*/  LEA R8, P5, R10, R72, 0x1 ;  /* 0x000000480a087211 */ /* 0x000fc400078a08ff */
[-C--:B------:R-:W-:Y:S01]  /*178b0*/  LEA.HI.X.SX32 R5, R9, R73.reuse, 0x1, P6 ;  /* 0x0000004909057211 */ /* 0x080fe200030f0eff */
[----:B------:R-:W4:Y:S01]  /*178c0*/  LDL.LU R157, [R1+0x708] ;  /* 0x00070800019d7983 */ /* 0x000f220000300800 */
[----:B------:R-:W-:-:S03]  /*178d0*/  LEA.HI.X.SX32 R9, R10, R73, 0x1, P5 ;  /* 0x000000490a097211 */ /* 0x000fc600028f0eff */
[----:B------:R1:W-:Y:S01]  /*178e0*/  @P2 STG.E.U16 desc[UR40][R4.64], R65 ;  /* 0x0000004104002986 */ /* 0x0003e2000c101528 */
[C---:B------:R-:W-:Y:S01]  /*178f0*/  ISETP.LT.AND P2, PT, R152.reuse, UR7, !P0 ;  /* 0x0000000798007c0c */ /* 0x040fe2000c741270 */
[-C--:B------:R-:W-:Y:S01]  /*17900*/  IMAD R10, R152, R71.reuse, RZ ;  /* 0x00000047980a7224 */ /* 0x080fe200078e02ff */
[----:B------:R-:W-:Y:S01]  /*17910*/  ISETP.LT.AND P4, PT, R156, UR8, !P0 ;  /* 0x000000089c007c0c */ /* 0x000fe2000c781270 */
[----:B------:R-:W4:Y:S01]  /*17920*/  LDL.LU R152, [R1+0x704] ;  /* 0x0007040001987983 */ /* 0x000f220000300800 */
[-C--:B------:R-:W-:Y:S01]  /*17930*/  IMAD R0, R155, R71.reuse, RZ ;  /* 0x000000479b007224 */ /* 0x080fe200078e02ff */
[----:B------:R-:W-:Y:S01]  /*17940*/  PRMT R64, R11, 0x7632, R64 ;  /* 0x000076320b407816 */ /* 0x000fe20000000040 */
[----:B0-----:R-:W-:Y:S01]  /*17950*/  IMAD R3, R154, R71, RZ ;  /* 0x000000479a037224 */ /* 0x001fe200078e02ff */
[----:B------:R-:W4:Y:S01]  /*17960*/  LDL.LU R156, [R1+0x700] ;  /* 0x00070000019c7983 */ /* 0x000f220000300800 */
[----:B------:R-:W-:Y:S01]  /*17970*/  ISETP.LT.AND P1, PT, R155, UR4, !P0 ;  /* 0x000000049b007c0c */ /* 0x000fe2000c721270 */
[----:B------:R-:W-:Y:S01]  /*17980*/  ULDC UR4, c[0x0][0x22c] ;  /* 0x00008b0000047ab9 */ /* 0x000fe20000000800 */
[-C--:B-1----:R-:W-:Y:S01]  /*17990*/  LEA R6, P6, R0, R72.reuse, 0x1 ;  /* 0x0000004800067211 */ /* 0x082fe200078c08ff */
[----:B------:R-:W4:Y:S01]  /*179a0*/  LDL.LU R155, [R1+0x6fc] ;  /* 0x0006fc00019b7983 */ /* 0x000f220000300800 */
[----:B------:R-:W-:Y:S01]  /*179b0*/  ISETP.LT.AND P3, PT, R154, UR5, !P0 ;  /* 0x000000059a007c0c */ /* 0x000fe2000c761270 */
[----:B------:R-:W-:Y:S01]  /*179c0*/  ULDC UR5, c[0x0][0x22c] ;  /* 0x00008b0000057ab9 */ /* 0x000fe20000000800 */
[-C--:B------:R-:W-:Y:S01]  /*179d0*/  LEA.HI.X.SX32 R7, R0, R73.reuse, 0x1, P6 ;  /* 0x0000004900077211 */ /* 0x080fe200030f0eff */
[----:B------:R0:W-:Y:S01]  /*179e0*/  @P4 STG.E.U16 desc[UR40][R8.64], R64 ;  /* 0x0000004008004986 */ /* 0x0001e2000c101528 */
[CC--:B------:R-:W-:Y:S01]  /*179f0*/  LEA R4, P4, R3.reuse, R72.reuse, 0x1 ;  /* 0x0000004803047211 */ /* 0x0c0fe200078808ff */
[----:B------:R-:W-:Y:S01]  /*17a00*/  ULDC UR7, c[0x0][0x22c] ;  /* 0x00008b0000077ab9 */ /* 0x000fe20000000800 */
[C---:B------:R-:W-:Y:S01]  /*17a10*/  LEA R2, P5, R10.reuse, R72, 0x1 ;  /* 0x000000480a027211 */ /* 0x040fe200078a08ff */
[----:B------:R-:W4:Y:S01]  /*17a20*/  LDL.LU R154, [R1+0x6f8] ;  /* 0x0006f800019a7983 */ /* 0x000f220000300800 */
[-C--:B------:R-:W-:Y:S01]  /*17a30*/  LEA.HI.X.SX32 R5, R3, R73.reuse, 0x1, P4 ;  /* 0x0000004903057211 */ /* 0x080fe200020f0eff */
[----:B------:R-:W-:Y:S01]  /*17a40*/  ULDC UR8, c[0x0][0x22c] ;  /* 0x00008b0000087ab9 */ /* 0x000fe20000000800 */
[----:B------:R-:W-:Y:S01]  /*17a50*/  LEA.HI.X.SX32 R3, R10, R73, 0x1, P5 ;  /* 0x000000490a037211 */ /* 0x000fe200028f0eff */
[----:B------:R-:W-:Y:S04]  /*17a60*/  @P1 STG.E.U16 desc[UR40][R6.64], R12 ;  /* 0x0000000c06001986 */ /* 0x000fe8000c101528 */
[----:B------:R4:W-:Y:S04]  /*17a70*/  @P3 STG.E.U16 desc[UR40][R4.64], R13 ;  /* 0x0000000d04003986 */ /* 0x0009e8000c101528 */
[----:B------:R1:W-:Y:S01]  /*17a80*/  @P2 STG.E.U16 desc[UR40][R2.64], R14 ;  /* 0x0000000e02002986 */ /* 0x0003e2000c101528 */
[----:B0-----:R-:W-:-:S02]  /*17a90*/  PRMT R64, R13, 0x7632, R64 ;  /* 0x000076320d407816 */ /* 0x001fc40000000040 */
[----:B------:R-:W-:Y:S01]  /*17aa0*/  PRMT R65, R14, 0x7632, R65 ;  /* 0x000076320e417816 */ /* 0x000fe20000000041 */
[CC--:B--2---:R-:W-:Y:S01]  /*17ab0*/  IMAD R11, R153.reuse, R71.reuse, RZ ;  /* 0x00000047990b7224 */ /* 0x0c4fe200078e02ff */
[----:B------:R-:W-:Y:S01]  /*17ac0*/  ISETP.LT.AND P6, PT, R153, UR4, !P0 ;  /* 0x0000000499007c0c */ /* 0x000fe2000c7c1270 */
[----:B------:R-:W-:Y:S01]  /*17ad0*/  ULDC UR4, c[0x0][0x22c] ;  /* 0x00008b0000047ab9 */ /* 0x000fe20000000800 */
[----:B------:R-:W2:Y:S02]  /*17ae0*/  LDL.LU R153, [R1+0x6f4] ;  /* 0x0006f40001997983 */ /* 0x000ea40000300800 */
[----:B------:R-:W-:Y:S01]  /*17af0*/  LEA R8, P4, R11, R72, 0x1 ;  /* 0x000000480b087211 */ /* 0x000fe200078808ff */
[----:B---3--:R-:W-:-:S03]  /*17b00*/  IMAD R0, R158, R71, RZ ;  /* 0x000000479e007224 */ /* 0x008fc600078e02ff */
[----:B------:R-:W-:Y:S01]  /*17b10*/  LEA.HI.X.SX32 R9, R11, R73, 0x1, P4 ;  /* 0x000000490b097211 */ /* 0x000fe200020f0eff */
[CC--:B----4-:R-:W-:Y:S01]  /*17b20*/  IMAD R5, R157.reuse, R71.reuse, RZ ;  /* 0x000000479d057224 */ /* 0x0d0fe200078e02ff */
[----:B------:R-:W-:Y:S01]  /*17b30*/  ISETP.LT.AND P1, PT, R158, UR4, !P0 ;  /* 0x000000049e007c0c */ /* 0x000fe2000c721270 */
[----:B------:R-:W-:Y:S01]  /*17b40*/  ULDC UR4, c[0x0][0x22c] ;  /* 0x00008b0000047ab9 */ /* 0x000fe20000000800 */
[----:B------:R-:W-:Y:S01]  /*17b50*/  ISETP.LT.AND P3, PT, R157, UR5, !P0 ;  /* 0x000000059d007c0c */ /* 0x000fe2000c761270 */
[----:B------:R0:W-:Y:S01]  /*17b60*/  @P6 STG.E.U16 desc[UR40][R8.64], R15 ;  /* 0x0000000f08006986 */ /* 0x0001e2000c101528 */
[-C--:B-1----:R-:W-:Y:S01]  /*17b70*/  LEA R2, P6, R0, R72.reuse, 0x1 ;  /* 0x0000004800027211 */ /* 0x082fe200078c08ff */
[----:B------:R-:W-:Y:S01]  /*17b80*/  ULDC UR5, c[0x0][0x22c] ;  /* 0x00008b0000057ab9 */ /* 0x000fe20000000800 */
[----:B------:R-:W-:Y:S01]  /*17b90*/  ISETP.LT.AND P2, PT, R152, UR7, !P0 ;  /* 0x0000000798007c0c */ /* 0x000fe2000c741270 */
[----:B------:R-:W-:Y:S01]  /*17ba0*/  ULDC UR7, c[0x0][0x22c] ;  /* 0x00008b0000077ab9 */ /* 0x000fe20000000800 */
[----:B------:R-:W-:Y:S01]  /*17bb0*/  LEA R6, P5, R5, R72, 0x1 ;  /* 0x0000004805067211 */ /* 0x000fe200078a08ff */
[CC--:B------:R-:W-:Y:S01]  /*17bc0*/  IMAD R10, R156.reuse, R71.reuse, RZ ;  /* 0x000000479c0a7224 */ /* 0x0c0fe200078e02ff */
[----:B------:R-:W-:Y:S01]  /*17bd0*/  ISETP.LT.AND P4, PT, R156, UR8, !P0 ;  /* 0x000000089c007c0c */ /* 0x000fe2000c781270 */
[----:B------:R-:W-:Y:S01]  /*17be0*/  ULDC UR8, c[0x0][0x22c] ;  /* 0x00008b0000087ab9 */ /* 0x000fe20000000800 */
[----:B0-----:R-:W-:-:S02]  /*17bf0*/  IMAD R9, R152, R71, RZ ;  /* 0x0000004798097224 */ /* 0x001fc400078e02ff */
[----:B------:R-:W3:Y:S01]  /*17c00*/  LDL.LU R152, [R1+0x6f0] ;  /* 0x0006f00001987983 */ /* 0x000ee20000300800 */
[-C--:B------:R-:W-:Y:S02]  /*17c10*/  LEA.HI.X.SX32 R3, R0, R73.reuse, 0x1, P6 ;  /* 0x0000004900037211 */ /* 0x080fe400030f0eff */
[-C--:B------:R-:W-:Y:S01]  /*17c20*/  LEA R4, P6, R9, R72.reuse, 0x1 ;  /* 0x0000004809047211 */ /* 0x080fe200078c08ff */
[----:B------:R-:W4:Y:S01]  /*17c30*/  LDL.LU R157, [R1+0x6ec] ;  /* 0x0006ec00019d7983 */ /* 0x000f220000300800 */
[-C--:B------:R-:W-:Y:S02]  /*17c40*/  LEA.HI.X.SX32 R7, R5, R73.reuse, 0x1, P5 ;  /* 0x0000004905077211 */ /* 0x080fe400028f0eff */
[----:B------:R-:W-:Y:S01]  /*17c50*/  LEA R8, P5, R10, R72, 0x1 ;  /* 0x000000480a087211 */ /* 0x000fe200078a08ff */
[----:B------:R-:W4:Y:S01]  /*17c60*/  LDL.LU R156, [R1+0x6e8] ;  /* 0x0006e800019c7983 */ /* 0x000f220000300800 */
[----:B------:R-:W-:Y:S02]  /*17c70*/  PRMT R11, R12, 0x7632, R11 ;  /* 0x000076320c0b7816 */ /* 0x000fe4000000000b */
[----:B------:R-:W-:-:S02]  /*17c80*/  LEA.HI.X.SX32 R5, R9, R73, 0x1, P6 ;  /* 0x0000004909057211 */ /* 0x000fc400030f0eff */
[----:B------:R-:W-:Y:S02]  /*17c90*/  PRMT R15, R15, 0x7632, R15 ;  /* 0x000076320f0f7816 */ /* 0x000fe4000000000f */
[----:B------:R-:W-:Y:S01]  /*17ca0*/  LEA.HI.X.SX32 R9, R10, R73, 0x1, P5 ;  /* 0x000000490a097211 */ /* 0x000fe200028f0eff */
[----:B------:R-:W-:Y:S04]  /*17cb0*/  @P1 STG.E.U16 desc[UR40][R2.64], R11 ;  /* 0x0000000b02001986 */ /* 0x000fe8000c101528 */
[----:B------:R-:W-:Y:S04]  /*17cc0*/  @P3 STG.E.U16 desc[UR40][R6.64], R64 ;  /* 0x0000004006003986 */ /* 0x000fe8000c101528 */
[----:B------:R-:W-:Y:S04]  /*17cd0*/  @P2 STG.E.U16 desc[UR40][R4.64], R65 ;  /* 0x0000004104002986 */ /* 0x000fe8000c101528 */
[----:B------:R0:W-:Y:S04]  /*17ce0*/  @P4 STG.E.U16 desc[UR40][R8.64], R15 ;  /* 0x0000000f08004986 */ /* 0x0001e8000c101528 */
[----:B0-----:R-:W4:Y:S01]  /*17cf0*/  LDL.LU R15, [R1+0x6e4] ;  /* 0x0006e400010f7983 */ /* 0x001f220000300800 */
[C---:B------:R-:W-:Y:S01]  /*17d00*/  ISETP.LT.AND P1, PT, R155.reuse, UR4, !P0 ;  /* 0x000000049b007c0c */ /* 0x040fe2000c721270 */
[----:B------:R-:W-:-:S02]  /*17d10*/  IMAD R0, R155, R71, RZ ;  /* 0x000000479b007224 */ /* 0x000fc400078e02ff */
[C---:B------:R-:W-:Y:S01]  /*17d20*/  IMAD R3, R154.reuse, R71, RZ ;  /* 0x000000479a037224 */ /* 0x040fe200078e02ff */
[----:B------:R-:W4:Y:S01]  /*17d30*/  LDL.LU R155, [R1+0x6e0] ;  /* 0x0006e000019b7983 */ /* 0x000f220000300800 */
[----:B------:R-:W-:Y:S01]  /*17d40*/  ISETP.LT.AND P3, PT, R154, UR5, !P0 ;  /* 0x000000059a007c0c */ /* 0x000fe2000c761270 */
[----:B------:R-:W-:Y:S01]  /*17d50*/  ULDC UR4, c[0x0][0x22c] ;  /* 0x00008b0000047ab9 */ /* 0x000fe20000000800 */
[CC--:B------:R-:W-:Y:S01]  /*17d60*/  LEA R6, P6, R0.reuse, R72.reuse, 0x1 ;  /* 0x0000004800067211 */ /* 0x0c0fe200078c08ff */
[----:B------:R-:W4:Y:S01]  /*17d70*/  LDL.LU R154, [R1+0x6dc] ;  /* 0x0006dc00019a7983 */ /* 0x000f220000300800 */
[C---:B------:R-:W-:Y:S01]  /*17d80*/  LEA R4, P4, R3.reuse, R72, 0x1 ;  /* 0x0000004803047211 */ /* 0x040fe200078808ff */
[----:B------:R-:W-:Y:S01]  /*17d90*/  ULDC UR5, c[0x0][0x22c] ;  /* 0x00008b0000057ab9 */ /* 0x000fe20000000800 */
[-C--:B------:R-:W-:Y:S02]  /*17da0*/  LEA.HI.X.SX32 R7, R0, R73.reuse, 0x1, P6 ;  /* 0x0000004900077211 */ /* 0x080fe400030f0eff */
[----:B------:R-:W-:-:S03]  /*17db0*/  LEA.HI.X.SX32 R5, R3, R73, 0x1, P4 ;  /* 0x0000004903057211 */ /* 0x000fc600020f0eff */
[----:B------:R-:W-:Y:S04]  /*17dc0*/  @P1 STG.E.U16 desc[UR40][R6.64], R16 ;  /* 0x0000001006001986 */ /* 0x000fe8000c101528 */
[----:B------:R-:W-:Y:S01]  /*17dd0*/  @P3 STG.E.U16 desc[UR40][R4.64], R17 ;  /* 0x0000001104003986 */ /* 0x000fe2000c101528 */
[C---:B--2---:R-:W-:Y:S01]  /*17de0*/  ISETP.LT.AND P2, PT, R153.reuse, UR7, !P0 ;  /* 0x0000000799007c0c */ /* 0x044fe2000c741270 */
[----:B------:R-:W-:Y:S01]  /*17df0*/  IMAD R10, R153, R71, RZ ;  /* 0x00000047990a7224 */ /* 0x000fe200078e02ff */
[----:B------:R-:W-:Y:S01]  /*17e00*/  ULDC UR7, c[0x0][0x22c] ;  /* 0x00008b0000077ab9 */ /* 0x000fe20000000800 */
[----:B------:R-:W2:Y:S03]  /*17e10*/  LDL.LU R153, [R1+0x6d8] ;  /* 0x0006d80001997983 */ /* 0x000ea60000300800 */
[----:B------:R-:W-:-:S04]  /*17e20*/  LEA R2, P5, R10, R72, 0x1 ;  /* 0x000000480a027211 */ /* 0x000fc800078a08ff */
[----:B------:R-:W-:Y:S01]  /*17e30*/  LEA.HI.X.SX32 R3, R10, R73, 0x1, P5 ;  /* 0x000000490a037211 */ /* 0x000fe200028f0eff */
[C---:B---3--:R-:W-:Y:S01]  /*17e40*/  IMAD R11, R152.reuse, R71, RZ ;  /* 0x00000047980b7224 */ /* 0x048fe200078e02ff */
[----:B------:R-:W-:-:S03]  /*17e50*/  ISETP.LT.AND P6, PT, R152, UR4, !P0 ;  /* 0x0000000498007c0c */ /* 0x000fc6000c7c1270 */
[----:B------:R-:W-:Y:S01]  /*17e60*/  @P2 STG.E.U16 desc[UR40][R2.64], R18 ;  /* 0x0000001202002986 */ /* 0x000fe2000c101528 */
[----:B------:R-:W-:-:S03]  /*17e70*/  ULDC UR4, c[0x0][0x22c] ;  /* 0x00008b0000047ab9 */ /* 0x000fc60000000800 */
[----:B------:R-:W3:Y:S01]  /*17e80*/  LDL.LU R152, [R1+0x6d4] ;  /* 0x0006d40001987983 */ /* 0x000ee20000300800 */
[----:B------:R-:W-:-:S04]  /*17e90*/  LEA R8, P4, R11, R72, 0x1 ;  /* 0x000000480b087211 */ /* 0x000fc800078808ff */
[----:B------:R-:W-:-:S05]  /*17ea0*/  LEA.HI.X.SX32 R9, R11, R73, 0x1, P4 ;  /* 0x000000490b097211 */ /* 0x000fca00020f0eff */
[----:B------:R0:W-:Y:S01]  /*17eb0*/  @P6 STG.E.U16 desc[UR40][R8.64], R19 ;  /* 0x0000001308006986 */ /* 0x0001e2000c101528 */
[C---:B----4-:R-:W-:Y:S01]  /*17ec0*/  ISETP.LT.AND P2, PT, R15.reuse, UR7, !P0 ;  /* 0x000000070f007c0c */ /* 0x050fe2000c741270 */
[-C--:B0-----:R-:W-:Y:S02]  /*17ed0*/  IMAD R9, R15, R71.reuse, RZ ;  /* 0x000000470f097224 */ /* 0x081fe400078e02ff */
[CC--:B------:R-:W-:Y:S01]  /*17ee0*/  IMAD R0, R157.reuse, R71.reuse, RZ ;  /* 0x000000479d007224 */ /* 0x0c0fe200078e02ff */
[----:B------:R-:W4:Y:S01]  /*17ef0*/  LDL.LU R15, [R1+0x6d0] ;  /* 0x0006d000010f7983 */ /* 0x000f220000300800 */
[----:B------:R-:W-:Y:S01]  /*17f00*/  ISETP.LT.AND P1, PT, R157, UR4, !P0 ;  /* 0x000000049d007c0c */ /* 0x000fe2000c721270 */
[CC--:B------:R-:W-:Y:S01]  /*17f10*/  IMAD R5, R156.reuse, R71.reuse, RZ ;  /* 0x000000479c057224 */ /* 0x0c0fe200078e02ff */
[----:B------:R-:W-:Y:S01]  /*17f20*/  ISETP.LT.AND P3, PT, R156, UR5, !P0 ;  /* 0x000000059c007c0c */ /* 0x000fe2000c761270 */
[----:B------:R-:W-:Y:S01]  /*17f30*/  IMAD R10, R155, R71, RZ ;  /* 0x000000479b0a7224 */ /* 0x000fe200078e02ff */
[CC--:B------:R-:W-:Y:S01]  /*17f40*/  LEA R2, P6, R0.reuse, R72.reuse, 0x1 ;  /* 0x0000004800027211 */ /* 0x0c0fe200078c08ff */
[----:B------:R-:W-:Y:S01]  /*17f50*/  ULDC UR5, c[0x0][0x22c] ;  /* 0x00008b0000057ab9 */ /* 0x000fe20000000800 */
[-C--:B------:R-:W-:Y:S01]  /*17f60*/  LEA R6, P5, R5, R72.reuse, 0x1 ;  /* 0x0000004805067211 */ /* 0x080fe200078a08ff */
[----:B------:R-:W-:Y:S01]  /*17f70*/  ULDC UR7, c[0x0][0x22c] ;  /* 0x00008b0000077ab9 */ /* 0x000fe20000000800 */
[----:B------:R-:W-:Y:S01]  /*17f80*/  LEA.HI.X.SX32 R3, R0, R73, 0x1, P6 ;  /* 0x0000004900037211 */ /* 0x000fe200030f0eff */
[----:B------:R-:W-:Y:S01]  /*17f90*/  ULDC UR4, c[0x0][0x22c] ;  /* 0x00008b0000047ab9 */ /* 0x000fe20000000800 */
[----:B------:R-:W-:-:S02]  /*17fa0*/  LEA R4, P6, R9, R72, 0x1 ;  /* 0x0000004809047211 */ /* 0x000fc400078c08ff */
[----:B------:R-:W-:Y:S02]  /*17fb0*/  PRMT R11, R16, 0x7632, R11 ;  /* 0x00007632100b7816 */ /* 0x000fe4000000000b */
[----:B------:R-:W-:Y:S02]  /*17fc0*/  PRMT R12, R17, 0x7632, R12 ;  /* 0x00007632110c7816 */ /* 0x000fe4000000000c */
[-C--:B------:R-:W-:Y:S02]  /*17fd0*/  LEA.HI.X.SX32 R7, R5, R73.reuse, 0x1, P5 ;  /* 0x0000004905077211 */ /* 0x080fe400028f0eff */
[----:B------:R-:W-:Y:S02]  /*17fe0*/  PRMT R13, R18, 0x7632, R13 ;  /* 0x00007632120d7816 */ /* 0x000fe4000000000d */
[C---:B------:R-:W-:Y:S02]  /*17ff0*/  LEA R8, P5, R10.reuse, R72, 0x1 ;  /* 0x000000480a087211 */ /* 0x040fe400078a08ff */
[-C--:B------:R-:W-:Y:S01]  /*18000*/  LEA.HI.X.SX32 R5, R9, R73.reuse, 0x1, P6 ;  /* 0x0000004909057211 */ /* 0x080fe200030f0eff */
[----:B------:R0:W-:Y:S01]  /*18010*/  @P1 STG.E.U16 desc[UR40][R2.64], R11 ;  /* 0x0000000b02001986 */ /* 0x0001e2000c101528 */
[----:B------:R-:W-:-:S03]  /*18020*/  LEA.HI.X.SX32 R9, R10, R73, 0x1, P5 ;  /* 0x000000490a097211 */ /* 0x000fc600028f0eff */
[----:B------:R1:W-:Y:S01]  /*18030*/  @P3 STG.E.U16 desc[UR40][R6.64], R12 ;  /* 0x0000000c06003986 */ /* 0x0003e2000c101528 */
[----:B------:R-:W-:Y:S01]  /*18040*/  ISETP.LT.AND P4, PT, R155, UR8, !P0 ;  /* 0x000000089b007c0c */ /* 0x000fe2000c781270 */
[C---:B------:R-:W-:Y:S01]  /*18050*/  IMAD R0, R154.reuse, R71, RZ ;  /* 0x000000479a007224 */ /* 0x040fe200078e02ff */
[----:B------:R-:W-:Y:S01]  /*18060*/  PRMT R19, R19, 0x7632, R19 ;  /* 0x0000763213137816 */ /* 0x000fe20000000013 */
[----:B------:R4:W-:Y:S01]  /*18070*/  @P2 STG.E.U16 desc[UR40][R4.64], R13 ;  /* 0x0000000d04002986 */ /* 0x0009e2000c101528 */
[----:B------:R-:W-:Y:S01]  /*18080*/  ISETP.LT.AND P1, PT, R154, UR4, !P0 ;  /* 0x000000049a007c0c */ /* 0x000fe2000c721270 */
[----:B------:R-:W-:Y:S01]  /*18090*/  ULDC UR4, c[0x0][0x22c] ;  /* 0x00008b0000047ab9 */ /* 0x000fe20000000800 */
[----:B------:R-:W-:Y:S01]  /*180a0*/  ULDC UR8, c[0x0][0x22c] ;  /* 0x00008b0000087ab9 */ /* 0x000fe20000000800 */
[----:B0-----:R-:W-:-:S04]  /*180b0*/  LEA R2, P6, R0, R72, 0x1 ;  /* 0x0000004800027211 */ /* 0x001fc800078c08ff */
[----:B------:R-:W-:Y:S02]  /*180c0*/  LEA.HI.X.SX32 R3, R0, R73, 0x1, P6 ;  /* 0x0000004900037211 */ /* 0x000fe400030f0eff */
[----:B------:R0:W-:Y:S01]  /*180d0*/  @P4 STG.E.U16 desc[UR40][R8.64], R19 ;  /* 0x0000001308004986 */ /* 0x0001e2000c101528 */
[C---:B--2---:R-:W-:Y:S01]  /*180e0*/  ISETP.LT.AND P3, PT, R153.reuse, UR5, !P0 ;  /* 0x0000000599007c0c */ /* 0x044fe2000c761270 */
[-C--:B------:R-:W-:Y:S01]  /*180f0*/  IMAD R10, R153, R71.reuse, RZ ;  /* 0x00000047990a7224 */ /* 0x080fe200078e02ff */
[C---:B---3--:R-:W-:Y:S01]  /*18100*/  ISETP.LT.AND P2, PT, R152.reuse, UR7, !P0 ;  /* 0x0000000798007c0c */ /* 0x048fe2000c741270 */
[----:B------:R-:W2:Y:S01]  /*18110*/  LDL.LU R153, [R1+0x6cc] ;  /* 0x0006cc0001997983 */ /* 0x000ea20000300800 */
[-C--:B-1----:R-:W-:Y:S02]  /*18120*/  IMAD R7, R152, R71.reuse, RZ ;  /* 0x0000004798077224 */ /* 0x082fe400078e02ff */
[C---:B----4-:R-:W-:Y:S01]  /*18130*/  IMAD R11, R15.reuse, R71, RZ ;  /* 0x000000470f0b7224 */ /* 0x050fe200078e02ff */
[----:B------:R-:W3:Y:S01]  /*18140*/  LDL.LU R152, [R1+0x6c8] ;  /* 0x0006c80001987983 */ /* 0x000ee20000300800 */
[----:B------:R-:W-:Y:S01]  /*18150*/  ISETP.LT.AND P6, PT, R15, UR4, !P0 ;  /* 0x000000040f007c0c */ /* 0x000fe2000c7c1270 */
[----:B------:R-:W-:Y:S01]  /*18160*/  ULDC UR4, c[0x0][0x22c] ;  /* 0x00008b0000047ab9 */ /* 0x000fe20000000800 */
[----:B------:R-:W-:Y:S01]  /*18170*/  LEA R4, P4, R10, R72, 0x1 ;  /* 0x000000480a047211 */ /* 0x000fe200078808ff */
[----:B------:R-:W4:Y:S01]  /*18180*/  LDL.LU R16, [R1+0x6c4] ;  /* 0x0006c40001107983 */ /* 0x000f220000300800 */
[----:B------:R-:W-:Y:S01]  /*18190*/  ULDC UR5, c[0x0][0x22c] ;  /* 0x00008b0000057ab9 */ /* 0x000fe20000000800 */
[----:B------:R-:W-:-:S02]  /*181a0*/  ULDC UR7, c[0x0][0x22c] ;  /* 0x00008b0000077ab9 */ /* 0x000fc40000000800 */
[----:B0-----:R-:W4:Y:S04]  /*181b0*/  LDL.LU R19, [R1+0x6c0] ;  /* 0x0006c00001137983 */ /* 0x001f280000300800 */
[----:B------:R-:W4:Y:S04]  /*181c0*/  LDL.LU R18, [R1+0x6bc] ;  /* 0x0006bc0001127983 */ /* 0x000f280000300800 */
[----:B------:R-:W4:Y:S01]  /*181d0*/  LDL.LU R15, [R1+0x6b8] ;  /* 0x0006b800010f7983 */ /* 0x000f220000300800 */
[-C--:B------:R-:W-:Y:S02]  /*181e0*/  LEA R6, P5, R7, R72.reuse, 0x1 ;  /* 0x0000004807067211 */ /* 0x080fe400078a08ff */
[----:B------:R-:W-:Y:S01]  /*181f0*/  LEA.HI.X.SX32 R5, R10, R73, 0x1, P4 ;  /* 0x000000490a057211 */ /* 0x000fe200020f0eff */
[----:B------:R0:W-:Y:S01]  /*18200*/  @P1 STG.E.U16 desc[UR40][R2.64], R20 ;  /* 0x0000001402001986 */ /* 0x0001e2000c101528 */
[----:B------:R-:W-:-:S02]  /*18210*/  LEA R8, P4, R11, R72, 0x1 ;  /* 0x000000480b087211 */ /* 0x000fc400078808ff */
[-C--:B------:R-:W-:Y:S01]  /*18220*/  LEA.HI.X.SX32 R7, R7, R73.reuse, 0x1, P5 ;  /* 0x0000004907077211 */ /* 0x080fe200028f0eff */
[----:B------:R3:W-:Y:S01]  /*18230*/  @P3 STG.E.U16 desc[UR40][R4.64], R21 ;  /* 0x0000001504003986 */ /* 0x0007e2000c101528 */
[----:B------:R-:W-:-:S03]  /*18240*/  LEA.HI.X.SX32 R9, R11, R73, 0x1, P4 ;  /* 0x000000490b097211 */ /* 0x000fc600020f0eff */
[----:B------:R1:W-:Y:S04]  /*18250*/  @P2 STG.E.U16 desc[UR40][R6.64], R22 ;  /* 0x0000001606002986 */ /* 0x0003e8000c101528 */
[----:B------:R1:W-:Y:S01]  /*18260*/  @P6 STG.E.U16 desc[UR40][R8.64], R23 ;  /* 0x0000001708006986 */ /* 0x0003e2000c101528 */
[----:B------:R-:W-:-:S03]  /*18270*/  PRMT R10, R20, 0x7632, R10 ;  /* 0x00007632140a7816 */ /* 0x000fc6000000000a */
[----:B------:R-:W4:Y:S01]  /*18280*/  LDL.LU R17, [R1+0x6b4] ;  /* 0x0006b40001117983 */ /* 0x000f220000300800 */
[----:B------:R-:W-:Y:S01]  /*18290*/  PRMT R11, R21, 0x7632, R11 ;  /* 0x00007632150b7816 */ /* 0x000fe2000000000b */
[C---:B--2---:R-:W-:Y:S01]  /*182a0*/  IMAD R0, R153.reuse, R71, RZ ;  /* 0x0000004799007224 */ /* 0x044fe200078e02ff */
[----:B------:R-:W-:Y:S01]  /*182b0*/  ISETP.LT.AND P1, PT, R153, UR4, !P0 ;  /* 0x0000000499007c0c */ /* 0x000fe2000c721270 */
[----:B------:R-:W-:-:S03]  /*182c0*/  ULDC UR4, c[0x0][0x22c] ;  /* 0x00008b0000047ab9 */ /* 0x000fc60000000800 */
[----:B0-----:R-:W-:-:S04]  /*182d0*/  LEA R2, P6, R0, R72, 0x1 ;  /* 0x0000004800027211 */ /* 0x001fc800078c08ff */
[----:B------:R-:W-:-:S05]  /*182e0*/  LEA.HI.X.SX32 R3, R0, R73, 0x1, P6 ;  /* 0x0000004900037211 */ /* 0x000fca00030f0eff */
[----:B------:R0:W-:Y:S01]  /*182f0*/  @P1 STG.E.U16 desc[UR40][R2.64], R10 ;  /* 0x0000000a02001986 */ /* 0x0001e2000c101528 */
[CC--:B---3--:R-:W-:Y:S01]  /*18300*/  IMAD R5, R152.reuse, R71.reuse, RZ ;  /* 0x0000004798057224 */ /* 0x0c8fe200078e02ff */
[----:B------:R-:W-:Y:S01]  /*18310*/  ISETP.LT.AND P3, PT, R152, UR5, !P0 ;  /* 0x0000000598007c0c */ /* 0x000fe2000c761270 */
[----:B------:R-:W-:Y:S01]  /*18320*/  ULDC UR5, c[0x0][0x22c] ;  /* 0x00008b0000057ab9 */ /* 0x000fe20000000800 */
[C---:B----4-:R-:W-:Y:S01]  /*18330*/  ISETP.LT.AND P2, PT, R16.reuse, UR7, !P0 ;  /* 0x0000000710007c0c */ /* 0x050fe2000c741270 */
[-C--:B-1----:R-:W-:Y:S01]  /*18340*/  IMAD R7, R16, R71.reuse, RZ ;  /* 0x0000004710077224 */ /* 0x082fe200078e02ff */
[----:B------:R-:W-:Y:S01]  /*18350*/  LEA R4, P5, R5, R72, 0x1 ;  /* 0x0000004805047211 */ /* 0x000fe200078a08ff */
[----:B------:R-:W2:Y:S01]  /*18360*/  LDL.LU R16, [R1+0x6b0] ;  /* 0x0006b00001107983 */ /* 0x000ea20000300800 */
[----:B------:R-:W-:Y:S01]  /*18370*/  PRMT R12, R22, 0x7632, R12 ;  /* 0x00007632160c7816 */ /* 0x000fe2000000000c */
[----:B------:R-:W-:Y:S01]  /*18380*/  IMAD R9, R19, R71, RZ ;  /* 0x0000004713097224 */ /* 0x000fe200078e02ff */
[----:B------:R-:W-:Y:S01]  /*18390*/  LEA.HI.X.SX32 R5, R5, R73, 0x1, P5 ;  /* 0x0000004905057211 */ /* 0x000fe200028f0eff */
[----:B------:R-:W-:-:S04]  /*183a0*/  ULDC UR7, c[0x0][0x22c] ;  /* 0x00008b0000077ab9 */ /* 0x000fc80000000800 */
[----:B------:R1:W-:Y:S01]  /*183b0*/  @P3 STG.E.U16 desc[UR40][R4.64], R11 ;  /* 0x0000000b04003986 */ /* 0x0003e2000c101528 */
[C---:B------:R-:W-:Y:S01]  /*183c0*/  ISETP.LT.AND P3, PT, R15.reuse, UR5, !P0 ;  /* 0x000000050f007c0c */ /* 0x040fe2000c761270 */
[-C--:B0-----:R-:W-:Y:S01]  /*183d0*/  IMAD R10, R15, R71.reuse, RZ ;  /* 0x000000470f0a7224 */ /* 0x081fe200078e02ff */
[-C--:B------:R-:W-:Y:S01]  /*183e0*/  LEA R6, P6, R7, R72.reuse, 0x1 ;  /* 0x0000004807067211 */ /* 0x080fe200078c08ff */
[----:B------:R-:W3:Y:S01]  /*183f0*/  LDL.LU R15, [R1+0x6ac] ;  /* 0x0006ac00010f7983 */ /* 0x000ee20000300800 */
[----:B------:R-:W-:Y:S01]  /*18400*/  IMAD R0, R18, R71, RZ ;  /* 0x0000004712007224 */ /* 0x000fe200078e02ff */
[----:B------:R-:W-:Y:S01]  /*18410*/  ISETP.LT.AND P4, PT, R19, UR8, !P0 ;  /* 0x0000000813007c0c */ /* 0x000fe2000c781270 */
[----:B------:R-:W-:Y:S01]  /*18420*/  ULDC UR5, c[0x0][0x22c] ;  /* 0x00008b0000057ab9 */ /* 0x000fe20000000800 */
[----:B------:R-:W-:Y:S01]  /*18430*/  LEA.HI.X.SX32 R7, R7, R73, 0x1, P6 ;  /* 0x0000004907077211 */ /* 0x000fe200030f0eff */
[----:B------:R-:W4:Y:S01]  /*18440*/  LDL.LU R20, [R1+0x6a8] ;  /* 0x0006a80001147983 */ /* 0x000f220000300800 */
[-C--:B------:R-:W-:Y:S01]  /*18450*/  LEA R2, P6, R0, R72.reuse, 0x1 ;  /* 0x0000004800027211 */ /* 0x080fe200078c08ff */
[----:B------:R-:W-:Y:S01]  /*18460*/  ULDC UR8, c[0x0][0x22c] ;  /* 0x00008b0000087ab9 */ /* 0x000fe20000000800 */
[----:B------:R-:W-:Y:S01]  /*18470*/  ISETP.LT.AND P1, PT, R18, UR4, !P0 ;  /* 0x0000000412007c0c */ /* 0x000fe2000c721270 */
[----:B------:R-:W4:Y:S01]  /*18480*/  LDL.LU R19, [R1+0x6a4] ;  /* 0x0006a40001137983 */ /* 0x000f220000300800 */
[----:B------:R-:W-:Y:S01]  /*18490*/  ULDC UR4, c[0x0][0x22c] ;  /* 0x00008b0000047ab9 */ /* 0x000fe20000000800 */
[----:B------:R-:W-:-:S02]  /*184a0*/  LEA R8, P5, R9, R72, 0x1 ;  /* 0x0000004809087211 */ /* 0x000fc400078a08ff */
[----:B------:R2:W-:Y:S01]  /*184b0*/  @P2 STG.E.U16 desc[UR40][R6.64], R12 ;  /* 0x0000000c06002986 */ /* 0x0005e2000c101528 */
[----:B------:R-:W-:-:S03]  /*184c0*/  LEA.HI.X.SX32 R3, R0, R73, 0x1, P6 ;  /* 0x0000004900037211 */ /* 0x000fc600030f0eff */
[----:B------:R-:W4:Y:S01]  /*184d0*/  LDL.LU R18, [R1+0x6a0] ;  /* 0x0006a00001127983 */ /* 0x000f220000300800 */
[----:B------:R-:W-:Y:S02]  /*184e0*/  PRMT R23, R23, 0x7632, R23 ;  /* 0x0000763217177816 */ /* 0x000fe40000000017 */
[----:B------:R-:W-:Y:S01]  /*184f0*/  LEA.HI.X.SX32 R9, R9, R73, 0x1, P5 ;  /* 0x0000004909097211 */ /* 0x000fe200028f0eff */
[CC--:B-1----:R-:W-:Y:S01]  /*18500*/  IMAD R11, R17.reuse, R71.reuse, RZ ;  /* 0x00000047110b7224 */ /* 0x0c2fe200078e02ff */
[----:B------:R-:W-:Y:S01]  /*18510*/  ISETP.LT.AND P2, PT, R17, UR7, !P0 ;  /* 0x0000000711007c0c */ /* 0x000fe2000c741270 */
[----:B------:R-:W-:Y:S02]  /*18520*/  ULDC UR7, c[0x0][0x22c] ;  /* 0x00008b0000077ab9 */ /* 0x000fe40000000800 */
[----:B------:R0:W-:Y:S04]  /*18530*/  @P4 STG.E.U16 desc[UR40][R8.64], R23 ;  /* 0x0000001708004986 */ /* 0x0001e8000c101528 */
[----:B------:R1:W-:Y:S01]  /*18540*/  @P1 STG.E.U16 desc[UR40][R2.64], R24 ;  /* 0x0000001802001986 */ /* 0x0003e2000c101528 */
[CC--:B--2---:R-:W-:Y:S01]  /*18550*/  IMAD R12, R16.reuse, R71.reuse, RZ ;  /* 0x00000047100c7224 */ /* 0x0c4fe200078e02ff */
[----:B------:R-:W-:Y:S01]  /*18560*/  ISETP.LT.AND P6, PT, R16, UR4, !P0 ;  /* 0x0000000410007c0c */ /* 0x000fe2000c7c1270 */
[----:B------:R-:W-:Y:S01]  /*18570*/  ULDC UR4, c[0x0][0x22c] ;  /* 0x00008b0000047ab9 */ /* 0x000fe20000000800 */
[----:B------:R-:W2:Y:S04]  /*18580*/  LDL.LU R16, [R1+0x69c] ;  /* 0x00069c0001107983 */ /* 0x000ea80000300800 */
[----:B------:R-:W2:Y:S01]  /*18590*/  LDL.LU R17, [R1+0x698] ;  /* 0x0006980001117983 */ /* 0x000ea20000300800 */
[C---:B---3--:R-:W-:Y:S01]  /*185a0*/  ISETP.LT.AND P1, PT, R15.reuse, UR4, !P0 ;  /* 0x000000040f007c0c */ /* 0x048fe2000c721270 */
[----:B------:R-:W-:Y:S01]  /*185b0*/  IMAD R0, R15, R71, RZ ;  /* 0x000000470f007224 */ /* 0x000fe200078e02ff */
[CC--:B------:R-:W-:Y:S01]  /*185c0*/  LEA R4, P4, R10.reuse, R72.reuse, 0x1 ;  /* 0x000000480a047211 */ /* 0x0c0fe200078808ff */
[----:B------:R-:W3:Y:S01]  /*185d0*/  LDL.LU R15, [R1+0x694] ;  /* 0x00069400010f7983 */ /* 0x000ee20000300800 */
[----:B------:R-:W-:Y:S01]  /*185e0*/  LEA R6, P5, R11, R72, 0x1 ;  /* 0x000000480b067211 */ /* 0x000fe200078a08ff */
[----:B------:R-:W-:Y:S01]  /*185f0*/  ULDC UR4, c[0x0][0x22c] ;  /* 0x00008b0000047ab9 */ /* 0x000fe20000000800 */
[----:B------:R-:W-:-:S02]  /*18600*/  LEA.HI.X.SX32 R5, R10, R73, 0x1, P4 ;  /* 0x000000490a057211 */ /* 0x000fc400020f0eff */
[CC--:B0-----:R-:W-:Y:S02]  /*18610*/  LEA R8, P4, R12.reuse, R72.reuse, 0x1 ;  /* 0x000000480c087211 */ /* 0x0c1fe400078808ff */
[-C--:B------:R-:W-:Y:S02]  /*18620*/  LEA.HI.X.SX32 R7, R11, R73.reuse, 0x1, P5 ;  /* 0x000000490b077211 */ /* 0x080fe400028f0eff */
[----:B------:R-:W-:Y:S01]  /*18630*/  LEA.HI.X.SX32 R9, R12, R73, 0x1, P4 ;  /* 0x000000490c097211 */ /* 0x000fe200020f0eff */
[----:B------:R4:W-:Y:S04]  /*18640*/  @P3 STG.E.U16 desc[UR40][R4.64], R25 ;  /* 0x0000001904003986 */ /* 0x0009e8000c101528 */
[----:B------:R0:W-:Y:S04]  /*18650*/  @P2 STG.E.U16 desc[UR40][R6.64], R26 ;  /* 0x0000001a06002986 */ /* 0x0001e8000c101528 */
[----:B------:R0:W-:Y:S01]  /*18660*/  @P6 STG.E.U16 desc[UR40][R8.64], R27 ;  /* 0x0000001b08006986 */ /* 0x0001e2000c101528 */
[----:B-1----:R-:W-:-:S02]  /*18670*/  LEA R2, P6, R0, R72, 0x1 ;  /* 0x0000004800027211 */ /* 0x002fc400078c08ff */
[----:B------:R-:W-:Y:S01]  /*18680*/  PRMT R10, R24, 0x7632, R10 ;  /* 0x00007632180a7816 */ /* 0x000fe2000000000a */
[----:B----4-:R-:W-:Y:S01]  /*18690*/  IMAD R5, R20, R71, RZ ;  /* 0x0000004714057224 */ /* 0x010fe200078e02ff */
[----:B------:R-:W-:Y:S02]  /*186a0*/  LEA.HI.X.SX32 R3, R0, R73, 0x1, P6 ;  /* 0x0000004900037211 */ /* 0x000fe400030f0eff */
[----:B------:R-:W-:Y:S01]  /*186b0*/  ISETP.LT.AND P3, PT, R20, UR5, !P0 ;  /* 0x0000000514007c0c */ /* 0x000fe2000c761270 */
[C---:B0-----:R-:W-:Y:S01]  /*186c0*/  IMAD R7, R19.reuse, R71, RZ ;  /* 0x0000004713077224 */ /* 0x041fe200078e02ff */
[----:B------:R-:W-:Y:S01]  /*186d0*/  ISETP.LT.AND P2, PT, R19, UR7, !P0 ;  /* 0x0000000713007c0c */ /* 0x000fe2000c741270 */
[----:B------:R0:W-:Y:S01]  /*186e0*/  @P1 STG.E.U16 desc[UR40][R2.64], R10 ;  /* 0x0000000a02001986 */ /* 0x0001e2000c101528 */
[-C--:B------:R-:W-:Y:S01]  /*186f0*/  LEA R4, P5, R5, R72.reuse, 0x1 ;  /* 0x0000004805047211 */ /* 0x080fe200078a08ff */
[----:B------:R-:W-:Y:S01]  /*18700*/  ULDC UR5, c[0x0][0x22c] ;  /* 0x00008b0000057ab9 */ /* 0x000fe20000000800 */
[----:B------:R-:W-:Y:S01]  /*18710*/  LEA R6, P6, R7, R72, 0x1 ;  /* 0x0000004807067211 */ /* 0x000fe200078c08ff */
[----:B------:R-:W4:Y:S01]  /*18720*/  LDL.LU R19, [R1+0x690] ;  /* 0x0006900001137983 */ /* 0x000f220000300800 */
[----:B------:R-:W-:-:S02]  /*18730*/  PRMT R11, R25, 0x7632, R11 ;  /* 0x00007632190b7816 */ /* 0x000fc4000000000b */
[----:B------:R-:W-:Y:S01]  /*18740*/  PRMT R12, R26, 0x7632, R12 ;  /* 0x000076321a0c7816 */ /* 0x000fe2000000000c */
[C---:B------:R-:W-:Y:S01]  /*18750*/  IMAD R9, R18.reuse, R71, RZ ;  /* 0x0000004712097224 */ /* 0x040fe200078e02ff */
[-C--:B------:R-:W-:Y:S01]  /*18760*/  LEA.HI.X.SX32 R5, R5, R73.reuse, 0x1, P5 ;  /* 0x0000004905057211 */ /* 0x080fe200028f0eff */
[----:B------:R-:W-:Y:S01]  /*18770*/  ULDC UR7, c[0x0][0x22c] ;  /* 0x00008b0000077ab9 */ /* 0x000fe20000000800 */
[----:B------:R-:W-:Y:S02]  /*18780*/  LEA.HI.X.SX32 R7, R7, R73, 0x1, P6 ;  /* 0x0000004907077211 */ /* 0x000fe400030f0eff */
[----:B------:R-:W-:Y:S01]  /*18790*/  ISETP.LT.AND P4, PT, R18, UR8, !P0 ;  /* 0x0000000812007c0c */ /* 0x000fe2000c781270 */
[----:B------:R1:W-:Y:S01]  /*187a0*/  @P3 STG.E.U16 desc[UR40][R4.64], R11 ;  /* 0x0000000b04003986 */ /* 0x0003e2000c101528 */
[C---:B--2---:R-:W-:Y:S01]  /*187b0*/  ISETP.LT.AND P1, PT, R16.reuse, UR4, !P0 ;  /* 0x0000000410007c0c */ /* 0x044fe2000c721270 */
[-C--:B------:R-:W-:Y:S02]  /*187c0*/  IMAD R0, R16, R71.reuse, RZ ;  /* 0x0000004710007224 */ /* 0x080fe400078e02ff */
[----:B------:R2:W-:Y:S01]  /*187d0*/  @P2 STG.E.U16 desc[UR40][R6.64], R12 ;  /* 0x0000000c06002986 */ /* 0x0005e2000c101528 */
[C---:B0-----:R-:W-:Y:S01]  /*187e0*/  IMAD R10, R17.reuse, R71, RZ ;  /* 0x00000047110a7224 */ /* 0x041fe200078e02ff */
[----:B------:R-:W-:-:S02]  /*187f0*/  ISETP.LT.AND P3, PT, R17, UR5, !P0 ;  /* 0x0000000511007c0c */ /* 0x000fc4000c761270 */
[----:B------:R-:W4:Y:S01]  /*18800*/  LDL.LU R16, [R1+0x68c] ;  /* 0x00068c0001107983 */ /* 0x000f220000300800 */
[-C--:B------:R-:W-:Y:S01]  /*18810*/  LEA R8, P5, R9, R72.reuse, 0x1 ;  /* 0x0000004809087211 */ /* 0x080fe200078a08ff */
[----:B------:R-:W-:Y:S01]  /*18820*/  ULDC UR4, c[0x0][0x22c] ;  /* 0x00008b0000047ab9 */ /* 0x000fe20000000800 */
[----:B------:R-:W-:Y:S01]  /*18830*/  PRMT R27, R27, 0x7632, R27 ;  /* 0x000076321b1b7816 */ /* 0x000fe2000000001b */
[----:B------:R-:W4:Y:S01]  /*18840*/  LDL.LU R18, [R1+0x688] ;  /* 0x0006880001127983 */ /* 0x000f220000300800 */
[----:B------:R-:W-:Y:S01]  /*18850*/  ULDC UR8, c[0x0][0x22c] ;  /* 0x00008b0000087ab9 */ /* 0x000fe20000000800 */
[C---:B---3--:R-:W-:Y:S01]  /*18860*/  ISETP.LT.AND P2, PT, R15.reuse, UR7, !P0 ;  /* 0x000000070f007c0c */ /* 0x048fe2000c741270 */
[----:B-1----:R-:W-:Y:S01]  /*18870*/  IMAD R11, R15, R71, RZ ;  /* 0x000000470f0b7224 */ /* 0x002fe200078e02ff */
[----:B------:R-:W3:Y:S01]  /*18880*/  LDL.LU R17, [R1+0x684] ;  /* 0x0006840001117983 */ /* 0x000ee20000300800 */
[----:B------:R-:W-:Y:S01]  /*18890*/  LEA.HI.X.SX32 R9, R9, R73, 0x1, P5 ;  /* 0x0000004909097211 */ /* 0x000fe200028f0eff */
[----:B------:R-:W-:Y:S01]  /*188a0*/  ULDC UR5, c[0x0][0x22c] ;  /* 0x00008b0000057ab9 */ /* 0x000fe20000000800 */
[-C--:B------:R-:W-:Y:S01]  /*188b0*/  LEA R2, P6, R0, R72.reuse, 0x1 ;  /* 0x0000004800027211 */ /* 0x080fe200078c08ff */
[----:B------:R-:W3:Y:S01]  /*188c0*/  LDL.LU R15, [R1+0x680] ;  /* 0x00068000010f7983 */ /* 0x000ee20000300800 */
[----:B--2---:R-:W-:Y:S01]  /*188d0*/  LEA R6, P5, R11, R72, 0x1 ;  /* 0x000000480b067211 */ /* 0x004fe200078a08ff */
[----:B------:R-:W-:-:S02]  /*188e0*/  ULDC UR7, c[0x0][0x22c] ;  /* 0x00008b0000077ab9 */ /* 0x000fc40000000800 */
[----:B------:R0:W-:Y:S01]  /*188f0*/  @P4 STG.E.U16 desc[UR40][R8.64], R27 ;  /* 0x0000001b08004986 */ /* 0x0001e2000c101528 */
[----:B------:R-:W-:Y:S02]  /*18900*/  LEA R4, P4, R10, R72, 0x1 ;  /* 0x000000480a047211 */ /* 0x000fe400078808ff */
[-C--:B------:R-:W-:Y:S01]  /*18910*/  LEA.HI.X.SX32 R3, R0, R73.reuse, 0x1, P6 ;  /* 0x0000004900037211 */ /* 0x080fe200030f0eff */
[----:B------:R-:W2:Y:S01]  /*18920*/  LDL.LU R20, [R1+0x67c] ;  /* 0x00067c0001147983 */ /* 0x000ea20000300800 */
[-C--:B------:R-:W-:Y:S02]  /*18930*/  LEA.HI.X.SX32 R5, R10, R73.reuse, 0x1, P4 ;  /* 0x000000490a057211 */ /* 0x080fe400020f0eff */
[----:B------:R-:W-:Y:S01]  /*18940*/  LEA.HI.X.SX32 R7, R11, R73, 0x1, P5 ;  /* 0x000000490b077211 */ /* 0x000fe200028f0eff */
[----:B------:R-:W-:Y:S04]  /*18950*/  @P1 STG.E.U16 desc[UR40][R2.64], R28 ;  /* 0x0000001c02001986 */ /* 0x000fe8000c101528 */
[----:B------:R1:W-:Y:S04]  /*18960*/  @P3 STG.E.U16 desc[UR40][R4.64], R29 ;  /* 0x0000001d04003986 */ /* 0x0003e8000c101528 */
[----:B------:R-:W-:Y:S01]  /*18970*/  @P2 STG.E.U16 desc[UR40][R6.64], R30 ;  /* 0x0000001e06002986 */ /* 0x000fe2000c101528 */
[C---:B----4-:R-:W-:Y:S01]  /*18980*/  IMAD R12, R19.reuse, R71, RZ ;  /* 0x00000047130c7224 */ /* 0x050fe200078e02ff */
[----:B------:R-:W-:Y:S01]  /*18990*/  ISETP.LT.AND P6, PT, R19, UR4, !P0 ;  /* 0x0000000413007c0c */ /* 0x000fe2000c7c1270 */
[----:B------:R-:W-:-:S03]  /*189a0*/  ULDC UR4, c[0x0][0x22c] ;  /* 0x00008b0000047ab9 */ /* 0x000fc60000000800 */
[----:B0-----:R-:W-:-:S04]  /*189b0*/  LEA R8, P4, R12, R72, 0x1 ;  /* 0x000000480c087211 */ /* 0x001fc800078808ff */
[----:B------:R-:W-:-:S05]  /*189c0*/  LEA.HI.X.SX32 R9, R12, R73, 0x1, P4 ;  /* 0x000000490c097211 */ /* 0x000fca00020f0eff */
[----:B------:R0:W-:Y:S01]  /*189d0*/  @P6 STG.E.U16 desc[UR40][R8.64], R31 ;  /* 0x0000001f08006986 */ /* 0x0001e2000c101528 */
[C---:B------:R-:W-:Y:S01]  /*189e0*/  ISETP.LT.AND P2, PT, R16.reuse, UR4, !P0 ;  /* 0x0000000410007c0c */ /* 0x040fe2000c741270 */
[-C--:B------:R-:W-:Y:S01]  /*189f0*/  IMAD R0, R16, R71.reuse, RZ ;  /* 0x0000004710007224 */ /* 0x080fe200078e02ff */
[C---:B------:R-:W-:Y:S01]  /*18a00*/  ISETP.LT.AND P4, PT, R18.reuse, UR5, !P0 ;  /* 0x0000000512007c0c */ /* 0x040fe2000c781270 */
[----:B------:R-:W4:Y:S01]  /*18a10*/  LDL.LU R16, [R1+0x678] ;  /* 0x0006780001107983 */ /* 0x000f220000300800 */
[-C--:B-1----:R-:W-:Y:S01]  /*18a20*/  IMAD R5, R18, R71.reuse, RZ ;  /* 0x0000004712057224 */ /* 0x082fe200078e02ff */
[C---:B---3--:R-:W-:Y:S02]  /*18a30*/  ISETP.LT.AND P1, PT, R15.reuse, UR8, !P0 ;  /* 0x000000080f007c0c */ /* 0x048fe4000c721270 */
[----:B------:R-:W3:Y:S01]  /*18a40*/  LDL.LU R19, [R1+0x674] ;  /* 0x0006740001137983 */ /* 0x000ee20000300800 */
[-C--:B0-----:R-:W-:Y:S01]  /*18a50*/  IMAD R9, R15, R71.reuse, RZ ;  /* 0x000000470f097224 */ /* 0x081fe200078e02ff */
[-C--:B------:R-:W-:Y:S01]  /*18a60*/  LEA R2, P6, R0, R72.reuse, 0x1 ;  /* 0x0000004800027211 */ /* 0x080fe200078c08ff */
[C---:B------:R-:W-:Y:S01]  /*18a70*/  IMAD R7, R17.reuse, R71, RZ ;  /* 0x0000004711077224 */ /* 0x040fe200078e02ff */
[----:B------:R-:W3:Y:S01]  /*18a80*/  LDL.LU R18, [R1+0x858] ;  /* 0x0008580001127983 */ /* 0x000ee20000300800 */
[----:B------:R-:W-:Y:S01]  /*18a90*/  ISETP.LT.AND P3, PT, R17, UR7, !P0 ;  /* 0x0000000711007c0c */ /* 0x000fe2000c761270 */
[----:B------:R-:W-:Y:S01]  /*18aa0*/  ULDC UR5, c[0x0][0x22c] ;  /* 0x00008b0000057ab9 */ /* 0x000fe20000000800 */
[----:B------:R-:W-:Y:S01]  /*18ab0*/  PRMT R10, R28, 0x7632, R10 ;  /* 0x000076321c0a7816 */ /* 0x000fe2000000000a */
[----:B------:R-:W3:Y:S01]  /*18ac0*/  LDL.LU R15, [R1+0x854] ;  /* 0x00085400010f7983 */ /* 0x000ee20000300800 */
[-C--:B------:R-:W-:Y:S01]  /*18ad0*/  LEA R4, P5, R5, R72.reuse, 0x1 ;  /* 0x0000004805047211 */ /* 0x080fe200078a08ff */
[----:B------:R-:W-:Y:S01]  /*18ae0*/  ULDC UR4, c[0x0][0x22c] ;  /* 0x00008b0000047ab9 */ /* 0x000fe20000000800 */
[----:B------:R-:W-:Y:S01]  /*18af0*/  LEA.HI.X.SX32 R3, R0, R73, 0x1, P6 ;  /* 0x0000004900037211 */ /* 0x000fe200030f0eff */
[----:B------:R-:W3:Y:S01]  /*18b00*/  LDL.LU R17, [R1+0x670] ;  /* 0x0006700001117983 */ /* 0x000ee20000300800 */
[----:B------:R-:W-:-:S02]  /*18b10*/  LEA R6, P6, R7, R72, 0x1 ;  /* 0x0000004807067211 */ /* 0x000fc400078c08ff */
[-C--:B------:R-:W-:Y:S02]  /*18b20*/  LEA.HI.X.SX32 R5, R5, R73.reuse, 0x1, P5 ;  /* 0x0000004905057211 */ /* 0x080fe400028f0eff */
[----:B------:R-:W-:Y:S02]  /*18b30*/  LEA R8, P5, R9, R72, 0x1 ;  /* 0x0000004809087211 */ /* 0x000fe400078a08ff */
[----:B------:R-:W-:Y:S02]  /*18b40*/  PRMT R11, R29, 0x7632, R11 ;  /* 0x000076321d0b7816 */ /* 0x000fe4000000000b */
[----:B------:R-:W-:Y:S02]  /*18b50*/  PRMT R12, R30, 0x7632, R12 ;  /* 0x000076321e0c7816 */ /* 0x000fe4000000000c */
[----:B------:R-:W-:Y:S02]  /*18b60*/  LEA.HI.X.SX32 R7, R7, R73, 0x1, P6 ;  /* 0x0000004907077211 */ /* 0x000fe400030f0eff */
[----:B------:R-:W-:-:S02]  /*18b70*/  PRMT R31, R31, 0x7632, R31 ;  /* 0x000076321f1f7816 */ /* 0x000fc4000000001f */
[----:B------:R-:W-:Y:S01]  /*18b80*/  LEA.HI.X.SX32 R9, R9, R73, 0x1, P5 ;  /* 0x0000004909097211 */ /* 0x000fe200028f0eff */
[----:B------:R-:W-:Y:S04]  /*18b90*/  @P2 STG.E.U16 desc[UR40][R2.64], R10 ;  /* 0x0000000a02002986 */ /* 0x000fe8000c101528 */
[----:B------:R-:W-:Y:S04]  /*18ba0*/  @P4 STG.E.U16 desc[UR40][R4.64], R11 ;  /* 0x0000000b04004986 */ /* 0x000fe8000c101528 */
[----:B------:R-:W-:Y:S04]  /*18bb0*/  @P3 STG.E.U16 desc[UR40][R6.64], R12 ;  /* 0x0000000c06003986 */ /* 0x000fe8000c101528 */
[----:B------:R0:W-:Y:S01]  /*18bc0*/  @P1 STG.E.U16 desc[UR40][R8.64], R31 ;  /* 0x0000001f08001986 */ /* 0x0001e2000c101528 */
[----:B--2---:R-:W-:Y:S01]  /*18bd0*/  ISETP.LT.AND P4, PT, R20, UR4, !P0 ;  /* 0x0000000414007c0c */ /* 0x004fe2000c781270 */
[----:B------:R-:W-:-:S02]  /*18be0*/  ULDC UR4, c[0x0][0x22c] ;  /* 0x00008b0000047ab9 */ /* 0x000fc40000000800 */
[----:B0-----:R-:W2:Y:S01]  /*18bf0*/  LDL.LU R8, [R1+0x66c] ;  /* 0x00066c0001087983 */ /* 0x001ea20000300800 */
[C---:B----4-:R-:W-:Y:S01]  /*18c00*/  ISETP.LT.AND P5, PT, R16.reuse, UR5, !P0 ;  /* 0x0000000510007c0c */ /* 0x050fe2000c7a1270 */
[----:B------:R-:W-:Y:S01]  /*18c10*/  IMAD R10, R16, R71, RZ ;  /* 0x00000047100a7224 */ /* 0x000fe200078e02ff */
[----:B------:R-:W-:Y:S01]  /*18c20*/  ULDC UR5, c[0x0][0x22c] ;  /* 0x00008b0000057ab9 */ /* 0x000fe20000000800 */
[----:B------:R-:W4:Y:S03]  /*18c30*/  LDL.LU R16, [R1+0x668] ;  /* 0x0006680001107983 */ /* 0x000f260000300800 */
[C---:B------:R-:W-:Y:S01]  /*18c40*/  LEA R4, P1, R10.reuse, R72, 0x1 ;  /* 0x000000480a047211 */ /* 0x040fe200078208ff */
[----:B------:R-:W4:Y:S01]  /*18c50*/  LDL.LU R9, [R1+0x664] ;  /* 0x0006640001097983 */ /* 0x000f220000300800 */
[----:B---3--:R-:W-:Y:S01]  /*18c60*/  ISETP.LT.AND P3, PT, R19, UR4, !P0 ;  /* 0x0000000413007c0c */ /* 0x008fe2000c761270 */
[----:B------:R-:W-:Y:S01]  /*18c70*/  ULDC UR4, c[0x0][0x22c] ;  /* 0x00008b0000047ab9 */ /* 0x000fe20000000800 */
[----:B------:R-:W-:-:S02]  /*18c80*/  LEA.HI.X.SX32 R5, R10, R73, 0x1, P1 ;  /* 0x000000490a057211 */ /* 0x000fc400008f0eff */
[----:B------:R-:W-:Y:S01]  /*18c90*/  ISETP.LT.AND P1, PT, R15, UR4, !P0 ;  /* 0x000000040f007c0c */ /* 0x000fe2000c721270 */
[-C--:B------:R-:W-:Y:S01]  /*18ca0*/  IMAD R0, R20, R71.reuse, RZ ;  /* 0x0000004714007224 */ /* 0x080fe200078e02ff */
[----:B------:R-:W3:Y:S01]  /*18cb0*/  LDL.LU R15, [R1+0x660] ;  /* 0x00066000010f7983 */ /* 0x000ee20000300800 */
[----:B------:R-:W-:Y:S01]  /*18cc0*/  IMAD R7, R19, R71, RZ ;  /* 0x0000004713077224 */ /* 0x000fe200078e02ff */
[----:B------:R-:W-:Y:S02]  /*18cd0*/  ULDC UR4, c[0x0][0x22c] ;  /* 0x00008b0000047ab9 */ /* 0x000fe40000000800 */
[----:B------:R-:W3:Y:S01]  /*18ce0*/  LDL.LU R10, [R1+0x65c] ;  /* 0x00065c00010a7983 */ /* 0x000ee20000300800 */
[CC--:B------:R-:W-:Y:S02]  /*18cf0*/  LEA R2, P2, R0.reuse, R72.reuse, 0x1 ;  /* 0x0000004800027211 */ /* 0x0c0fe400078408ff */
[----:B------:R-:W-:Y:S01]  /*18d00*/  LEA R6, P6, R7, R72, 0x1 ;  /* 0x0000004807067211 */ /* 0x000fe200078c08ff */
[----:B------:R-:W3:Y:S01]  /*18d10*/  LDL.LU R19, [R1+0x850] ;  /* 0x0008500001137983 */ /* 0x000ee20000300800 */
[----:B------:R-:W-:Y:S01]  /*18d20*/  LEA.HI.X.SX32 R3, R0, R73, 0x1, P2 ;  /* 0x0000004900037211 */ /* 0x000fe200010f0eff */
[----:B------:R-:W-:Y:S01]  /*18d30*/  IMAD R0, R17, R71, RZ ;  /* 0x0000004711007224 */ /* 0x000fe200078e02ff */
[----:B------:R-:W-:Y:S01]  /*18d40*/  LEA.HI.X.SX32 R7, R7, R73, 0x1, P6 ;  /* 0x0000004907077211 */ /* 0x000fe200030f0eff */
[----:B------:R-:W0:Y:S01]  /*18d50*/  LDS.128 R20, [R70+UR6] ;  /* 0x0000000646147984 */ /* 0x000e220008000c00 */
[----:B------:R-:W-:Y:S01]  /*18d60*/  ISETP.LT.AND P6, PT, R17, UR4, !P0 ;  /* 0x0000000411007c0c */ /* 0x000fe2000c7c1270 */
[----:B------:R-:W-:-:S02]  /*18d70*/  ULDC UR4, c[0x0][0x22c] ;  /* 0x00008b0000047ab9 */ /* 0x000fc40000000800 */
[----:B------:R1:W-:Y:S04]  /*18d80*/  @P4 STG.E.U16 desc[UR40][R2.64], R32 ;  /* 0x0000002002004986 */ /* 0x0003e8000c101528 */
[----:B------:R2:W-:Y:S04]  /*18d90*/  @P5 STG.E.U16 desc[UR40][R4.64], R33 ;  /* 0x0000002104005986 */ /* 0x0005e8000c101528 */
[----:B------:R4:W-:Y:S01]  /*18da0*/  @P3 STG.E.U16 desc[UR40][R6.64], R34 ;  /* 0x0000002206003986 */ /* 0x0009e2000c101528 */
[----:B-1----:R-:W-:Y:S02]  /*18db0*/  LEA R2, P4, R0, R72, 0x1 ;  /* 0x0000004800027211 */ /* 0x002fe400078808ff */
[----:B------:R-:W-:Y:S01]  /*18dc0*/  ISETP.LT.AND P2, PT, R18, UR5, !P0 ;  /* 0x0000000512007c0c */ /* 0x000fe2000c741270 */
[----:B------:R-:W-:Y:S01]  /*18dd0*/  ULDC UR5, c[0x0][0x22c] ;  /* 0x00008b0000057ab9 */ /* 0x000fe20000000800 */
[----:B------:R-:W-:Y:S01]  /*18de0*/  LEA.HI.X.SX32 R3, R0, R73, 0x1, P4 ;  /* 0x0000004900037211 */ /* 0x000fe200020f0eff */
[----:B------:R-:W3:Y:S01]  /*18df0*/  LDL.LU R18, [R1+0x84c] ;  /* 0x00084c0001127983 */ /* 0x000ee20000300800 */
[C---:B--2---:R-:W-:Y:S01]  /*18e00*/  ISETP.LT.AND P3, PT, R8.reuse, UR4, !P0 ;  /* 0x0000000408007c0c */ /* 0x044fe2000c761270 */
[----:B------:R-:W-:-:S02]  /*18e10*/  IMAD R8, R8, R71, RZ ;  /* 0x0000004708087224 */ /* 0x000fc400078e02ff */
[----:B------:R-:W-:Y:S01]  /*18e20*/  @P6 STG.E.U16 desc[UR40][R2.64], R35 ;  /* 0x0000002302006986 */ /* 0x000fe2000c101528 */
[----:B------:R-:W-:Y:S01]  /*18e30*/  PRMT R11, R32, 0x7632, R11 ;  /* 0x00007632200b7816 */ /* 0x000fe2000000000b */
[----:B------:R-:W-:Y:S01]  /*18e40*/  ULDC UR4, c[0x0][0x22c] ;  /* 0x00008b0000047ab9 */ /* 0x000fe20000000800 */
[C---:B------:R-:W-:Y:S01]  /*18e50*/  LEA R4, P4, R8.reuse, R72, 0x1 ;  /* 0x0000004808047211 */ /* 0x040fe200078808ff */
[----:B------:R-:W2:Y:S03]  /*18e60*/  LDL.LU R17, [R1+0x848] ;  /* 0x0008480001117983 */ /* 0x000ea60000300800 */
[----:B------:R-:W-:-:S05]  /*18e70*/  LEA.HI.X.SX32 R5, R8, R73, 0x1, P4 ;  /* 0x0000004908057211 */ /* 0x000fca00020f0eff */
[----:B------:R1:W-:Y:S01]  /*18e80*/  @P3 STG.E.U16 desc[UR40][R4.64], R11 ;  /* 0x0000000b04003986 */ /* 0x0003e2000c101528 */
[C---:B----4-:R-:W-:Y:S01]  /*18e90*/  IMAD R0, R16.reuse, R71, RZ ;  /* 0x0000004710007224 */ /* 0x050fe200078e02ff */
[----:B------:R-:W-:Y:S01]  /*18ea0*/  ISETP.LT.AND P5, PT, R16, UR5, !P0 ;  /* 0x0000000510007c0c */ /* 0x000fe2000c7a1270 */
[----:B------:R-:W-:Y:S01]  /*18eb0*/  ULDC UR5, c[0x0][0x22c] ;  /* 0x00008b0000057ab9 */ /* 0x000fe20000000800 */
[----:B------:R-:W4:Y:S02]  /*18ec0*/  LDL.LU R16, [R1+0x844] ;  /* 0x0008440001107983 */ /* 0x000f240000300800 */
[----:B------:R-:W-:-:S04]  /*18ed0*/  LEA R6, P6, R0, R72, 0x1 ;  /* 0x0000004800067211 */ /* 0x000fc800078c08ff */
[----:B------:R-:W-:Y:S02]  /*18ee0*/  LEA.HI.X.SX32 R7, R0, R73, 0x1, P6 ;  /* 0x0000004900077211 */ /* 0x000fe400030f0eff */
[C---:B---3--:R-:W-:Y:S01]  /*18ef0*/  ISETP.LT.AND P6, PT, R15.reuse, UR5, !P0 ;  /* 0x000000050f007c0c */ /* 0x048fe2000c7c1270 */
[-C--:B------:R-:W-:Y:S01]  /*18f00*/  IMAD R0, R15, R71.reuse, RZ ;  /* 0x000000470f007224 */ /* 0x080fe200078e02ff */
[C---:B------:R-:W-:Y:S01]  /*18f10*/  ISETP.LT.AND P4, PT, R9.reuse, UR4, !P0 ;  /* 0x0000000409007c0c */ /* 0x040fe2000c781270 */
[----:B------:R-:W3:Y:S01]  /*18f20*/  LDL.LU R15, [R1+0x840] ;  /* 0x00084000010f7983 */ /* 0x000ee20000300800 */
[----:B------:R-:W-:Y:S01]  /*18f30*/  IMAD R9, R9, R71, RZ ;  /* 0x0000004709097224 */ /* 0x000fe200078e02ff */
[----:B------:R-:W-:Y:S01]  /*18f40*/  PRMT R12, R33, 0x7632, R12 ;  /* 0x00007632210c7816 */ /* 0x000fe2000000000c */
[----:B------:R-:W-:Y:S01]  /*18f50*/  ULDC UR4, c[0x0][0x22c] ;  /* 0x00008b0000047ab9 */ /* 0x000fe20000000800 */
[----:B-1----:R-:W3:Y:S01]  /*18f60*/  LDL.LU R11, [R1+0x83c] ;  /* 0x00083c00010b7983 */ /* 0x002ee20000300800 */
[----:B------:R-:W-:Y:S01]  /*18f70*/  PRMT R13, R34, 0x7632, R13 ;  /* 0x00007632220d7816 */ /* 0x000fe2000000000d */
[----:B------:R-:W-:Y:S01]  /*18f80*/  ULDC UR5, c[0x0][0x22c] ;  /* 0x00008b0000057ab9 */ /* 0x000fe20000000800 */
[-C--:B------:R-:W-:Y:S01]  /*18f90*/  LEA R2, P3, R9, R72.reuse, 0x1 ;  /* 0x0000004809027211 */ /* 0x080fe200078608ff */
[----:B------:R1:W-:Y:S01]  /*18fa0*/  @P5 STG.E.U16 desc[UR40][R6.64], R12 ;  /* 0x0000000c06005986 */ /* 0x0003e2000c101528 */
[----:B------:R-:W-:-:S02]  /*18fb0*/  LEA R8, P5, R0, R72, 0x1 ;  /* 0x0000004800087211 */ /* 0x000fc400078a08ff */
[----:B------:R-:W-:Y:S02]  /*18fc0*/  LEA.HI.X.SX32 R3, R9, R73, 0x1, P3 ;  /* 0x0000004909037211 */ /* 0x000fe400018f0eff */
[C---:B------:R-:W-:Y:S01]  /*18fd0*/  ISETP.LT.AND P3, PT, R10.reuse, UR4, !P0 ;  /* 0x000000040a007c0c */ /* 0x040fe2000c761270 */
[----:B------:R-:W-:Y:S01]  /*18fe0*/  IMAD R10, R10, R71, RZ ;  /* 0x000000470a0a7224 */ /* 0x000fe200078e02ff */
[----:B------:R-:W-:Y:S02]  /*18ff0*/  PRMT R14, R35, 0x7632, R14 ;  /* 0x00007632230e7816 */ /* 0x000fe4000000000e */
[----:B------:R-:W-:Y:S01]  /*19000*/  LEA.HI.X.SX32 R9, R0, R73, 0x1, P5 ;  /* 0x0000004900097211 */ /* 0x000fe200028f0eff */
[----:B------:R-:W-:Y:S01]  /*19010*/  IMAD R0, R71, 0x2, R10 ;  /* 0x0000000247007824 */ /* 0x000fe200078e020a */
[----:B------:R-:W-:Y:S01]  /*19020*/  LEA R4, P5, R10, R72, 0x1 ;  /* 0x000000480a047211 */ /* 0x000fe200078a08ff */
[----:B------:R0:W-:Y:S01]  /*19030*/  @P4 STG.E.U16 desc[UR40][R2.64], R13 ;  /* 0x0000000d02004986 */ /* 0x0001e2000c101528 */
[----:B------:R-:W-:-:S02]  /*19040*/  ULDC UR4, c[0x0][0x22c] ;  /* 0x00008b0000047ab9 */ /* 0x000fc40000000800 */
[-C--:B------:R-:W-:Y:S01]  /*19050*/  LEA.HI.X.SX32 R5, R10, R73.reuse, 0x1, P5 ;  /* 0x000000490a057211 */ /* 0x080fe200028f0eff */
[----:B------:R0:W-:Y:S01]  /*19060*/  @P6 STG.E.U16 desc[UR40][R8.64], R14 ;  /* 0x0000000e08006986 */ /* 0x0001e2000c101528 */
[CC--:B-1----:R-:W-:Y:S01]  /*19070*/  LEA R6, P6, R0.reuse, R72.reuse, 0x1 ;  /* 0x0000004800067211 */ /* 0x0c2fe200078c08ff */
[----:B------:R-:W-:Y:S01]  /*19080*/  IMAD R10, R71, 0x2, R0 ;  /* 0x00000002470a7824 */ /* 0x000fe200078e0200 */
[----:B------:R-:W-:Y:S01]  /*19090*/  ISETP.LT.AND P4, PT, R19, UR5, !P0 ;  /* 0x0000000513007c0c */ /* 0x000fe2000c781270 */
[----:B------:R-:W-:Y:S01]  /*190a0*/  @P3 STG.E.U16 desc[UR40][R4.64], R36 ;  /* 0x0000002404003986 */ /* 0x000fe2000c101528 */
[-C--:B------:R-:W-:Y:S01]  /*190b0*/  LEA.HI.X.SX32 R7, R0, R73.reuse, 0x1, P6 ;  /* 0x0000004900077211 */ /* 0x080fe200030f0eff */
[----:B------:R-:W-:Y:S01]  /*190c0*/  IMAD R0, R71, 0x2, R10 ;  /* 0x0000000247007824 */ /* 0x000fe200078e020a */
[----:B------:R-:W-:Y:S01]  /*190d0*/  ISETP.LT.AND P5, PT, R18, UR4, !P0 ;  /* 0x0000000412007c0c */ /* 0x000fe2000c7a1270 */
[----:B------:R-:W-:Y:S01]  /*190e0*/  ULDC UR4, c[0x0][0x22c] ;  /* 0x00008b0000047ab9 */ /* 0x000fe20000000800 */
[C---:B0-----:R-:W-:Y:S01]  /*190f0*/  LEA R2, P6, R10.reuse, R72, 0x1 ;  /* 0x000000480a027211 */ /* 0x041fe200078c08ff */
[----:B------:R-:W-:Y:S01]  /*19100*/  ULDC UR5, c[0x0][0x22c] ;  /* 0x00008b0000057ab9 */ /* 0x000fe20000000800 */
[----:B------:R-:W3:Y:S02]  /*19110*/  LDL.LU R14, [R1+0x838] ;  /* 0x00083800010e7983 */ /* 0x000ee40000300800 */
[----:B------:R-:W-:-:S02]  /*19120*/  LEA.HI.X.SX32 R3, R10, R73, 0x1, P6 ;  /* 0x000000490a037211 */ /* 0x000fc400030f0eff */
[C---:B------:R-:W-:Y:S01]  /*19130*/  LEA R8, P6, R0.reuse, R72, 0x1 ;  /* 0x0000004800087211 */ /* 0x040fe200078c08ff */
[----:B------:R-:W3:Y:S03]  /*19140*/  LDL.LU R13, [R1+0x834] ;  /* 0x00083400010d7983 */ /* 0x000ee60000300800 */
[----:B------:R-:W-:Y:S01]  /*19150*/  LEA.HI.X.SX32 R9, R0, R73, 0x1, P6 ;  /* 0x0000004900097211 */ /* 0x000fe200030f0eff */
[----:B------:R-:W-:Y:S01]  /*19160*/  @P2 STG.E.U16 desc[UR40][R6.64], R37 ;  /* 0x0000002506002986 */ /* 0x000fe2000c101528 */
[----:B--2---:R-:W-:Y:S01]  /*19170*/  ISETP.LT.AND P3, PT, R17, UR4, !P0 ;  /* 0x0000000411007c0c */ /* 0x004fe2000c761270 */
[----:B------:R-:W-:Y:S02]  /*19180*/  ULDC UR4, c[0x0][0x22c] ;  /* 0x00008b0000047ab9 */ /* 0x000fe40000000800 */
[----:B------:R-:W2:Y:S04]  /*19190*/  LDL.LU R12, [R1+0x830] ;  /* 0x00083000010c7983 */ /* 0x000ea80000300800 */
[----:B------:R-:W-:Y:S04]  /*191a0*/  @P1 STG.E.U16 desc[UR40][R2.64], R38 ;  /* 0x0000002602001986 */ /* 0x000fe8000c101528 */
[----:B------:R0:W-:Y:S04]  /*191b0*/  @P4 STG.E.U16 desc[UR40][R8.64], R39 ;  /* 0x0000002708004986 */ /* 0x0001e8000c101528 */
[----:B0-----:R-:W2:Y:S01]  /*191c0*/  LDL.LU R9, [R1+0x82c] ;  /* 0x00082c0001097983 */ /* 0x001ea20000300800 */
[----:B----4-:R-:W-:Y:S01]  /*191d0*/  ISETP.LT.AND P2, PT, R16, UR4, !P0 ;  /* 0x0000000410007c0c */ /* 0x010fe2000c741270 */
[----:B------:R-:W-:-:S02]  /*191e0*/  ULDC UR4, c[0x0][0x22c] ;  /* 0x00008b0000047ab9 */ /* 0x000fc40000000800 */
[----:B---3--:R-:W-:Y:S01]  /*191f0*/  ISETP.LT.AND P1, PT, R15, UR4, !P0 ;  /* 0x000000040f007c0c */ /* 0x008fe2000c721270 */
[----:B------:R-:W-:Y:S02]  /*19200*/  ULDC UR4, c[0x0][0x22c] ;  /* 0x00008b0000047ab9 */ /* 0x000fe40000000800 */
[----:B------:R-:W-:Y:S01]  /*19210*/  ISETP.LT.AND P4, PT, R11, UR4, !P0 ;  /* 0x000000040b007c0c */ /* 0x000fe2000c781270 */
[C---:B------:R-:W-:Y:S01]  /*19220*/  IMAD R10, R71.reuse, 0x2, R0 ;  /* 0x00000002470a7824 */ /* 0x040fe200078e0200 */
[----:B------:R-:W3:Y:S01]  /*19230*/  LDL.LU R11, [R1+0x828] ;  /* 0x00082800010b7983 */ /* 0x000ee20000300800 */
[----:B------:R-:W-:Y:S01]  /*19240*/  PRMT R36, R36, 0x7632, R36 ;  /* 0x0000763224247816 */ /* 0x000fe20000000024 */
[----:B------:R-:W-:Y:S01]  /*19250*/  ULDC UR4, c[0x0][0x22c] ;  /* 0x00008b0000047ab9 */ /* 0x000fe20000000800 */
[C---:B------:R-:W-:Y:S01]  /*19260*/  IMAD R0, R71.reuse, 0x2, R10 ;  /* 0x0000000247007824 */ /* 0x040fe200078e020a */
[CC--:B------:R-:W-:Y:S01]  /*19270*/  LEA R4, P6, R10.reuse, R72.reuse, 0x1 ;  /* 0x000000480a047211 */ /* 0x0c0fe200078c08ff */
[----:B------:R-:W4:Y:S03]  /*19280*/  LDL.LU R15, [R1+0x824] ;  /* 0x00082400010f7983 */ /* 0x000f260000300800 */
[----:B------:R-:W-:Y:S01]  /*19290*/  LEA.HI.X.SX32 R5, R10, R73, 0x1, P6 ;  /* 0x000000490a057211 */ /* 0x000fe200030f0eff */
[----:B------:R-:W-:Y:S01]  /*192a0*/  IMAD R10, R71, 0x2, R0 ;  /* 0x00000002470a7824 */ /* 0x000fe200078e0200 */
[----:B------:R-:W-:-:S02]  /*192b0*/  LEA R6, P6, R0, R72, 0x1 ;  /* 0x0000004800067211 */ /* 0x000fc400078c08ff */
[----:B------:R-:W-:Y:S02]  /*192c0*/  PRMT R3, R37, 0x7632, R3 ;  /* 0x0000763225037816 */ /* 0x000fe40000000003 */
[----:B------:R-:W-:Y:S02]  /*192d0*/  LEA.HI.X.SX32 R7, R0, R73, 0x1, P6 ;  /* 0x0000004900077211 */ /* 0x000fe400030f0eff */
[----:B------:R-:W-:Y:S01]  /*192e0*/  LEA R2, P6, R10, R72, 0x1 ;  /* 0x000000480a027211 */ /* 0x000fe200078c08ff */
[----:B------:R-:W-:Y:S04]  /*192f0*/  @P5 STG.E.U16 desc[UR40][R4.64], R36 ;  /* 0x0000002404005986 */ /* 0x000fe8000c101528 */
[----:B------:R0:W-:Y:S01]  /*19300*/  @P3 STG.E.U16 desc[UR40][R6.64], R3 ;  /* 0x0000000306003986 */ /* 0x0001e2000c101528 */
[----:B------:R-:W-:-:S02]  /*19310*/  PRMT R38, R38, 0x7632, R38 ;  /* 0x0000763226267816 */ /* 0x000fc40000000026 */
[-C--:B0-----:R-:W-:Y:S01]  /*19320*/  LEA.HI.X.SX32 R3, R10, R73.reuse, 0x1, P6 ;  /* 0x000000490a037211 */ /* 0x081fe200030f0eff */
[----:B------:R-:W-:Y:S01]  /*19330*/  IMAD R10, R71, 0x2, R10 ;  /* 0x00000002470a7824 */ /* 0x000fe200078e020a */
[----:B------:R-:W-:Y:S01]  /*19340*/  ISETP.LT.AND P5, PT, R14, UR4, !P0 ;  /* 0x000000040e007c0c */ /* 0x000fe2000c7a1270 */
[----:B------:R-:W-:Y:S01]  /*19350*/  ULDC UR4, c[0x0][0x22c] ;  /* 0x00008b0000047ab9 */ /* 0x000fe20000000800 */
[----:B------:R-:W-:Y:S01]  /*19360*/  PRMT R39, R39, 0x7632, R39 ;  /* 0x0000763227277816 */ /* 0x000fe20000000027 */
[----:B------:R-:W-:Y:S01]  /*19370*/  IMAD R0, R71, 0x2, R10 ;  /* 0x0000000247007824 */ /* 0x000fe200078e020a */
[CC--:B------:R-:W-:Y:S01]  /*19380*/  LEA R4, P6, R10.reuse, R72.reuse, 0x1 ;  /* 0x000000480a047211 */ /* 0x0c0fe200078c08ff */
[----:B------:R-:W4:Y:S01]  /*19390*/  LDL.LU R14, [R1+0x820] ;  /* 0x00082000010e7983 */ /* 0x000f220000300800 */
[----:B------:R-:W-:Y:S01]  /*193a0*/  ISETP.LT.AND P3, PT, R13, UR4, !P0 ;  /* 0x000000040d007c0c */ /* 0x000fe2000c761270 */
[----:B------:R-:W-:Y:S01]  /*193b0*/  ULDC UR4, c[0x0][0x22c] ;  /* 0x00008b0000047ab9 */ /* 0x000fe20000000800 */
[----:B------:R-:W-:Y:S01]  /*193c0*/  LEA.HI.X.SX32 R5, R10, R73, 0x1, P6 ;  /* 0x000000490a057211 */ /* 0x000fe200030f0eff */
[----:B------:R0:W-:Y:S01]  /*193d0*/  @P2 STG.E.U16 desc[UR40][R2.64], R38 ;  /* 0x0000002602002986 */ /* 0x0001e2000c101528 */
[----:B------:R-:W-:-:S02]  /*193e0*/  LEA R6, P6, R0, R72, 0x1 ;  /* 0x0000004800067211 */ /* 0x000fc400078c08ff */
[----:B--2---:R-:W-:Y:S01]  /*193f0*/  ISETP.LT.AND P2, PT, R12, UR4, !P0 ;  /* 0x000000040c007c0c */ /* 0x004fe2000c741270 */
[----:B------:R-:W2:Y:S01]  /*19400*/  LDL.LU R13, [R1+0x81c] ;  /* 0x00081c00010d7983 */ /* 0x000ea20000300800 */
[----:B------:R-:W-:Y:S01]  /*19410*/  LEA.HI.X.SX32 R7, R0, R73, 0x1, P6 ;  /* 0x0000004900077211 */ /* 0x000fe200030f0eff */
[----:B------:R-:W-:Y:S02]  /*19420*/  ULDC UR4, c[0x0][0x22c] ;  /* 0x00008b0000047ab9 */ /* 0x000fe40000000800 */
[----:B------:R1:W-:Y:S04]  /*19430*/  @P1 STG.E.U16 desc[UR40][R4.64], R39 ;  /* 0x0000002704001986 */ /* 0x0003e8000c101528 */
[----:B------:R-:W2:Y:S04]  /*19440*/  LDL.LU R12, [R1+0x818] ;  /* 0x00081800010c7983 */ /* 0x000ea80000300800 */
[----:B------:R1:W-:Y:S01]  /*19450*/  @P4 STG.E.U16 desc[UR40][R6.64], R40 ;  /* 0x0000002806004986 */ /* 0x0003e2000c101528 */
[----:B------:R-:W-:Y:S01]  /*19460*/  ISETP.LT.AND P1, PT, R9, UR4, !P0 ;  /* 0x0000000409007c0c */ /* 0x000fe2000c721270 */
[----:B------:R-:W-:-:S02]  /*19470*/  ULDC UR4, c[0x0][0x22c] ;  /* 0x00008b0000047ab9 */ /* 0x000fc40000000800 */
[----:B---3--:R-:W-:Y:S01]  /*19480*/  ISETP.LT.AND P4, PT, R11, UR4, !P0 ;  /* 0x000000040b007c0c */ /* 0x008fe2000c781270 */
[C---:B------:R-:W-:Y:S01]  /*19490*/  IMAD R8, R71.reuse, 0x2, R0 ;  /* 0x0000000247087824 */ /* 0x040fe200078e0200 */
[----:B------:R-:W3:Y:S01]  /*194a0*/  LDL.LU R11, [R1+0x814] ;  /* 0x00081400010b7983 */ /* 0x000ee20000300800 */
[----:B------:R-:W-:Y:S02]  /*194b0*/  ULDC UR4, c[0x0][0x22c] ;  /* 0x00008b0000047ab9 */ /* 0x000fe40000000800 */
[----:B------:R-:W-:Y:S01]  /*194c0*/  IMAD R0, R71, 0x2, R8 ;  /* 0x0000000247007824 */ /* 0x000fe200078e0208 */
[----:B0-----:R-:W-:-:S04]  /*194d0*/  LEA R2, P6, R8, R72, 0x1 ;  /* 0x0000004808027211 */ /* 0x001fc800078c08ff */
[----:B------:R-:W-:Y:S01]  /*194e0*/  LEA.HI.X.SX32 R3, R8, R73, 0x1, P6 ;  /* 0x0000004908037211 */ /* 0x000fe200030f0eff */
[----:B------:R-:W-:Y:S01]  /*194f0*/  IMAD R10, R71, 0x2, R0 ;  /* 0x00000002470a7824 */ /* 0x000fe200078e0200 */
[----:B------:R-:W-:-:S04]  /*19500*/  LEA R8, P6, R0, R72, 0x1 ;  /* 0x0000004800087211 */ /* 0x000fc800078c08ff */
[-C--:B------:R-:W-:Y:S01]  /*19510*/  LEA.HI.X.SX32 R9, R0, R73.reuse, 0x1, P6 ;  /* 0x0000004900097211 */ /* 0x080fe200030f0eff */
[C---:B------:R-:W-:Y:S01]  /*19520*/  IMAD R0, R71.reuse, 0x2, R10 ;  /* 0x0000000247007824 */ /* 0x040fe200078e020a */
[CC--:B-1----:R-:W-:Y:S01]  /*19530*/  LEA R4, P6, R10.reuse, R72.reuse, 0x1 ;  /* 0x000000480a047211 */ /* 0x0c2fe200078c08ff */
[----:B------:R-:W-:Y:S03]  /*19540*/  @P5 STG.E.U16 desc[UR40][R2.64], R41 ;  /* 0x0000002902005986 */ /* 0x000fe6000c101528 */
[-C--:B------:R-:W-:Y:S01]  /*19550*/  LEA.HI.X.SX32 R5, R10, R73.reuse, 0x1, P6 ;  /* 0x000000490a057211 */ /* 0x080fe200030f0eff */
[----:B------:R0:W-:Y:S01]  /*19560*/  @P3 STG.E.U16 desc[UR40][R8.64], R42 ;  /* 0x0000002a08003986 */ /* 0x0001e2000c101528 */
[----:B------:R-:W-:Y:S01]  /*19570*/  IMAD R10, R71, 0x2, R0 ;  /* 0x00000002470a7824 */ /* 0x000fe200078e0200 */
[CC--:B------:R-:W-:Y:S02]  /*19580*/  LEA R6, P6, R0.reuse, R72.reuse, 0x1 ;  /* 0x0000004800067211 */ /* 0x0c0fe400078c08ff */
[----:B----4-:R-:W-:Y:S01]  /*19590*/  ISETP.LT.AND P5, PT, R15, UR4, !P0 ;  /* 0x000000040f007c0c */ /* 0x010fe2000c7a1270 */
[----:B------:R-:W-:Y:S01]  /*195a0*/  ULDC UR4, c[0x0][0x22c] ;  /* 0x00008b0000047ab9 */ /* 0x000fe20000000800 */
[----:B------:R-:W-:Y:S01]  /*195b0*/  LEA.HI.X.SX32 R7, R0, R73, 0x1, P6 ;  /* 0x0000004900077211 */ /* 0x000fe200030f0eff */
[----:B0-----:R-:W4:Y:S01]  /*195c0*/  LDL.LU R9, [R1+0x810] ;  /* 0x0008100001097983 */ /* 0x001f220000300800 */
[----:B------:R-:W-:-:S03]  /*195d0*/  LEA R2, P6, R10, R72, 0x1 ;  /* 0x000000480a027211 */ /* 0x000fc600078c08ff */
[----:B------:R-:W4:Y:S01]  /*195e0*/  LDL.LU R15, [R1+0x80c] ;  /* 0x00080c00010f7983 */ /* 0x000f220000300800 */
[----:B------:R-:W-:Y:S01]  /*195f0*/  ISETP.LT.AND P3, PT, R14, UR4, !P0 ;  /* 0x000000040e007c0c */ /* 0x000fe2000c761270 */
[----:B------:R-:W-:Y:S01]  /*19600*/  ULDC UR4, c[0x0][0x22c] ;  /* 0x00008b0000047ab9 */ /* 0x000fe20000000800 */
[----:B------:R-:W-:Y:S01]  /*19610*/  PRMT R40, R40, 0x7632, R40 ;  /* 0x0000763228287816 */ /* 0x000fe20000000028 */
[----:B------:R-:W4:Y:S01]  /*19620*/  LDL.LU R14, [R1+0x808] ;  /* 0x00080800010e7983 */ /* 0x000f220000300800 */
[----:B------:R-:W-:Y:S02]  /*19630*/  PRMT R41, R41, 0x7632, R41 ;  /* 0x0000763229297816 */ /* 0x000fe40000000029 */
[----:B------:R-:W-:Y:S01]  /*19640*/  LEA.HI.X.SX32 R3, R10, R73, 0x1, P6 ;  /* 0x000000490a037211 */ /* 0x000fe200030f0eff */
[----:B------:R0:W-:Y:S01]  /*19650*/  @P2 STG.E.U16 desc[UR40][R4.64], R43 ;  /* 0x0000002b04002986 */ /* 0x0001e2000c101528 */
[----:B--2---:R-:W-:Y:S01]  /*19660*/  ISETP.LT.AND P2, PT, R13, UR4, !P0 ;  /* 0x000000040d007c0c */ /* 0x004fe2000c741270 */
[----:B------:R-:W-:-:S02]  /*19670*/  ULDC UR4, c[0x0][0x22c] ;  /* 0x00008b0000047ab9 */ /* 0x000fc40000000800 */
[----:B------:R-:W2:Y:S04]  /*19680*/  LDL.LU R13, [R1+0x804] ;  /* 0x00080400010d7983 */ /* 0x000ea80000300800 */
[----:B------:R1:W-:Y:S01]  /*19690*/  @P1 STG.E.U16 desc[UR40][R6.64], R40 ;  /* 0x0000002806001986 */ /* 0x0003e2000c101528 */
[----:B------:R-:W-:Y:S01]  /*196a0*/  ISETP.LT.AND P1, PT, R12, UR4, !P0 ;  /* 0x000000040c007c0c */ /* 0x000fe2000c721270 */
[----:B------:R-:W-:Y:S02]  /*196b0*/  ULDC UR4, c[0x0][0x22c] ;  /* 0x00008b0000047ab9 */ /* 0x000fe40000000800 */
[----:B------:R-:W2:Y:S04]  /*196c0*/  LDL.LU R12, [R1+0x800] ;  /* 0x00080000010c7983 */ /* 0x000ea80000300800 */
[----:B------:R1:W-:Y:S01]  /*196d0*/  @P4 STG.E.U16 desc[UR40][R2.64], R41 ;  /* 0x0000002902004986 */ /* 0x0003e2000c101528 */
[----:B---3--:R-:W-:Y:S01]  /*196e0*/  ISETP.LT.AND P4, PT, R11, UR4, !P0 ;  /* 0x000000040b007c0c */ /* 0x008fe2000c781270 */
[----:B------:R-:W-:-:S02]  /*196f0*/  IMAD R10, R71, 0x2, R10 ;  /* 0x00000002470a7824 */ /* 0x000fc400078e020a */
[----:B------:R-:W3:Y:S01]  /*19700*/  LDL.LU R11, [R1+0x7fc] ;  /* 0x0007fc00010b7983 */ /* 0x000ee20000300800 */
[----:B------:R-:W-:Y:S01]  /*19710*/  PRMT R42, R42, 0x7632, R42 ;  /* 0x000076322a2a7816 */ /* 0x000fe2000000002a */
[----:B------:R-:W-:Y:S01]  /*19720*/  ULDC UR4, c[0x0][0x22c] ;  /* 0x00008b0000047ab9 */ /* 0x000fe20000000800 */
[----:B------:R-:W-:Y:S01]  /*19730*/  IMAD R0, R71, 0x2, R10 ;  /* 0x0000000247007824 */ /* 0x000fe200078e020a */
[----:B0-----:R-:W-:-:S04]  /*19740*/  LEA R4, P6, R10, R72, 0x1 ;  /* 0x000000480a047211 */ /* 0x001fc800078c08ff */
[-C--:B------:R-:W-:Y:S01]  /*19750*/  LEA.HI.X.SX32 R5, R10, R73.reuse, 0x1, P6 ;  /* 0x000000490a057211 */ /* 0x080fe200030f0eff */
[----:B------:R-:W-:Y:S01]  /*19760*/  IMAD R8, R71, 0x2, R0 ;  /* 0x0000000247087824 */ /* 0x000fe200078e0200 */
[CC--:B-1----:R-:W-:Y:S02]  /*19770*/  LEA R6, P6, R0.reuse, R72.reuse, 0x1 ;  /* 0x0000004800067211 */ /* 0x0c2fe400078c08ff */
[----:B------:R-:W-:Y:S02]  /*19780*/  PRMT R3, R43, 0x7632, R3 ;  /* 0x000076322b037816 */ /* 0x000fe40000000003 */
[----:B------:R-:W-:Y:S01]  /*19790*/  LEA.HI.X.SX32 R7, R0, R73, 0x1, P6 ;  /* 0x0000004900077211 */ /* 0x000fe200030f0eff */
[C---:B------:R-:W-:Y:S01]  /*197a0*/  IMAD R0, R71.reuse, 0x2, R8 ;  /* 0x0000000247007824 */ /* 0x040fe200078e0208 */
[----:B------:R-:W-:Y:S01]  /*197b0*/  LEA R2, P6, R8, R72, 0x1 ;  /* 0x0000004808027211 */ /* 0x000fe200078c08ff */
[----:B------:R-:W-:Y:S02]  /*197c0*/  @P5 STG.E.U16 desc[UR40][R4.64], R42 ;  /* 0x0000002a04005986 */ /* 0x000fe4000c101528 */
[----:B------:R-:W-:-:S02]  /*197d0*/  IMAD R10, R71, 0x2, R0 ;  /* 0x00000002470a7824 */ /* 0x000fc400078e0200 */
[----:B------:R0:W-:Y:S02]  /*197e0*/  @P3 STG.E.U16 desc[UR40][R6.64], R3 ;  /* 0x0000000306003986 */ /* 0x0001e4000c101528 */
[-C--:B0-----:R-:W-:Y:S02]  /*197f0*/  LEA.HI.X.SX32 R3, R8, R73.reuse, 0x1, P6 ;  /* 0x0000004908037211 */ /* 0x081fe400030f0eff */
[CC--:B------:R-:W-:Y:S02]  /*19800*/  LEA R8, P6, R0.reuse, R72.reuse, 0x1 ;  /* 0x0000004800087211 */ /* 0x0c0fe400078c08ff */
[----:B----4-:R-:W-:Y:S01]  /*19810*/  ISETP.LT.AND P5, PT, R9, UR4, !P0 ;  /* 0x0000000409007c0c */ /* 0x010fe2000c7a1270 */
[----:B------:R-:W-:Y:S01]  /*19820*/  ULDC UR4, c[0x0][0x22c] ;  /* 0x00008b0000047ab9 */ /* 0x000fe20000000800 */
[----:B------:R-:W-:Y:S01]  /*19830*/  LEA.HI.X.SX32 R9, R0, R73, 0x1, P6 ;  /* 0x0000004900097211 */ /* 0x000fe200030f0eff */
[----:B------:R-:W-:Y:S01]  /*19840*/  IMAD R0, R71, 0x2, R10 ;  /* 0x0000000247007824 */ /* 0x000fe200078e020a */
[----:B------:R-:W-:-:S02]  /*19850*/  LEA R4, P6, R10, R72, 0x1 ;  /* 0x000000480a047211 */ /* 0x000fc400078c08ff */
[----:B------:R-:W-:Y:S01]  /*19860*/  ISETP.LT.AND P3, PT, R15, UR4, !P0 ;  /* 0x000000040f007c0c */ /* 0x000fe2000c761270 */
[----:B------:R-:W-:Y:S01]  /*19870*/  ULDC UR4, c[0x0][0x22c] ;  /* 0x00008b0000047ab9 */ /* 0x000fe20000000800 */
[----:B------:R-:W4:Y:S01]  /*19880*/  LDL.LU R15, [R1+0x7f8] ;  /* 0x0007f800010f7983 */ /* 0x000f220000300800 */
[-C--:B------:R-:W-:Y:S02]  /*19890*/  LEA.HI.X.SX32 R5, R10, R73.reuse, 0x1, P6 ;  /* 0x000000490a057211 */ /* 0x080fe400030f0eff */
[----:B------:R-:W-:Y:S01]  /*198a0*/  LEA R6, P6, R0, R72, 0x1 ;  /* 0x0000004800067211 */ /* 0x000fe200078c08ff */
[----:B------:R0:W-:Y:S01]  /*198b0*/  @P2 STG.E.U16 desc[UR40][R2.64], R44 ;  /* 0x0000002c02002986 */ /* 0x0001e2000c101528 */
[----:B------:R-:W-:Y:S01]  /*198c0*/  ISETP.LT.AND P2, PT, R14, UR4, !P0 ;  /* 0x000000040e007c0c */ /* 0x000fe2000c741270 */
[----:B------:R-:W-:Y:S02]  /*198d0*/  ULDC UR4, c[0x0][0x22c] ;  /* 0x00008b0000047ab9 */ /* 0x000fe40000000800 */
[----:B------:R-:W4:Y:S01]  /*198e0*/  LDL.LU R14, [R1+0x7f4] ;  /* 0x0007f400010e7983 */ /* 0x000f220000300800 */
[----:B------:R-:W-:-:S03]  /*198f0*/  LEA.HI.X.SX32 R7, R0, R73, 0x1, P6 ;  /* 0x0000004900077211 */ /* 0x000fc600030f0eff */
[----:B------:R1:W-:Y:S01]  /*19900*/  @P1 STG.E.U16 desc[UR40][R8.64], R45 ;  /* 0x0000002d08001986 */ /* 0x0003e2000c101528 */
[----:B--2---:R-:W-:Y:S01]  /*19910*/  ISETP.LT.AND P1, PT, R13, UR4, !P0 ;  /* 0x000000040d007c0c */ /* 0x004fe2000c721270 */
[----:B------:R-:W-:Y:S02]  /*19920*/  ULDC UR4, c[0x0][0x22c] ;  /* 0x00008b0000047ab9 */ /* 0x000fe40000000800 */
[----:B------:R-:W2:Y:S04]  /*19930*/  LDL.LU R13, [R1+0x7f0] ;  /* 0x0007f000010d7983 */ /* 0x000ea80000300800 */
[----:B------:R1:W-:Y:S01]  /*19940*/  @P4 STG.E.U16 desc[UR40][R4.64], R46 ;  /* 0x0000002e04004986 */ /* 0x0003e2000c101528 */
[----:B------:R-:W-:Y:S01]  /*19950*/  ISETP.LT.AND P4, PT, R12, UR4, !P0 ;  /* 0x000000040c007c0c */ /* 0x000fe2000c781270 */
[----:B------:R-:W-:-:S02]  /*19960*/  ULDC UR4, c[0x0][0x22c] ;  /* 0x00008b0000047ab9 */ /* 0x000fc40000000800 */
[----:B------:R-:W2:Y:S04]  /*19970*/  LDL.LU R12, [R1+0x7ec] ;  /* 0x0007ec00010c7983 */ /* 0x000ea80000300800 */
[----:B------:R-:W-:Y:S01]  /*19980*/  @P5 STG.E.U16 desc[UR40][R6.64], R47 ;  /* 0x0000002f06005986 */ /* 0x000fe2000c101528 */
[----:B---3--:R-:W-:Y:S01]  /*19990*/  ISETP.LT.AND P5, PT, R11, UR4, !P0 ;  /* 0x000000040b007c0c */ /* 0x008fe2000c7a1270 */
[C---:B------:R-:W-:Y:S02]  /*199a0*/  IMAD R10, R71.reuse, 0x2, R0 ;  /* 0x00000002470a7824 */ /* 0x040fe400078e0200 */
[----:B------:R-:W3:Y:S01]  /*199b0*/  LDL.LU R11, [R1+0x7e8] ;  /* 0x0007e800010b7983 */ /* 0x000ee20000300800 */
[----:B0-----:R-:W-:Y:S01]  /*199c0*/  PRMT R44, R44, 0x7632, R44 ;  /* 0x000076322c2c7816 */ /* 0x001fe2000000002c */
[----:B------:R-:W-:Y:S01]  /*199d0*/  ULDC UR4, c[0x0][0x22c] ;  /* 0x00008b0000047ab9 */ /* 0x000fe20000000800 */
[----:B------:R-:W-:Y:S01]  /*199e0*/  IMAD R0, R71, 0x2, R10 ;  /* 0x0000000247007824 */ /* 0x000fe200078e020a */
[----:B------:R-:W-:-:S04]  /*199f0*/  LEA R2, P6, R10, R72, 0x1 ;  /* 0x000000480a027211 */ /* 0x000fc800078c08ff */
[----:B------:R-:W-:Y:S01]  /*19a00*/  LEA.HI.X.SX32 R3, R10, R73, 0x1, P6 ;  /* 0x000000490a037211 */ /* 0x000fe200030f0eff */
[----:B------:R-:W-:Y:S01]  /*19a10*/  IMAD R10, R71, 0x2, R0 ;  /* 0x00000002470a7824 */ /* 0x000fe200078e0200 */
[----:B-1----:R-:W-:-:S04]  /*19a20*/  LEA R8, P6, R0, R72, 0x1 ;  /* 0x0000004800087211 */ /* 0x002fc800078c08ff */
[----:B------:R-:W-:Y:S02]  /*19a30*/  LEA.HI.X.SX32 R9, R0, R73, 0x1, P6 ;  /* 0x0000004900097211 */ /* 0x000fe400030f0eff */
[----:B------:R-:W-:-:S04]  /*19a40*/  LEA R4, P6, R10, R72, 0x1 ;  /* 0x000000480a047211 */ /* 0x000fc800078c08ff */
[----:B------:R-:W-:Y:S01]  /*19a50*/  LEA.HI.X.SX32 R5, R10, R73, 0x1, P6 ;  /* 0x000000490a057211 */ /* 0x000fe200030f0eff */
[----:B------:R-:W-:Y:S01]  /*19a60*/  IMAD R10, R71, 0x2, R10 ;  /* 0x00000002470a7824 */ /* 0x000fe200078e020a */
[----:B------:R0:W-:Y:S01]  /*19a70*/  @P3 STG.E.U16 desc[UR40][R2.64], R44 ;  /* 0x0000002c02003986 */ /* 0x0001e2000c101528 */
[----:B------:R-:W-:Y:S02]  /*19a80*/  PRMT R45, R45, 0x7632, R45 ;  /* 0x000076322d2d7816 */ /* 0x000fe4000000002d */
[----:B------:R-:W-:Y:S01]  /*19a90*/  IMAD R0, R71, 0x2, R10 ;  /* 0x0000000247007824 */ /* 0x000fe200078e020a */
[----:B------:R-:W-:Y:S02]  /*19aa0*/  PRMT R46, R46, 0x7632, R46 ;  /* 0x000076322e2e7816 */ /* 0x000fe4000000002e */
[----:B------:R1:W-:Y:S01]  /*19ab0*/  @P2 STG.E.U16 desc[UR40][R8.64], R45 ;  /* 0x0000002d08002986 */ /* 0x0003e2000c101528 */
[----:B0-----:R-:W-:Y:S02]  /*19ac0*/  LEA R2, P6, R10, R72, 0x1 ;  /* 0x000000480a027211 */ /* 0x001fe400078c08ff */
[----:B------:R-:W-:-:S02]  /*19ad0*/  PRMT R47, R47, 0x7632, R47 ;  /* 0x000076322f2f7816 */ /* 0x000fc4000000002f */
[-C--:B------:R-:W-:Y:S02]  /*19ae0*/  LEA.HI.X.SX32 R3, R10, R73.reuse, 0x1, P6 ;  /* 0x000000490a037211 */ /* 0x080fe400030f0eff */
[C---:B------:R-:W-:Y:S02]  /*19af0*/  LEA R6, P6, R0.reuse, R72, 0x1 ;  /* 0x0000004800067211 */ /* 0x040fe400078c08ff */
[----:B----4-:R-:W-:Y:S01]  /*19b00*/  ISETP.LT.AND P3, PT, R15, UR4, !P0 ;  /* 0x000000040f007c0c */ /* 0x010fe2000c761270 */
[----:B------:R-:W-:Y:S01]  /*19b10*/  ULDC UR4, c[0x0][0x22c] ;  /* 0x00008b0000047ab9 */ /* 0x000fe20000000800 */
[----:B------:R-:W4:Y:S01]  /*19b20*/  LDL.LU R15, [R1+0x7e4] ;  /* 0x0007e400010f7983 */ /* 0x000f220000300800 */
[----:B------:R-:W-:-:S03]  /*19b30*/  LEA.HI.X.SX32 R7, R0, R73, 0x1, P6 ;  /* 0x0000004900077211 */ /* 0x000fc600030f0eff */
[----:B------:R0:W-:Y:S01]  /*19b40*/  @P1 STG.E.U16 desc[UR40][R4.64], R46 ;  /* 0x0000002e04001986 */ /* 0x0001e2000c101528 */
[----:B------:R-:W-:Y:S01]  /*19b50*/  ISETP.LT.AND P2, PT, R14, UR4, !P0 ;  /* 0x000000040e007c0c */ /* 0x000fe2000c741270 */
[----:B------:R-:W-:Y:S02]  /*19b60*/  ULDC UR4, c[0x0][0x22c] ;  /* 0x00008b0000047ab9 */ /* 0x000fe40000000800 */
[----:B------:R-:W4:Y:S04]  /*19b70*/  LDL.LU R14, [R1+0x7e0] ;  /* 0x0007e000010e7983 */ /* 0x000f280000300800 */
[----:B------:R0:W-:Y:S01]  /*19b80*/  @P4 STG.E.U16 desc[UR40][R2.64], R47 ;  /* 0x0000002f02004986 */ /* 0x0001e2000c101528 */
[----:B--2---:R-:W-:Y:S01]  /*19b90*/  ISETP.LT.AND P1, PT, R13, UR4, !P0 ;  /* 0x000000040d007c0c */ /* 0x004fe2000c721270 */
[----:B------:R-:W-:-:S02]  /*19ba0*/  ULDC UR4, c[0x0][0x22c] ;  /* 0x00008b0000047ab9 */ /* 0x000fc40000000800 */
[----:B------:R-:W2:Y:S04]  /*19bb0*/  LDL.LU R13, [R1+0x7dc] ;  /* 0x0007dc00010d7983 */ /* 0x000ea80000300800 */
[----:B------:R0:W-:Y:S01]  /*19bc0*/  @P5 STG.E.U16 desc[UR40][R6.64], R48 ;  /* 0x0000003006005986 */ /* 0x0001e2000c101528 */
[----:B------:R-:W-:Y:S01]  /*19bd0*/  ISETP.LT.AND P4, PT, R12, UR4, !P0 ;  /* 0x000000040c007c0c */ /* 0x000fe2000c781270 */
[----:B------:R-:W-:Y:S02]  /*19be0*/  ULDC UR4, c[0x0][0x22c] ;  /* 0x00008b0000047ab9 */ /* 0x000fe40000000800 */
[----:B------:R-:W2:Y:S01]  /*19bf0*/  LDL.LU R12, [R1+0x7d8] ;  /* 0x0007d800010c7983 */ /* 0x000ea20000300800 */
[----:B---3--:R-:W-:Y:S01]  /*19c00*/  ISETP.LT.AND P5, PT, R11, UR4, !P0 ;  /* 0x000000040b007c0c */ /* 0x008fe2000c7a1270 */
[----:B-1----:R-:W-:-:S02]  /*19c10*/  IMAD R8, R71, 0x2, R0 ;  /* 0x0000000247087824 */ /* 0x002fc400078e0200 */
[----:B------:R-:W3:Y:S01]  /*19c20*/  LDL.LU R11, [R1+0x7d4] ;  /* 0x0007d400010b7983 */ /* 0x000ee20000300800 */
[----:B------:R-:W-:Y:S01]  /*19c30*/  ULDC UR4, c[0x0][0x22c] ;  /* 0x00008b0000047ab9 */ /* 0x000fe20000000800 */
[----:B------:R-:W-:Y:S01]  /*19c40*/  IMAD R0, R71, 0x2, R8 ;  /* 0x0000000247007824 */ /* 0x000fe200078e0208 */
[----:B0-----:R-:W-:-:S03]  /*19c50*/  LEA R4, P6, R8, R72, 0x1 ;  /* 0x0000004808047211 */ /* 0x001fc600078c08ff */
[----:B------:R-:W-:Y:S01]  /*19c60*/  IMAD R10, R71, 0x2, R0 ;  /* 0x00000002470a7824 */ /* 0x000fe200078e0200 */
[----:B------:R-:W-:Y:S02]  /*19c70*/  LEA.HI.X.SX32 R5, R8, R73, 0x1, P6 ;  /* 0x0000004908057211 */ /* 0x000fe400030f0eff */
[----:B------:R-:W-:-:S04]  /*19c80*/  LEA R8, P6, R0, R72, 0x1 ;  /* 0x0000004800087211 */ /* 0x000fc800078c08ff */
[-C--:B------:R-:W-:Y:S01]  /*19c90*/  LEA.HI.X.SX32 R9, R0, R73.reuse, 0x1, P6 ;  /* 0x0000004900097211 */ /* 0x080fe200030f0eff */
[C---:B------:R-:W-:Y:S01]  /*19ca0*/  IMAD R0, R71.reuse, 0x2, R10 ;  /* 0x0000000247007824 */ /* 0x040fe200078e020a */
[CC--:B------:R-:W-:Y:S01]  /*19cb0*/  LEA R2, P6, R10.reuse, R72.reuse, 0x1 ;  /* 0x000000480a027211 */ /* 0x0c0fe200078c08ff */
[----:B------:R0:W-:Y:S03]  /*19cc0*/  @P3 STG.E.U16 desc[UR40][R4.64], R49 ;  /* 0x0000003104003986 */ /* 0x0001e6000c101528 */
[-C--:B------:R-:W-:Y:S01]  /*19cd0*/  LEA.HI.X.SX32 R3, R10, R73.reuse, 0x1, P6 ;  /* 0x000000490a037211 */ /* 0x080fe200030f0eff */
[----:B------:R-:W-:Y:S01]  /*19ce0*/  IMAD R10, R71, 0x2, R0 ;  /* 0x00000002470a7824 */ /* 0x000fe200078e0200 */
[CC--:B------:R-:W-:Y:S01]  /*19cf0*/  LEA R6, P6, R0.reuse, R72.reuse, 0x1 ;  /* 0x0000004800067211 */ /* 0x0c0fe200078c08ff */
[----:B------:R1:W-:Y:S03]  /*19d00*/  @P2 STG.E.U16 desc[UR40][R8.64], R50 ;  /* 0x0000003208002986 */ /* 0x0003e6000c101528 */
[----:B------:R-:W-:Y:S01]  /*19d10*/  LEA.HI.X.SX32 R7, R0, R73, 0x1, P6 ;  /* 0x0000004900077211 */ /* 0x000fe200030f0eff */
[----:B------:R4:W-:Y:S01]  /*19d20*/  @P1 STG.E.U16 desc[UR40][R2.64], R51 ;  /* 0x0000003302001986 */ /* 0x0009e2000c101528 */
[----:B0-----:R-:W-:-:S03]  /*19d30*/  LEA R4, P6, R10, R72, 0x1 ;  /* 0x000000480a047211 */ /* 0x001fc600078c08ff */
[----:B-1----:R-:W3:Y:S01]  /*19d40*/  LDL.LU R9, [R1+0x7d0] ;  /* 0x0007d00001097983 */ /* 0x002ee20000300800 */
[----:B------:R-:W-:Y:S02]  /*19d50*/  PRMT R49, R49, 0x7632, R49 ;  /* 0x0000763231317816 */ /* 0x000fe40000000031 */
[----:B----4-:R-:W-:Y:S02]  /*19d60*/  PRMT R3, R48, 0x7632, R3 ;  /* 0x0000763230037816 */ /* 0x010fe40000000003 */
[----:B------:R-:W-:Y:S01]  /*19d70*/  ISETP.LT.AND P3, PT, R15, UR4, !P0 ;  /* 0x000000040f007c0c */ /* 0x000fe2000c761270 */
[----:B------:R-:W-:Y:S01]  /*19d80*/  ULDC UR4, c[0x0][0x22c] ;  /* 0x00008b0000047ab9 */ /* 0x000fe20000000800 */
[----:B------:R-:W4:Y:S01]  /*19d90*/  LDL.LU R15, [R1+0x7cc] ;  /* 0x0007cc00010f7983 */ /* 0x000f220000300800 */
[----:B------:R-:W-:Y:S02]  /*19da0*/  LEA.HI.X.SX32 R5, R10, R73, 0x1, P6 ;  /* 0x000000490a057211 */ /* 0x000fe400030f0eff */
[----:B------:R-:W-:Y:S01]  /*19db0*/  ISETP.LT.AND P2, PT, R14, UR4, !P0 ;  /* 0x000000040e007c0c */ /* 0x000fe2000c741270 */
[----:B------:R-:W-:Y:S01]  /*19dc0*/  ULDC UR4, c[0x0][0x22c] ;  /* 0x00008b0000047ab9 */ /* 0x000fe20000000800 */
        /* <DEDUP_REMOVED lines=8> */
[----:B---3--:R-:W-:Y:S01]  /*19e50*/  ISETP.LT.AND P5, PT, R11, UR4, !P0 ;  /* 0x000000040b007c0c */ /* 0x008fe2000c7a1270 */
[C---:B------:R-:W-:Y:S01]  /*19e60*/  IMAD R10, R71.reuse, 0x2, R10 ;  /* 0x00000002470a7824 */ /* 0x040fe200078e020a */
[----:B------:R-:W3:Y:S01]  /*19e70*/  LDL.LU R11, [R1+0x7c0] ;  /* 0x0007c000010b7983 */ /* 0x000ee20000300800 */
[----:B------:R-:W-:Y:S01]  /*19e80*/  PRMT R50, R50, 0x7632, R50 ;  /* 0x0000763232327816 */ /* 0x000fe20000000032 */
[----:B------:R-:W-:Y:S01]  /*19e90*/  ULDC UR4, c[0x0][0x22c] ;  /* 0x00008b0000047ab9 */ /* 0x000fe20000000800 */
[C---:B------:R-:W-:Y:S01]  /*19ea0*/  IMAD R0, R71.reuse, 0x2, R10 ;  /* 0x0000000247007824 */ /* 0x040fe200078e020a */
[C---:B------:R-:W-:Y:S01]  /*19eb0*/  LEA R2, P6, R10.reuse, R72, 0x1 ;  /* 0x000000480a027211 */ /* 0x040fe200078c08ff */
[----:B------:R-:W3:Y:S02]  /*19ec0*/  LDL.LU R12, [R1+0x7bc] ;  /* 0x0007bc00010c7983 */ /* 0x000ee40000300800 */
[----:B------:R-:W-:Y:S01]  /*19ed0*/  IMAD R8, R71, 0x2, R0 ;  /* 0x0000000247087824 */ /* 0x000fe200078e0200 */
[----:B0-----:R-:W-:-:S02]  /*19ee0*/  LEA.HI.X.SX32 R3, R10, R73, 0x1, P6 ;  /* 0x000000490a037211 */ /* 0x001fc400030f0eff */
[----:B------:R-:W-:-:S04]  /*19ef0*/  LEA R6, P6, R0, R72, 0x1 ;  /* 0x0000004800067211 */ /* 0x000fc800078c08ff */
[-C--:B------:R-:W-:Y:S01]  /*19f00*/  LEA.HI.X.SX32 R7, R0, R73.reuse, 0x1, P6 ;  /* 0x0000004900077211 */ /* 0x080fe200030f0eff */
[----:B------:R-:W-:Y:S01]  /*19f10*/  IMAD R0, R71, 0x2, R8 ;  /* 0x0000000247007824 */ /* 0x000fe200078e0208 */
[CC--:B-1----:R-:W-:Y:S02]  /*19f20*/  LEA R4, P6, R8.reuse, R72.reuse, 0x1 ;  /* 0x0000004808047211 */ /* 0x0c2fe400078c08ff */
[----:B------:R-:W-:Y:S01]  /*19f30*/  PRMT R51, R51, 0x7632, R51 ;  /* 0x0000763233337816 */ /* 0x000fe20000000033 */
[----:B------:R-:W-:Y:S01]  /*19f40*/  IMAD R10, R71, 0x2, R0 ;  /* 0x00000002470a7824 */ /* 0x000fe200078e0200 */
[-C--:B------:R-:W-:Y:S02]  /*19f50*/  LEA.HI.X.SX32 R5, R8, R73.reuse, 0x1, P6 ;  /* 0x0000004908057211 */ /* 0x080fe400030f0eff */
[C---:B------:R-:W-:Y:S01]  /*19f60*/  LEA R8, P6, R0.reuse, R72, 0x1 ;  /* 0x0000004800087211 */ /* 0x040fe200078c08ff */
[----:B------:R0:W-:Y:S04]  /*19f70*/  @P3 STG.E.U16 desc[UR40][R2.64], R50 ;  /* 0x0000003202003986 */ /* 0x0001e8000c101528 */
[----:B------:R1:W-:Y:S01]  /*19f80*/  @P2 STG.E.U16 desc[UR40][R6.64], R51 ;  /* 0x0000003306002986 */ /* 0x0003e2000c101528 */
[----:B------:R-:W-:Y:S01]  /*19f90*/  ISETP.LT.AND P3, PT, R9, UR4, !P0 ;  /* 0x0000000409007c0c */ /* 0x000fe2000c761270 */
[----:B------:R-:W-:Y:S01]  /*19fa0*/  ULDC UR4, c[0x0][0x22c] ;  /* 0x00008b0000047ab9 */ /* 0x000fe20000000800 */
[----:B------:R-:W-:-:S02]  /*19fb0*/  LEA.HI.X.SX32 R9, R0, R73, 0x1, P6 ;  /* 0x0000004900097211 */ /* 0x000fc400030f0eff */
[C---:B0-----:R-:W-:Y:S01]  /*19fc0*/  LEA R2, P6, R10.reuse, R72, 0x1 ;  /* 0x000000480a027211 */ /* 0x041fe200078c08ff */
[----:B------:R0:W-:Y:S01]  /*19fd0*/  @P1 STG.E.U16 desc[UR40][R4.64], R52 ;  /* 0x0000003404001986 */ /* 0x0001e2000c101528 */
[----:B----4-:R-:W-:Y:S01]  /*19fe0*/  ISETP.LT.AND P2, PT, R15, UR4, !P0 ;  /* 0x000000040f007c0c */ /* 0x010fe2000c741270 */
[----:B------:R-:W-:Y:S01]  /*19ff0*/  ULDC UR4, c[0x0][0x22c] ;  /* 0x00008b0000047ab9 */ /* 0x000fe20000000800 */
[----:B------:R-:W-:Y:S01]  /*1a000*/  LEA.HI.X.SX32 R3, R10, R73, 0x1, P6 ;  /* 0x000000490a037211 */ /* 0x000fe200030f0eff */
[----:B------:R-:W4:Y:S01]  /*1a010*/  LDL.LU R15, [R1+0x7b8] ;  /* 0x0007b800010f7983 */ /* 0x000f220000300800 */
[----:B------:R-:W-:Y:S01]  /*1a020*/  ISETP.LT.AND P1, PT, R14, UR4, !P0 ;  /* 0x000000040e007c0c */ /* 0x000fe2000c721270 */
[----:B------:R-:W-:Y:S02]  /*1a030*/  ULDC UR4, c[0x0][0x22c] ;  /* 0x00008b0000047ab9 */ /* 0x000fe40000000800 */
[----:B------:R0:W-:Y:S04]  /*1a040*/  @P4 STG.E.U16 desc[UR40][R8.64], R53 ;  /* 0x0000003508004986 */ /* 0x0001e8000c101528 */
[----:B------:R-:W4:Y:S01]  /*1a050*/  LDL.LU R14, [R1+0x7b4] ;  /* 0x0007b400010e7983 */ /* 0x000f220000300800 */
[----:B--2---:R-:W-:Y:S01]  /*1a060*/  ISETP.LT.AND P4, PT, R13, UR4, !P0 ;  /* 0x000000040d007c0c */ /* 0x004fe2000c781270 */
[----:B------:R-:W-:-:S02]  /*1a070*/  ULDC UR4, c[0x0][0x22c] ;  /* 0x00008b0000047ab9 */ /* 0x000fc40000000800 */
[----:B------:R2:W-:Y:S01]  /*1a080*/  @P5 STG.E.U16 desc[UR40][R2.64], R54 ;  /* 0x0000003602005986 */ /* 0x0005e2000c101528 */
[----:B---3--:R-:W-:Y:S01]  /*1a090*/  ISETP.LT.AND P5, PT, R11, UR4, !P0 ;  /* 0x000000040b007c0c */ /* 0x008fe2000c7a1270 */
[C---:B------:R-:W-:Y:S02]  /*1a0a0*/  IMAD R0, R71.reuse, 0x2, R10 ;  /* 0x0000000247007824 */ /* 0x040fe400078e020a */
[----:B------:R-:W3:Y:S01]  /*1a0b0*/  LDL.LU R11, [R1+0x7b0] ;  /* 0x0007b000010b7983 */ /* 0x000ee20000300800 */
[----:B------:R-:W-:Y:S02]  /*1a0c0*/  ULDC UR4, c[0x0][0x22c] ;  /* 0x00008b0000047ab9 */ /* 0x000fe40000000800 */
[CC--:B-1----:R-:W-:Y:S01]  /*1a0d0*/  LEA R6, P6, R0.reuse, R72.reuse, 0x1 ;  /* 0x0000004800067211 */ /* 0x0c2fe200078c08ff */
[C---:B------:R-:W-:Y:S01]  /*1a0e0*/  IMAD R10, R71.reuse, 0x2, R0 ;  /* 0x00000002470a7824 */ /* 0x040fe200078e0200 */
[----:B------:R-:W3:Y:S02]  /*1a0f0*/  LDL.LU R13, [R1+0x7ac] ;  /* 0x0007ac00010d7983 */ /* 0x000ee40000300800 */
[----:B------:R-:W-:Y:S01]  /*1a100*/  LEA.HI.X.SX32 R7, R0, R73, 0x1, P6 ;  /* 0x0000004900077211 */ /* 0x000fe200030f0eff */
[----:B------:R-:W-:Y:S01]  /*1a110*/  IMAD R0, R71, 0x2, R10 ;  /* 0x0000000247007824 */ /* 0x000fe200078e020a */
[----:B0-----:R-:W-:-:S03]  /*1a120*/  LEA R4, P6, R10, R72, 0x1 ;  /* 0x000000480a047211 */ /* 0x001fc600078c08ff */
[----:B------:R0:W-:Y:S01]  /*1a130*/  @P3 STG.E.U16 desc[UR40][R6.64], R55 ;  /* 0x0000003706003986 */ /* 0x0001e2000c101528 */
[----:B------:R-:W-:Y:S01]  /*1a140*/  ISETP.LT.AND P3, PT, R12, UR4, !P0 ;  /* 0x000000040c007c0c */ /* 0x000fe2000c761270 */
[----:B------:R-:W-:Y:S02]  /*1a150*/  ULDC UR4, c[0x0][0x22c] ;  /* 0x00008b0000047ab9 */ /* 0x000fe40000000800 */
[----:B------:R-:W3:Y:S01]  /*1a160*/  LDL.LU R12, [R1+0x7a8] ;  /* 0x0007a800010c7983 */ /* 0x000ee20000300800 */
[-C--:B------:R-:W-:Y:S01]  /*1a170*/  LEA.HI.X.SX32 R5, R10, R73.reuse, 0x1, P6 ;  /* 0x000000490a057211 */ /* 0x080fe200030f0eff */
[----:B------:R-:W-:Y:S01]  /*1a180*/  IMAD R10, R71, 0x2, R0 ;  /* 0x00000002470a7824 */ /* 0x000fe200078e0200 */
[----:B------:R-:W-:Y:S02]  /*1a190*/  LEA R8, P6, R0, R72, 0x1 ;  /* 0x0000004800087211 */ /* 0x000fe400078c08ff */
[----:B------:R-:W-:Y:S02]  /*1a1a0*/  PRMT R52, R52, 0x7632, R52 ;  /* 0x0000763234347816 */ /* 0x000fe40000000034 */
[----:B------:R-:W-:-:S02]  /*1a1b0*/  LEA.HI.X.SX32 R9, R0, R73, 0x1, P6 ;  /* 0x0000004900097211 */ /* 0x000fc400030f0eff */
[C---:B--2---:R-:W-:Y:S02]  /*1a1c0*/  LEA R2, P6, R10.reuse, R72, 0x1 ;  /* 0x000000480a027211 */ /* 0x044fe400078c08ff */
[----:B------:R-:W-:Y:S01]  /*1a1d0*/  PRMT R53, R53, 0x7632, R53 ;  /* 0x0000763235357816 */ /* 0x000fe20000000035 */
[----:B------:R1:W-:Y:S01]  /*1a1e0*/  @P2 STG.E.U16 desc[UR40][R4.64], R52 ;  /* 0x0000003404002986 */ /* 0x0003e2000c101528 */
[----:B------:R-:W-:Y:S02]  /*1a1f0*/  LEA.HI.X.SX32 R3, R10, R73, 0x1, P6 ;  /* 0x000000490a037211 */ /* 0x000fe400030f0eff */
[----:B------:R-:W-:Y:S01]  /*1a200*/  PRMT R54, R54, 0x7632, R54 ;  /* 0x0000763236367816 */ /* 0x000fe20000000036 */
[----:B------:R2:W-:Y:S04]  /*1a210*/  @P1 STG.E.U16 desc[UR40][R8.64], R53 ;  /* 0x0000003508001986 */ /* 0x0005e8000c101528 */
[----:B------:R2:W-:Y:S01]  /*1a220*/  @P4 STG.E.U16 desc[UR40][R2.64], R54 ;  /* 0x0000003602004986 */ /* 0x0005e2000c101528 */
[----:B----4-:R-:W-:Y:S01]  /*1a230*/  ISETP.LT.AND P2, PT, R15, UR4, !P0 ;  /* 0x000000040f007c0c */ /* 0x010fe2000c741270 */
[----:B------:R-:W-:-:S02]  /*1a240*/  ULDC UR4, c[0x0][0x22c] ;  /* 0x00008b0000047ab9 */ /* 0x000fc40000000800 */
[----:B------:R-:W4:Y:S01]  /*1a250*/  LDL.LU R15, [R1+0x7a4] ;  /* 0x0007a400010f7983 */ /* 0x000f220000300800 */
[----:B------:R-:W-:Y:S01]  /*1a260*/  ISETP.LT.AND P1, PT, R14, UR4, !P0 ;  /* 0x000000040e007c0c */ /* 0x000fe2000c721270 */
[----:B------:R-:W-:Y:S02]  /*1a270*/  ULDC UR4, c[0x0][0x22c] ;  /* 0x00008b0000047ab9 */ /* 0x000fe40000000800 */
[----:B------:R-:W4:Y:S01]  /*1a280*/  LDL.LU R14, [R1+0x7a0] ;  /* 0x0007a000010e7983 */ /* 0x000f220000300800 */
[----:B---3--:R-:W-:Y:S01]  /*1a290*/  ISETP.LT.AND P4, PT, R11, UR4, !P0 ;  /* 0x000000040b007c0c */ /* 0x008fe2000c781270 */
[----:B------:R-:W-:Y:S02]  /*1a2a0*/  IMAD R10, R71, 0x2, R10 ;  /* 0x00000002470a7824 */ /* 0x000fe400078e020a */
[----:B------:R-:W3:Y:S01]  /*1a2b0*/  LDL.LU R11, [R1+0x79c] ;  /* 0x00079c00010b7983 */ /* 0x000ee20000300800 */
[----:B0-----:R-:W-:Y:S01]  /*1a2c0*/  PRMT R55, R55, 0x7632, R55 ;  /* 0x0000763237377816 */ /* 0x001fe20000000037 */
[----:B------:R-:W-:Y:S01]  /*1a2d0*/  ULDC UR4, c[0x0][0x22c] ;  /* 0x00008b0000047ab9 */ /* 0x000fe20000000800 */
[----:B------:R-:W-:Y:S01]  /*1a2e0*/  IMAD R0, R71, 0x2, R10 ;  /* 0x0000000247007824 */ /* 0x000fe200078e020a */
[----:B-1----:R-:W-:-:S04]  /*1a2f0*/  LEA R4, P6, R10, R72, 0x1 ;  /* 0x000000480a047211 */ /* 0x002fc800078c08ff */
[----:B------:R-:W-:Y:S02]  /*1a300*/  LEA.HI.X.SX32 R5, R10, R73, 0x1, P6 ;  /* 0x000000490a057211 */ /* 0x000fe400030f0eff */
[----:B------:R-:W-:Y:S01]  /*1a310*/  LEA R6, P6, R0, R72, 0x1 ;  /* 0x0000004800067211 */ /* 0x000fe200078c08ff */
[----:B--2---:R-:W-:-:S03]  /*1a320*/  IMAD R8, R71, 0x2, R0 ;  /* 0x0000000247087824 */ /* 0x004fc600078e0200 */
[-C--:B------:R-:W-:Y:S01]  /*1a330*/  LEA.HI.X.SX32 R7, R0, R73.reuse, 0x1, P6 ;  /* 0x0000004900077211 */ /* 0x080fe200030f0eff */
[----:B------:R0:W-:Y:S01]  /*1a340*/  @P5 STG.E.U16 desc[UR40][R4.64], R55 ;  /* 0x0000003704005986 */ /* 0x0001e2000c101528 */
[----:B------:R-:W-:Y:S01]  /*1a350*/  ISETP.LT.AND P5, PT, R13, UR4, !P0 ;  /* 0x000000040d007c0c */ /* 0x000fe2000c7a1270 */
[----:B------:R-:W-:Y:S02]  /*1a360*/  ULDC UR4, c[0x0][0x22c] ;  /* 0x00008b0000047ab9 */ /* 0x000fe40000000800 */
[----:B------:R-:W2:Y:S01]  /*1a370*/  LDL.LU R13, [R1+0x798] ;  /* 0x00079800010d7983 */ /* 0x000ea20000300800 */
[C---:B------:R-:W-:Y:S01]  /*1a380*/  IMAD R0, R71.reuse, 0x2, R8 ;  /* 0x0000000247007824 */ /* 0x040fe200078e0208 */
[-C--:B------:R-:W-:Y:S02]  /*1a390*/  LEA R2, P6, R8, R72.reuse, 0x1 ;  /* 0x0000004808027211 */ /* 0x080fe400078c08ff */
[----:B------:R-:W-:Y:S01]  /*1a3a0*/  @P3 STG.E.U16 desc[UR40][R6.64], R56 ;  /* 0x0000003806003986 */ /* 0x000fe2000c101528 */
[----:B------:R-:W-:Y:S01]  /*1a3b0*/  ISETP.LT.AND P3, PT, R12, UR4, !P0 ;  /* 0x000000040c007c0c */ /* 0x000fe2000c761270 */
[----:B------:R-:W-:Y:S01]  /*1a3c0*/  IMAD R10, R71, 0x2, R0 ;  /* 0x00000002470a7824 */ /* 0x000fe200078e0200 */
[----:B------:R-:W-:Y:S01]  /*1a3d0*/  LEA.HI.X.SX32 R3, R8, R73, 0x1, P6 ;  /* 0x0000004908037211 */ /* 0x000fe200030f0eff */
[----:B------:R-:W2:Y:S01]  /*1a3e0*/  LDL.LU R12, [R1+0x794] ;  /* 0x00079400010c7983 */ /* 0x000ea20000300800 */
[----:B------:R-:W-:Y:S01]  /*1a3f0*/  LEA R8, P6, R0, R72, 0x1 ;  /* 0x0000004800087211 */ /* 0x000fe200078c08ff */
[----:B------:R-:W-:-:S03]  /*1a400*/  ULDC UR4, c[0x0][0x22c] ;  /* 0x00008b0000047ab9 */ /* 0x000fc60000000800 */
[-C--:B------:R-:W-:Y:S02]  /*1a410*/  LEA.HI.X.SX32 R9, R0, R73.reuse, 0x1, P6 ;  /* 0x0000004900097211 */ /* 0x080fe400030f0eff */
[C---:B0-----:R-:W-:Y:S01]  /*1a420*/  LEA R4, P6, R10.reuse, R72, 0x1 ;  /* 0x000000480a047211 */ /* 0x041fe200078c08ff */
[----:B------:R-:W-:Y:S03]  /*1a430*/  @P2 STG.E.U16 desc[UR40][R2.64], R57 ;  /* 0x0000003902002986 */ /* 0x000fe6000c101528 */
[----:B------:R-:W-:Y:S01]  /*1a440*/  LEA.HI.X.SX32 R5, R10, R73, 0x1, P6 ;  /* 0x000000490a057211 */ /* 0x000fe200030f0eff */
[----:B------:R0:W-:Y:S01]  /*1a450*/  @P1 STG.E.U16 desc[UR40][R8.64], R58 ;  /* 0x0000003a08001986 */ /* 0x0001e2000c101528 */
[----:B----4-:R-:W-:Y:S01]  /*1a460*/  ISETP.LT.AND P2, PT, R15, UR4, !P0 ;  /* 0x000000040f007c0c */ /* 0x010fe2000c741270 */
[----:B------:R-:W-:Y:S02]  /*1a470*/  ULDC UR4, c[0x0][0x22c] ;  /* 0x00008b0000047ab9 */ /* 0x000fe40000000800 */
[----:B------:R1:W-:Y:S04]  /*1a480*/  @P4 STG.E.U16 desc[UR40][R4.64], R59 ;  /* 0x0000003b04004986 */ /* 0x0003e8000c101528 */
[----:B0-----:R-:W4:Y:S01]  /*1a490*/  LDL.LU R8, [R1+0x790] ;  /* 0x0007900001087983 */ /* 0x001f220000300800 */
[----:B------:R-:W-:Y:S01]  /*1a4a0*/  ISETP.LT.AND P1, PT, R14, UR4, !P0 ;  /* 0x000000040e007c0c */ /* 0x000fe2000c721270 */
[----:B------:R-:W-:-:S02]  /*1a4b0*/  ULDC UR4, c[0x0][0x22c] ;  /* 0x00008b0000047ab9 */ /* 0x000fc40000000800 */
[----:B---3--:R-:W-:Y:S01]  /*1a4c0*/  ISETP.LT.AND P4, PT, R11, UR4, !P0 ;  /* 0x000000040b007c0c */ /* 0x008fe2000c781270 */
[C---:B------:R-:W-:Y:S01]  /*1a4d0*/  IMAD R0, R71.reuse, 0x2, R10 ;  /* 0x0000000247007824 */ /* 0x040fe200078e020a */
[----:B------:R-:W3:Y:S01]  /*1a4e0*/  LDL.LU R11, [R1+0x78c] ;  /* 0x00078c00010b7983 */ /* 0x000ee20000300800 */
[----:B------:R-:W-:Y:S01]  /*1a4f0*/  PRMT R56, R56, 0x7632, R56 ;  /* 0x0000763238387816 */ /* 0x000fe20000000038 */
[----:B------:R-:W-:Y:S01]  /*1a500*/  ULDC UR4, c[0x0][0x22c] ;  /* 0x00008b0000047ab9 */ /* 0x000fe20000000800 */
[----:B------:R-:W-:Y:S01]  /*1a510*/  IMAD R10, R71, 0x2, R0 ;  /* 0x00000002470a7824 */ /* 0x000fe200078e0200 */
[CC--:B------:R-:W-:Y:S01]  /*1a520*/  LEA R6, P6, R0.reuse, R72.reuse, 0x1 ;  /* 0x0000004800067211 */ /* 0x0c0fe200078c08ff */
[----:B------:R-:W3:Y:S03]  /*1a530*/  LDL.LU R16, [R1+0x788] ;  /* 0x0007880001107983 */ /* 0x000ee60000300800 */
[----:B------:R-:W-:Y:S01]  /*1a540*/  LEA.HI.X.SX32 R7, R0, R73, 0x1, P6 ;  /* 0x0000004900077211 */ /* 0x000fe200030f0eff */
[----:B------:R-:W3:Y:S01]  /*1a550*/  LDL.LU R15, [R1+0x784] ;  /* 0x00078400010f7983 */ /* 0x000ee20000300800 */
[----:B------:R-:W-:-:S02]  /*1a560*/  LEA R2, P6, R10, R72, 0x1 ;  /* 0x000000480a027211 */ /* 0x000fc400078c08ff */
[----:B------:R-:W-:Y:S01]  /*1a570*/  PRMT R57, R57, 0x7632, R57 ;  /* 0x0000763239397816 */ /* 0x000fe20000000039 */
[----:B------:R0:W-:Y:S01]  /*1a580*/  @P5 STG.E.U16 desc[UR40][R6.64], R56 ;  /* 0x0000003806005986 */ /* 0x0001e2000c101528 */
[----:B------:R-:W-:Y:S01]  /*1a590*/  LEA.HI.X.SX32 R3, R10, R73, 0x1, P6 ;  /* 0x000000490a037211 */ /* 0x000fe200030f0eff */
[----:B------:R-:W-:Y:S01]  /*1a5a0*/  IMAD R10, R71, 0x2, R10 ;  /* 0x00000002470a7824 */ /* 0x000fe200078e020a */
[----:B--2---:R-:W-:Y:S01]  /*1a5b0*/  ISETP.LT.AND P5, PT, R13, UR4, !P0 ;  /* 0x000000040d007c0c */ /* 0x004fe2000c7a1270 */
[----:B------:R-:W-:Y:S01]  /*1a5c0*/  ULDC UR4, c[0x0][0x22c] ;  /* 0x00008b0000047ab9 */ /* 0x000fe20000000800 */
[----:B------:R-:W2:Y:S02]  /*1a5d0*/  LDL.LU R14, [R1+0x780] ;  /* 0x00078000010e7983 */ /* 0x000ea40000300800 */
[----:B-1----:R-:W-:Y:S01]  /*1a5e0*/  LEA R4, P6, R10, R72, 0x1 ;  /* 0x000000480a047211 */ /* 0x002fe200078c08ff */
[----:B------:R-:W-:Y:S01]  /*1a5f0*/  IMAD R0, R71, 0x2, R10 ;  /* 0x0000000247007824 */ /* 0x000fe200078e020a */
[----:B------:R1:W-:Y:S01]  /*1a600*/  @P3 STG.E.U16 desc[UR40][R2.64], R57 ;  /* 0x0000003902003986 */ /* 0x0003e2000c101528 */
[----:B------:R-:W-:Y:S01]  /*1a610*/  ISETP.LT.AND P3, PT, R12, UR4, !P0 ;  /* 0x000000040c007c0c */ /* 0x000fe2000c761270 */
[----:B------:R-:W-:-:S02]  /*1a620*/  ULDC UR4, c[0x0][0x22c] ;  /* 0x00008b0000047ab9 */ /* 0x000fc40000000800 */
[----:B------:R-:W2:Y:S01]  /*1a630*/  LDL.LU R12, [R1+0x77c] ;  /* 0x00077c00010c7983 */ /* 0x000ea20000300800 */
[-C--:B------:R-:W-:Y:S01]  /*1a640*/  LEA.HI.X.SX32 R5, R10, R73.reuse, 0x1, P6 ;  /* 0x000000490a057211 */ /* 0x080fe200030f0eff */
[C---:B------:R-:W-:Y:S01]  /*1a650*/  IMAD R10, R71.reuse, 0x2, R0 ;  /* 0x00000002470a7824 */ /* 0x040fe200078e0200 */
[-C--:B0-----:R-:W-:Y:S02]  /*1a660*/  LEA R6, P6, R0, R72.reuse, 0x1 ;  /* 0x0000004800067211 */ /* 0x081fe400078c08ff */
[----:B------:R-:W-:Y:S02]  /*1a670*/  PRMT R58, R58, 0x7632, R58 ;  /* 0x000076323a3a7816 */ /* 0x000fe4000000003a */
[----:B------:R-:W-:Y:S01]  /*1a680*/  LEA.HI.X.SX32 R7, R0, R73, 0x1, P6 ;  /* 0x0000004900077211 */ /* 0x000fe200030f0eff */
[----:B------:R-:W-:Y:S01]  /*1a690*/  IMAD R0, R71, 0x2, R10 ;  /* 0x0000000247007824 */ /* 0x000fe200078e020a */
[----:B-1----:R-:W-:Y:S01]  /*1a6a0*/  PRMT R3, R59, 0x7632, R3 ;  /* 0x000076323b037816 */ /* 0x002fe20000000003 */
[----:B------:R-:W-:Y:S04]  /*1a6b0*/  @P2 STG.E.U16 desc[UR40][R4.64], R58 ;  /* 0x0000003a04002986 */ /* 0x000fe8000c101528 */
[----:B------:R0:W-:Y:S01]  /*1a6c0*/  @P1 STG.E.U16 desc[UR40][R6.64], R3 ;  /* 0x0000000306001986 */ /* 0x0001e2000c101528 */
[----:B----4-:R-:W-:Y:S01]  /*1a6d0*/  ISETP.LT.AND P2, PT, R8, UR4, !P0 ;  /* 0x0000000408007c0c */ /* 0x010fe2000c741270 */
[----:B------:R-:W-:Y:S01]  /*1a6e0*/  ULDC UR4, c[0x0][0x22c] ;  /* 0x00008b0000047ab9 */ /* 0x000fe20000000800 */
[----:B------:R-:W-:-:S04]  /*1a6f0*/  LEA R8, P1, R0, R72, 0x1 ;  /* 0x0000004800087211 */ /* 0x000fc800078208ff */
[----:B------:R-:W-:Y:S02]  /*1a700*/  LEA.HI.X.SX32 R9, R0, R73, 0x1, P1 ;  /* 0x0000004900097211 */ /* 0x000fe400008f0eff */
[----:B---3--:R-:W-:Y:S01]  /*1a710*/  ISETP.LT.AND P1, PT, R11, UR4, !P0 ;  /* 0x000000040b007c0c */ /* 0x008fe2000c721270 */
[----:B------:R-:W-:Y:S01]  /*1a720*/  ULDC UR4, c[0x0][0x22c] ;  /* 0x00008b0000047ab9 */ /* 0x000fe20000000800 */
[----:B------:R-:W3:Y:S04]  /*1a730*/  LDL.LU R11, [R1+0x778] ;  /* 0x00077800010b7983 */ /* 0x000ee80000300800 */
[----:B------:R-:W4:Y:S01]  /*1a740*/  LDL.LU R13, [R1+0x774] ;  /* 0x00077400010d7983 */ /* 0x000f220000300800 */
[----:B------:R-:W-:-:S04]  /*1a750*/  LEA R2, P6, R10, R72, 0x1 ;  /* 0x000000480a027211 */ /* 0x000fc800078c08ff */
[----:B0-----:R-:W-:Y:S01]  /*1a760*/  LEA.HI.X.SX32 R3, R10, R73, 0x1, P6 ;  /* 0x000000490a037211 */ /* 0x001fe200030f0eff */
[----:B------:R-:W-:-:S04]  /*1a770*/  IMAD R10, R71, 0x2, R0 ;  /* 0x00000002470a7824 */ /* 0x000fc800078e0200 */
[----:B------:R-:W-:Y:S01]  /*1a780*/  IMAD R0, R71, 0x2, R10 ;  /* 0x0000000247007824 */ /* 0x000fe200078e020a */
[----:B------:R-:W-:Y:S01]  /*1a790*/  @P4 STG.E.U16 desc[UR40][R2.64], R60 ;  /* 0x0000003c02004986 */ /* 0x000fe2000c101528 */
[----:B------:R-:W-:-:S03]  /*1a7a0*/  LEA R4, P4, R10, R72, 0x1 ;  /* 0x000000480a047211 */ /* 0x000fc600078808ff */
[----:B------:R-:W-:Y:S02]  /*1a7b0*/  LEA R6, P6, R0, R72, 0x1 ;  /* 0x0000004800067211 */ /* 0x000fe400078c08ff */
[-C--:B------:R-:W-:Y:S01]  /*1a7c0*/  LEA.HI.X.SX32 R5, R10, R73.reuse, 0x1, P4 ;  /* 0x000000490a057211 */ /* 0x080fe200020f0eff */
[----:B------:R0:W-:Y:S01]  /*1a7d0*/  @P5 STG.E.U16 desc[UR40][R8.64], R61 ;  /* 0x0000003d08005986 */ /* 0x0001e2000c101528 */
[----:B------:R-:W-:Y:S01]  /*1a7e0*/  ISETP.LT.AND P5, PT, R16, UR4, !P0 ;  /* 0x0000000410007c0c */ /* 0x000fe2000c7a1270 */
[----:B------:R-:W-:Y:S01]  /*1a7f0*/  ULDC UR4, c[0x0][0x22c] ;  /* 0x00008b0000047ab9 */ /* 0x000fe20000000800 */
[----:B------:R-:W-:Y:S01]  /*1a800*/  LEA.HI.X.SX32 R7, R0, R73, 0x1, P6 ;  /* 0x0000004900077211 */ /* 0x000fe200030f0eff */
[----:B------:R1:W-:Y:S01]  /*1a810*/  @P3 STG.E.U16 desc[UR40][R4.64], R62 ;  /* 0x0000003e04003986 */ /* 0x0003e2000c101528 */
[----:B--2---:R-:W-:Y:S01]  /*1a820*/  ISETP.LT.AND P3, PT, R14, UR4, !P0 ;  /* 0x000000040e007c0c */ /* 0x004fe2000c761270 */
[----:B------:R-:W-:Y:S02]  /*1a830*/  ULDC UR4, c[0x0][0x22c] ;  /* 0x00008b0000047ab9 */ /* 0x000fe40000000800 */
[----:B------:R2:W-:Y:S01]  /*1a840*/  @P2 STG.E.U16 desc[UR40][R6.64], R63 ;  /* 0x0000003f06002986 */ /* 0x0005e2000c101528 */
[----:B------:R-:W-:-:S03]  /*1a850*/  ISETP.LT.AND P2, PT, R12, UR4, !P0 ;  /* 0x000000040c007c0c */ /* 0x000fc6000c741270 */
[----:B0-----:R-:W2:Y:S01]  /*1a860*/  LDL.LU R9, [R1+0x770] ;  /* 0x0007700001097983 */ /* 0x001ea20000300800 */
[C---:B------:R-:W-:Y:S01]  /*1a870*/  IMAD R0, R71.reuse, 0x2, R0 ;  /* 0x0000000247007824 */ /* 0x040fe200078e0200 */
[----:B------:R-:W-:Y:S01]  /*1a880*/  PRMT R60, R60, 0x7632, R60 ;  /* 0x000076323c3c7816 */ /* 0x000fe2000000003c */
[----:B------:R-:W-:Y:S01]  /*1a890*/  ULDC UR4, c[0x0][0x22c] ;  /* 0x00008b0000047ab9 */ /* 0x000fe20000000800 */
[----:B------:R-:W2:Y:S02]  /*1a8a0*/  LDL.LU R12, [R1+0x76c] ;  /* 0x00076c00010c7983 */ /* 0x000ea40000300800 */
[----:B------:R-:W-:Y:S01]  /*1a8b0*/  LEA R2, P6, R0, R72, 0x1 ;  /* 0x0000004800027211 */ /* 0x000fe200078c08ff */
[----:B------:R-:W-:-:S03]  /*1a8c0*/  IMAD R8, R71, 0x2, R0 ;  /* 0x0000000247087824 */ /* 0x000fc600078e0200 */
[----:B------:R-:W-:Y:S02]  /*1a8d0*/  LEA.HI.X.SX32 R3, R0, R73, 0x1, P6 ;  /* 0x0000004900037211 */ /* 0x000fe400030f0eff */
[----:B-1----:R-:W-:-:S03]  /*1a8e0*/  LEA R4, P6, R8, R72, 0x1 ;  /* 0x0000004808047211 */ /* 0x002fc600078c08ff */
[----:B------:R0:W-:Y:S01]  /*1a8f0*/  @P1 STG.E.U16 desc[UR40][R2.64], R60 ;  /* 0x0000003c02001986 */ /* 0x0001e2000c101528 */
[----:B------:R-:W-:Y:S02]  /*1a900*/  PRMT R61, R61, 0x7632, R61 ;  /* 0x000076323d3d7816 */ /* 0x000fe4000000003d */
[----:B------:R-:W-:Y:S02]  /*1a910*/  LEA.HI.X.SX32 R5, R8, R73, 0x1, P6 ;  /* 0x0000004908057211 */ /* 0x000fe400030f0eff */
[----:B------:R-:W-:Y:S02]  /*1a920*/  ISETP.LT.AND P4, PT, R15, UR5, !P0 ;  /* 0x000000050f007c0c */ /* 0x000fe4000c781270 */
[----:B---3--:R-:W-:Y:S01]  /*1a930*/  ISETP.LT.AND P1, PT, R11, UR4, !P0 ;  /* 0x000000040b007c0c */ /* 0x008fe2000c721270 */
[----:B------:R-:W-:Y:S01]  /*1a940*/  ULDC UR4, c[0x0][0x22c] ;  /* 0x00008b0000047ab9 */ /* 0x000fe20000000800 */
[----:B------:R-:W3:Y:S01]  /*1a950*/  LDL.LU R11, [R1+0x768] ;  /* 0x00076800010b7983 */ /* 0x000ee20000300800 */
[----:B------:R-:W-:Y:S01]  /*1a960*/  IMAD R8, R71, 0x2, R8 ;  /* 0x0000000247087824 */ /* 0x000fe200078e0208 */
[----:B------:R-:W-:Y:S01]  /*1a970*/  PRMT R62, R62, 0x7632, R62 ;  /* 0x000076323e3e7816 */ /* 0x000fe2000000003e */
[----:B------:R-:W-:Y:S01]  /*1a980*/  ULDC UR5, c[0x0][0x22c] ;  /* 0x00008b0000057ab9 */ /* 0x000fe20000000800 */
[----:B------:R1:W-:Y:S01]  /*1a990*/  @P5 STG.E.U16 desc[UR40][R4.64], R61 ;  /* 0x0000003d04005986 */ /* 0x0003e2000c101528 */
[----:B----4-:R-:W-:-:S03]  /*1a9a0*/  ISETP.LT.AND P5, PT, R13, UR4, !P0 ;  /* 0x000000040d007c0c */ /* 0x010fc6000c7a1270 */
[----:B------:R-:W4:Y:S01]  /*1a9b0*/  LDL.LU R15, [R1+0x760] ;  /* 0x00076000010f7983 */ /* 0x000f220000300800 */
[CC--:B--2---:R-:W-:Y:S01]  /*1a9c0*/  LEA R6, P6, R8.reuse, R72.reuse, 0x1 ;  /* 0x0000004808067211 */ /* 0x0c4fe200078c08ff */
[----:B------:R-:W-:Y:S01]  /*1a9d0*/  IMAD R0, R71, 0x2, R8 ;  /* 0x0000000247007824 */ /* 0x000fe200078e0208 */
[----:B------:R-:W-:Y:S01]  /*1a9e0*/  PRMT R63, R63, 0x7632, R63 ;  /* 0x000076323f3f7816 */ /* 0x000fe2000000003f */
[----:B------:R-:W2:Y:S01]  /*1a9f0*/  LDL.LU R13, [R1+0x764] ;  /* 0x00076400010d7983 */ /* 0x000ea20000300800 */
[----:B------:R-:W-:Y:S01]  /*1aa00*/  LEA.HI.X.SX32 R7, R8, R73, 0x1, P6 ;  /* 0x0000004908077211 */ /* 0x000fe200030f0eff */
[----:B------:R-:W-:Y:S01]  /*1aa10*/  IMAD R8, R71, 0x2, R0 ;  /* 0x0000000247087824 */ /* 0x000fe200078e0200 */
[----:B0-----:R-:W-:Y:S01]  /*1aa20*/  LEA R2, P6, R0, R72, 0x1 ;  /* 0x0000004800027211 */ /* 0x001fe200078c08ff */
[----:B------:R-:W-:-:S03]  /*1aa30*/  ULDC UR4, c[0x0][0x22c] ;  /* 0x00008b0000047ab9 */ /* 0x000fc60000000800 */
[-C--:B------:R-:W-:Y:S01]  /*1aa40*/  LEA.HI.X.SX32 R3, R0, R73.reuse, 0x1, P6 ;  /* 0x0000004900037211 */ /* 0x080fe200030f0eff */
[C---:B------:R-:W-:Y:S01]  /*1aa50*/  IMAD R0, R71.reuse, 0x2, R8 ;  /* 0x0000000247007824 */ /* 0x040fe200078e0208 */
[CC--:B-1----:R-:W-:Y:S01]  /*1aa60*/  LEA R4, P6, R8.reuse, R72.reuse, 0x1 ;  /* 0x0000004808047211 */ /* 0x0c2fe200078c08ff */
[----:B------:R-:W-:Y:S02]  /*1aa70*/  @P4 STG.E.U16 desc[UR40][R6.64], R62 ;  /* 0x0000003e06004986 */ /* 0x000fe4000c101528 */
[----:B------:R-:W-:Y:S01]  /*1aa80*/  IMAD R10, R71, 0x2, R0 ;  /* 0x00000002470a7824 */ /* 0x000fe200078e0200 */
[----:B------:R-:W-:Y:S01]  /*1aa90*/  LEA.HI.X.SX32 R5, R8, R73, 0x1, P6 ;  /* 0x0000004908057211 */ /* 0x000fe200030f0eff */
[----:B------:R0:W-:Y:S01]  /*1aaa0*/  @P3 STG.E.U16 desc[UR40][R2.64], R63 ;  /* 0x0000003f02003986 */ /* 0x0001e2000c101528 */
[----:B------:R-:W-:Y:S02]  /*1aab0*/  LEA R8, P6, R0, R72, 0x1 ;  /* 0x0000004800087211 */ /* 0x000fe400078c08ff */
[----:B------:R-:W-:Y:S01]  /*1aac0*/  ISETP.LT.AND P4, PT, R9, UR4, !P0 ;  /* 0x0000000409007c0c */ /* 0x000fe2000c781270 */
[----:B------:R-:W-:-:S02]  /*1aad0*/  ULDC UR4, c[0x0][0x22c] ;  /* 0x00008b0000047ab9 */ /* 0x000fc40000000800 */
[----:B------:R-:W-:Y:S01]  /*1aae0*/  ISETP.LT.AND P3, PT, R12, UR4, !P0 ;  /* 0x000000040c007c0c */ /* 0x000fe2000c761270 */
[C---:B------:R-:W-:Y:S01]  /*1aaf0*/  IMAD R12, R71.reuse, 0x2, R10 ;  /* 0x00000002470c7824 */ /* 0x040fe200078e020a */
[----:B------:R-:W-:Y:S01]  /*1ab00*/  LEA.HI.X.SX32 R9, R0, R73, 0x1, P6 ;  /* 0x0000004900097211 */ /* 0x000fe200030f0eff */
[----:B------:R1:W-:Y:S01]  /*1ab10*/  @P2 STG.E.U16 desc[UR40][R4.64], R20 ;  /* 0x0000001404002986 */ /* 0x0003e2000c101528 */
[----:B------:R-:W-:Y:S01]  /*1ab20*/  ULDC UR4, c[0x0][0x22c] ;  /* 0x00008b0000047ab9 */ /* 0x000fe20000000800 */
[C---:B------:R-:W-:Y:S02]  /*1ab30*/  IMAD R0, R71.reuse, 0x2, R12 ;  /* 0x0000000247007824 */ /* 0x040fe400078e020c */
[----:B------:R1:W-:Y:S02]  /*1ab40*/  @P1 STG.E.U16 desc[UR40][R8.64], R21 ;  /* 0x0000001508001986 */ /* 0x0003e4000c101528 */
[----:B------:R-:W-:Y:S01]  /*1ab50*/  IMAD R14, R71, 0x2, R0 ;  /* 0x00000002470e7824 */ /* 0x000fe200078e0200 */
[----:B0-----:R-:W-:-:S03]  /*1ab60*/  LEA R2, P1, R10, R72, 0x1 ;  /* 0x000000480a027211 */ /* 0x001fc600078208ff */
[C---:B------:R-:W-:Y:S01]  /*1ab70*/  IMAD R16, R71.reuse, 0x2, R14 ;  /* 0x0000000247107824 */ /* 0x040fe200078e020e */
[----:B------:R-:W-:Y:S02]  /*1ab80*/  LEA.HI.X.SX32 R3, R10, R73, 0x1, P1 ;  /* 0x000000490a037211 */ /* 0x000fe400008f0eff */
[-C--:B------:R-:W-:Y:S01]  /*1ab90*/  LEA R10, P1, R0, R72.reuse, 0x1 ;  /* 0x00000048000a7211 */ /* 0x080fe200078208ff */
[----:B------:R-:W-:Y:S01]  /*1aba0*/  IMAD R71, R71, 0x2, R16 ;  /* 0x0000000247477824 */ /* 0x000fe200078e0210 */
[----:B------:R-:W-:-:S04]  /*1abb0*/  LEA R6, P6, R12, R72, 0x1 ;  /* 0x000000480c067211 */ /* 0x000fc800078c08ff */
[----:B------:R-:W-:Y:S02]  /*1abc0*/  LEA.HI.X.SX32 R7, R12, R73, 0x1, P6 ;  /* 0x000000490c077211 */ /* 0x000fe400030f0eff */
[----:B-1----:R-:W-:-:S04]  /*1abd0*/  LEA R4, P6, R14, R72, 0x1 ;  /* 0x000000480e047211 */ /* 0x002fc800078c08ff */
[----:B------:R-:W-:Y:S02]  /*1abe0*/  LEA.HI.X.SX32 R5, R14, R73, 0x1, P6 ;  /* 0x000000490e057211 */ /* 0x000fe400030f0eff */
[----:B------:R-:W-:Y:S02]  /*1abf0*/  PRMT R20, R20, 0x7632, R20 ;  /* 0x0000763214147816 */ /* 0x000fe40000000014 */
[----:B------:R-:W-:Y:S01]  /*1ac00*/  PRMT R21, R21, 0x7632, R21 ;  /* 0x0000763215157816 */ /* 0x000fe20000000015 */
[----:B------:R0:W-:Y:S01]  /*1ac10*/  @P5 STG.E.U16 desc[UR40][R2.64], R22 ;  /* 0x0000001602005986 */ /* 0x0001e2000c101528 */
[----:B------:R-:W-:-:S03]  /*1ac20*/  PRMT R36, R22, 0x7632, R36 ;  /* 0x0000763216247816 */ /* 0x000fc60000000024 */
[----:B------:R0:W-:Y:S01]  /*1ac30*/  @P4 STG.E.U16 desc[UR40][R6.64], R23 ;  /* 0x0000001706004986 */ /* 0x0001e2000c101528 */
[----:B---3--:R-:W-:Y:S01]  /*1ac40*/  ISETP.LT.AND P2, PT, R11, UR4, !P0 ;  /* 0x000000040b007c0c */ /* 0x008fe2000c741270 */
[----:B------:R-:W-:Y:S01]  /*1ac50*/  ULDC UR4, c[0x0][0x22c] ;  /* 0x00008b0000047ab9 */ /* 0x000fe20000000800 */
[----:B------:R-:W-:Y:S02]  /*1ac60*/  LEA.HI.X.SX32 R11, R0, R73, 0x1, P1 ;  /* 0x00000049000b7211 */ /* 0x000fe400008f0eff */
[----:B------:R-:W-:-:S04]  /*1ac70*/  LEA R8, P1, R71, R72, 0x1 ;  /* 0x0000004847087211 */ /* 0x000fc800078208ff */
[-C--:B------:R-:W-:Y:S02]  /*1ac80*/  LEA.HI.X.SX32 R9, R71, R73.reuse, 0x1, P1 ;  /* 0x0000004947097211 */ /* 0x080fe400008f0eff */
[----:B----4-:R-:W-:Y:S02]  /*1ac90*/  ISETP.LT.AND P1, PT, R15, UR5, !P0 ;  /* 0x000000050f007c0c */ /* 0x010fe4000c721270 */
[----:B--2---:R-:W-:Y:S02]  /*1aca0*/  ISETP.LT.AND P0, PT, R13, UR4, !P0 ;  /* 0x000000040d007c0c */ /* 0x004fe4000c701270 */
[C---:B------:R-:W-:Y:S01]  /*1acb0*/  LEA R72, P6, R16.reuse, R72, 0x1 ;  /* 0x0000004810487211 */ /* 0x040fe200078c08ff */
[----:B------:R0:W-:Y:S03]  /*1acc0*/  @P3 STG.E.U16 desc[UR40][R10.64], R20 ;  /* 0x000000140a003986 */ /* 0x0001e6000c101528 */
[----:B------:R-:W-:Y:S01]  /*1acd0*/  LEA.HI.X.SX32 R73, R16, R73, 0x1, P6 ;  /* 0x0000004910497211 */ /* 0x000fe200030f0eff */
[----:B------:R0:W-:Y:S06]  /*1ace0*/  @P2 STG.E.U16 desc[UR40][R4.64], R21 ;  /* 0x0000001504002986 */ /* 0x0001ec000c101528 */
[----:B------:R0:W-:Y:S01]  /*1acf0*/  @P0 STG.E.U16 desc[UR40][R72.64], R36 ;  /* 0x0000002448000986 */ /* 0x0001e2000c101528 */
[----:B------:R-:W-:Y:S05]  /*1ad00*/  @!P1 EXIT ;  /* 0x000000000000994d */ /* 0x000fea0003800000 */
[----:B0-----:R-:W-:-:S05]  /*1ad10*/  PRMT R4, R23, 0x7632, R4 ;  /* 0x0000763217047816 */ /* 0x001fca0000000004 */
[----:B------:R-:W-:Y:S01]  /*1ad20*/  STG.E.U16 desc[UR40][R8.64], R4 ;  /* 0x0000000408007986 */ /* 0x000fe2000c101528 */
[----:B------:R-:W-:Y:S05]  /*1ad30*/  EXIT ;  /* 0x000000000000794d */ /* 0x000fea0003800000 */
.L_x_2:
[----:B------:R-:W-:-:S00]  /*1ad40*/  BRA `(.L_x_2) ;  /* 0xfffffffc00fc7947 */ /* 0x000fc0000383ffff */
[----:B------:R-:W-:-:S00]  /*1ad50*/  NOP ;  /* 0x0000000000007918 */ /* 0x000fc00000000000 */
        /* <DEDUP_REMOVED lines=10> */
.L_x_3:


//--------------------- .nv.shared.matmul_kernel  --------------------------
	.section	.nv.shared.matmul_kernel,"aw",@nobits
	.sectionflags	@""
	.align	16
	.zero		1024


//--------------------- .nv.shared.reserved.0     --------------------------
	.section	.nv.shared.reserved.0,"aw",@nobits
	.weak		__nv_reservedSMEM_offset_0_alias
	.size		__nv_reservedSMEM_offset_0_alias, 0, 0
	.other		__nv_reservedSMEM_offset_0_alias,@"STO_CUDA_RESERVED_SHARED STV_DEFAULT"
__nv_reservedSMEM_offset_0_alias:
	.zero		0


//--------------------- .nv.constant0.matmul_kernel --------------------------
	.section	.nv.constant0.matmul_kernel,"a",@progbits
	.sectionflags	@""
	.align	4
.nv.constant0.matmul_kernel:
	.zero		608


//--------------------- SYMBOLS --------------------------

	.type		.nv.reservedSmem.offset0,@object
	.size		.nv.reservedSmem.offset0,0x4
